def attn_fwd(
    Q,
    K,
    V,
    Out,
    Lse,
    sm_scale,
    stride_qz,
    stride_qh,
    stride_qm,
    stride_qk,
    stride_kz,
    stride_kh,
    stride_kn,
    stride_kk,
    stride_vz,
    stride_vh,
    stride_vn,
    stride_vk,
    stride_oz,
    stride_oh,
    stride_om,
    stride_ok,
    seqlen_q,
    seqlen_k,
    BLOCK_M: tl.constexpr,
    BLOCK_N: tl.constexpr,
    HEAD_DIM: tl.constexpr,
    CAUSAL: tl.constexpr,
):
    start_m = tl.program_id(0)
    off_hz = tl.program_id(1)
    q_off = off_hz * stride_qh
    k_off = off_hz * stride_kh
    v_off = off_hz * stride_vh
    offs_m = start_m * BLOCK_M + tl.arange(0, BLOCK_M)
    offs_d = tl.arange(0, HEAD_DIM)
    offs_n = tl.arange(0, BLOCK_N)
    q_ptrs = Q + q_off + offs_m[:, None] * stride_qm + offs_d[None, :] * stride_qk
    k_ptrs = K + k_off + offs_d[:, None] * stride_kk + offs_n[None, :] * stride_kn
    v_ptrs = V + v_off + offs_n[:, None] * stride_vn + offs_d[None, :] * stride_vk
    m_i = tl.full([BLOCK_M], float("-inf"), dtype=tl.float32)
    l_i = tl.zeros([BLOCK_M], dtype=tl.float32) + 1.0
    acc = tl.zeros([BLOCK_M, HEAD_DIM], dtype=tl.float32)
    q = tl.load(q_ptrs)
    acc, l_i, m_i = _attn_fwd_inner(
        acc,
        l_i,
        m_i,
        q,
        k_ptrs,
        v_ptrs,
        sm_scale,
        stride_kn,
        stride_vn,
        start_m,
        seqlen_k,
        BLOCK_M,
        BLOCK_N,
        HEAD_DIM,
        CAUSAL,
    )
    acc = acc / l_i[:, None]
    lse = m_i + tl.math.log2(l_i) / 1.4426950408889634
    o_ptrs = (
        Out
        + off_hz * stride_oh
        + offs_m[:, None] * stride_om
        + offs_d[None, :] * stride_ok
    )
    tl.store(o_ptrs, acc.to(Out.dtype.element_ty))
    tl.store(Lse + off_hz * seqlen_q + offs_m, lse)

# config = {"BLOCK_M": 32, "BLOCK_N": 128, "HEAD_DIM": 512, "arch": "sm_100", "causal": true, "dtype": "fp8e4m3", "num_stages": 2, "num_warps": 8}
# arch = sm_100


// ===== COMPILED SASS (sm_100a) =====

	.target	sm_100a

	.elftype	@"ET_EXEC"


//--------------------- .note.nv.tkinfo           --------------------------
	.section	.note.nv.tkinfo,"",@"SHT_NOTE"
	.sectionflags	@"SHF_NOTE_NV_TKINFO"
	.tkinfo
        /*0018*/ 	.word	0x00000081
        /*0030*/ 	.string	""
        /*0030*/ 	.string	"ptxas-blackwell"
        /*0030*/ 	.string	"Cuda compilation tools, release 12.9, V12.9.86"
        /*0030*/ 	.string	"Build cuda_12.9.r12.9/compiler.36037853_0"
        /*0030*/ 	.string	"-v  -suppress-debug-info  -lineinfo  -arch sm_100a "



//--------------------- .note.nv.cuver            --------------------------
	.section	.note.nv.cuver,"",@"SHT_NOTE"
	.sectionflags	@"SHF_NOTE_NV_CUVER"
        /*0018*/ 	.short	0x0001
        /*001a*/ 	.short	0x0064
        /*001c*/ 	.short	0x0001
        /*001e*/ 	.short	0x0000
        /*0020*/ 	.short	0x0001
        /*0022*/ 	.short	0x0000


//--------------------- .nv.info                  --------------------------
	.section	.nv.info,"",@"SHT_CUDA_INFO"
	.align	4


	//----- nvinfo : EIATTR_REGCOUNT
	.align		4
        /*0000*/ 	.byte	0x04, 0x2f
        /*0002*/ 	.short	(.L_2 - .L_1)
	.align		4
.L_1:
        /*0004*/ 	.word	index@(attn_fwd)
        /*0008*/ 	.word	0x00000020


	//----- nvinfo : EIATTR_FRAME_SIZE
	.align		4
.L_2:
        /*000c*/ 	.byte	0x04, 0x11
        /*000e*/ 	.short	(.L_4 - .L_3)
	.align		4
.L_3:
        /*0010*/ 	.word	index@(attn_fwd)
        /*0014*/ 	.word	0x00001c38


	//----- nvinfo : EIATTR_MIN_STACK_SIZE
	.align		4
.L_4:
        /*0018*/ 	.byte	0x04, 0x12
        /*001a*/ 	.short	(.L_6 - .L_5)
	.align		4
.L_5:
        /*001c*/ 	.word	index@(attn_fwd)
        /*0020*/ 	.word	0x00001c38
.L_6:


//--------------------- .nv.info.attn_fwd         --------------------------
	.section	.nv.info.attn_fwd,"",@"SHT_CUDA_INFO"
	.sectionflags	@""
	.align	4


	//----- nvinfo : EIATTR_CUDA_API_VERSION
	.align		4
        /*0000*/ 	.byte	0x04, 0x37
        /*0002*/ 	.short	(.L_8 - .L_7)
.L_7:
        /*0004*/ 	.word	0x00000081


	//----- nvinfo : EIATTR_KPARAM_INFO
	.align		4
.L_8:
        /*0008*/ 	.byte	0x04, 0x17
        /*000a*/ 	.short	(.L_10 - .L_9)
.L_9:
        /*000c*/ 	.word	0x00000000
        /*0010*/ 	.short	0x0019
        /*0012*/ 	.short	0x0080
        /*0014*/ 	.byte	0x00, 0xf4, 0x21, 0x00


	//----- nvinfo : EIATTR_KPARAM_INFO
	.align		4
.L_10:
        /*0018*/ 	.byte	0x04, 0x17
        /*001a*/ 	.short	(.L_12 - .L_11)
.L_11:
        /*001c*/ 	.word	0x00000000
        /*0020*/ 	.short	0x0018
        /*0022*/ 	.short	0x0078
        /*0024*/ 	.byte	0x00, 0xf4, 0x21, 0x00


	//----- nvinfo : EIATTR_KPARAM_INFO
	.align		4
.L_12:
        /*0028*/ 	.byte	0x04, 0x17
        /*002a*/ 	.short	(.L_14 - .L_13)
.L_13:
        /*002c*/ 	.word	0x00000000
        /*0030*/ 	.short	0x0017
        /*0032*/ 	.short	0x0070
        /*0034*/ 	.byte	0x00, 0xf0, 0x11, 0x00


	//----- nvinfo : EIATTR_KPARAM_INFO
	.align		4
.L_14:
        /*0038*/ 	.byte	0x04, 0x17
        /*003a*/ 	.short	(.L_16 - .L_15)
.L_15:
        /*003c*/ 	.word	0x00000000
        /*0040*/ 	.short	0x0016
        /*0042*/ 	.short	0x006c
        /*0044*/ 	.byte	0x00, 0xf0, 0x11, 0x00


	//----- nvinfo : EIATTR_KPARAM_INFO
	.align		4
.L_16:
        /*0048*/ 	.byte	0x04, 0x17
        /*004a*/ 	.short	(.L_18 - .L_17)
.L_17:
        /*004c*/ 	.word	0x00000000
        /*0050*/ 	.short	0x0015
        /*0052*/ 	.short	0x0068
        /*0054*/ 	.byte	0x00, 0xf0, 0x11, 0x00


	//----- nvinfo : EIATTR_KPARAM_INFO
	.align		4
.L_18:
        /*0058*/ 	.byte	0x04, 0x17
        /*005a*/ 	.short	(.L_20 - .L_19)
.L_19:
        /*005c*/ 	.word	0x00000000
        /*0060*/ 	.short	0x0014
        /*0062*/ 	.short	0x0064
        /*0064*/ 	.byte	0x00, 0xf0, 0x11, 0x00


	//----- nvinfo : EIATTR_KPARAM_INFO
	.align		4
.L_20:
        /*0068*/ 	.byte	0x04, 0x17
        /*006a*/ 	.short	(.L_22 - .L_21)
.L_21:
        /*006c*/ 	.word	0x00000000
        /*0070*/ 	.short	0x0013
        /*0072*/ 	.short	0x0060
        /*0074*/ 	.byte	0x00, 0xf0, 0x11, 0x00


	//----- nvinfo : EIATTR_KPARAM_INFO
	.align		4
.L_22:
        /*0078*/ 	.byte	0x04, 0x17
        /*007a*/ 	.short	(.L_24 - .L_23)
.L_23:
        /*007c*/ 	.word	0x00000000
        /*0080*/ 	.short	0x0012
        /*0082*/ 	.short	0x005c
        /*0084*/ 	.byte	0x00, 0xf0, 0x11, 0x00


	//----- nvinfo : EIATTR_KPARAM_INFO
	.align		4
.L_24:
        /*0088*/ 	.byte	0x04, 0x17
        /*008a*/ 	.short	(.L_26 - .L_25)
.L_25:
        /*008c*/ 	.word	0x00000000
        /*0090*/ 	.short	0x0011
        /*0092*/ 	.short	0x0058
        /*0094*/ 	.byte	0x00, 0xf0, 0x11, 0x00


	//----- nvinfo : EIATTR_KPARAM_INFO
	.align		4
.L_26:
        /*0098*/ 	.byte	0x04, 0x17
        /*009a*/ 	.short	(.L_28 - .L_27)
.L_27:
        /*009c*/ 	.word	0x00000000
        /*00a0*/ 	.short	0x0010
        /*00a2*/ 	.short	0x0054
        /*00a4*/ 	.byte	0x00, 0xf0, 0x11, 0x00


	//----- nvinfo : EIATTR_KPARAM_INFO
	.align		4
.L_28:
        /*00a8*/ 	.byte	0x04, 0x17
        /*00aa*/ 	.short	(.L_30 - .L_29)
.L_29:
        /*00ac*/ 	.word	0x00000000
        /*00b0*/ 	.short	0x000f
        /*00b2*/ 	.short	0x0050
        /*00b4*/ 	.byte	0x00, 0xf0, 0x11, 0x00


	//----- nvinfo : EIATTR_KPARAM_INFO
	.align		4
.L_30:
        /*00b8*/ 	.byte	0x04, 0x17
        /*00ba*/ 	.short	(.L_32 - .L_31)
.L_31:
        /*00bc*/ 	.word	0x00000000
        /*00c0*/ 	.short	0x000e
        /*00c2*/ 	.short	0x004c
        /*00c4*/ 	.byte	0x00, 0xf0, 0x11, 0x00


	//----- nvinfo : EIATTR_KPARAM_INFO
	.align		4
.L_32:
        /*00c8*/ 	.byte	0x04, 0x17
        /*00ca*/ 	.short	(.L_34 - .L_33)
.L_33:
        /*00cc*/ 	.word	0x00000000
        /*00d0*/ 	.short	0x000d
        /*00d2*/ 	.short	0x0048
        /*00d4*/ 	.byte	0x00, 0xf0, 0x11, 0x00


	//----- nvinfo : EIATTR_KPARAM_INFO
	.align		4
.L_34:
        /*00d8*/ 	.byte	0x04, 0x17
        /*00da*/ 	.short	(.L_36 - .L_35)
.L_35:
        /*00dc*/ 	.word	0x00000000
        /*00e0*/ 	.short	0x000c
        /*00e2*/ 	.short	0x0044
        /*00e4*/ 	.byte	0x00, 0xf0, 0x11, 0x00


	//----- nvinfo : EIATTR_KPARAM_INFO
	.align		4
.L_36:
        /*00e8*/ 	.byte	0x04, 0x17
        /*00ea*/ 	.short	(.L_38 - .L_37)
.L_37:
        /*00ec*/ 	.word	0x00000000
        /*00f0*/ 	.short	0x000b
        /*00f2*/ 	.short	0x0040
        /*00f4*/ 	.byte	0x00, 0xf0, 0x11, 0x00


	//----- nvinfo : EIATTR_KPARAM_INFO
	.align		4
.L_38:
        /*00f8*/ 	.byte	0x04, 0x17
        /*00fa*/ 	.short	(.L_40 - .L_39)
.L_39:
        /*00fc*/ 	.word	0x00000000
        /*0100*/ 	.short	0x000a
        /*0102*/ 	.short	0x003c
        /*0104*/ 	.byte	0x00, 0xf0, 0x11, 0x00


	//----- nvinfo : EIATTR_KPARAM_INFO
	.align		4
.L_40:
        /*0108*/ 	.byte	0x04, 0x17
        /*010a*/ 	.short	(.L_42 - .L_41)
.L_41:
        /*010c*/ 	.word	0x00000000
        /*0110*/ 	.short	0x0009
        /*0112*/ 	.short	0x0038
        /*0114*/ 	.byte	0x00, 0xf0, 0x11, 0x00


	//----- nvinfo : EIATTR_KPARAM_INFO
	.align		4
.L_42:
        /*0118*/ 	.byte	0x04, 0x17
        /*011a*/ 	.short	(.L_44 - .L_43)
.L_43:
        /*011c*/ 	.word	0x00000000
        /*0120*/ 	.short	0x0008
        /*0122*/ 	.short	0x0034
        /*0124*/ 	.byte	0x00, 0xf0, 0x11, 0x00


	//----- nvinfo : EIATTR_KPARAM_INFO
	.align		4
.L_44:
        /*0128*/ 	.byte	0x04, 0x17
        /*012a*/ 	.short	(.L_46 - .L_45)
.L_45:
        /*012c*/ 	.word	0x00000000
        /*0130*/ 	.short	0x0007
        /*0132*/ 	.short	0x0030
        /*0134*/ 	.byte	0x00, 0xf0, 0x11, 0x00


	//----- nvinfo : EIATTR_KPARAM_INFO
	.align		4
.L_46:
        /*0138*/ 	.byte	0x04, 0x17
        /*013a*/ 	.short	(.L_48 - .L_47)
.L_47:
        /*013c*/ 	.word	0x00000000
        /*0140*/ 	.short	0x0006
        /*0142*/ 	.short	0x002c
        /*0144*/ 	.byte	0x00, 0xf0, 0x11, 0x00


	//----- nvinfo : EIATTR_KPARAM_INFO
	.align		4
.L_48:
        /*0148*/ 	.byte	0x04, 0x17
        /*014a*/ 	.short	(.L_50 - .L_49)
.L_49:
        /*014c*/ 	.word	0x00000000
        /*0150*/ 	.short	0x0005
        /*0152*/ 	.short	0x0028
        /*0154*/ 	.byte	0x00, 0xf0, 0x11, 0x00


	//----- nvinfo : EIATTR_KPARAM_INFO
	.align		4
.L_50:
        /*0158*/ 	.byte	0x04, 0x17
        /*015a*/ 	.short	(.L_52 - .L_51)
.L_51:
        /*015c*/ 	.word	0x00000000
        /*0160*/ 	.short	0x0004
        /*0162*/ 	.short	0x0020
        /*0164*/ 	.byte	0x00, 0xf4, 0x21, 0x00


	//----- nvinfo : EIATTR_KPARAM_INFO
	.align		4
.L_52:
        /*0168*/ 	.byte	0x04, 0x17
        /*016a*/ 	.short	(.L_54 - .L_53)
.L_53:
        /*016c*/ 	.word	0x00000000
        /*0170*/ 	.short	0x0003
        /*0172*/ 	.short	0x0018
        /*0174*/ 	.byte	0x00, 0xf4, 0x21, 0x00


	//----- nvinfo : EIATTR_KPARAM_INFO
	.align		4
.L_54:
        /*0178*/ 	.byte	0x04, 0x17
        /*017a*/ 	.short	(.L_56 - .L_55)
.L_55:
        /*017c*/ 	.word	0x00000000
        /*0180*/ 	.short	0x0002
        /*0182*/ 	.short	0x0010
        /*0184*/ 	.byte	0x00, 0xf4, 0x21, 0x00


	//----- nvinfo : EIATTR_KPARAM_INFO
	.align		4
.L_56:
        /*0188*/ 	.byte	0x04, 0x17
        /*018a*/ 	.short	(.L_58 - .L_57)
.L_57:
        /*018c*/ 	.word	0x00000000
        /*0190*/ 	.short	0x0001
        /*0192*/ 	.short	0x0008
        /*0194*/ 	.byte	0x00, 0xf4, 0x21, 0x00


	//----- nvinfo : EIATTR_KPARAM_INFO
	.align		4
.L_58:
        /*0198*/ 	.byte	0x04, 0x17
        /*019a*/ 	.short	(.L_60 - .L_59)
.L_59:
        /*019c*/ 	.word	0x00000000
        /*01a0*/ 	.short	0x0000
        /*01a2*/ 	.short	0x0000
        /*01a4*/ 	.byte	0x00, 0xf4, 0x21, 0x00


	//----- nvinfo : EIATTR_SPARSE_MMA_MASK
	.align		4
.L_60:
        /*01a8*/ 	.byte	0x03, 0x50
        /*01aa*/ 	.short	0x0000


	//----- nvinfo : EIATTR_MAXREG_COUNT
	.align		4
        /*01ac*/ 	.byte	0x03, 0x1b
        /*01ae*/ 	.short	0x00ff


	//----- nvinfo : EIATTR_NUM_BARRIERS
	.align		4
        /*01b0*/ 	.byte	0x02, 0x4c
        /*01b2*/ 	.byte	0x01
	.zero		1


	//----- nvinfo : EIATTR_ANNOTATIONS
	.align		4
        /*01b4*/ 	.byte	0x04, 0x55
        /*01b6*/ 	.short	(.L_62 - .L_61)


	//   ....[0]....
.L_61:
        /*01b8*/ 	.word	0x00000001
        /*01bc*/ 	.byte	0x00, 0x04, 0x00, 0x00, 0x01, 0x00, 0x00, 0x00, 0x20, 0x04, 0x00, 0x00, 0x01, 0x00, 0x00, 0x00
        /* <DEDUP_REMOVED lines=3503> */
        /*dcbc*/ 	.byte	0x20, 0x85, 0x03, 0x00


	//----- nvinfo : EIATTR_COOP_GROUP_MASK_REGIDS
	.align		4
.L_62:
        /*dcc0*/ 	.byte	0x04, 0x29
        /*dcc2*/ 	.short	(.L_64 - .L_63)


	//   ....[0]....
.L_63:
        /*dcc4*/ 	.word	0xffffffff


	//   ....[1]....
        /*dcc8*/ 	.word	0xffffffff


	//   ....[2]....
        /*dccc*/ 	.word	0xffffffff


	//   ....[3]....
        /*dcd0*/ 	.word	0xffffffff


	//   ....[4]....
        /*dcd4*/ 	.word	0xffffffff


	//   ....[5]....
        /*dcd8*/ 	.word	0xffffffff


	//   ....[6]....
        /*dcdc*/ 	.word	0xffffffff


	//   ....[7]....
        /*dce0*/ 	.word	0xffffffff


	//   ....[8]....
        /*dce4*/ 	.word	0xffffffff


	//   ....[9]....
        /*dce8*/ 	.word	0xffffffff


	//   ....[10]....
        /*dcec*/ 	.word	0xffffffff


	//   ....[11]....
        /*dcf0*/ 	.word	0xffffffff


	//   ....[12]....
        /*dcf4*/ 	.word	0xffffffff


	//   ....[13]....
        /*dcf8*/ 	.word	0xffffffff


	//   ....[14]....
        /*dcfc*/ 	.word	0xffffffff


	//   ....[15]....
        /*dd00*/ 	.word	0xffffffff


	//   ....[16]....
        /*dd04*/ 	.word	0xffffffff


	//   ....[17]....
        /*dd08*/ 	.word	0xffffffff


	//   ....[18]....
        /*dd0c*/ 	.word	0xffffffff


	//   ....[19]....
        /*dd10*/ 	.word	0xffffffff


	//   ....[20]....
        /*dd14*/ 	.word	0xffffffff


	//   ....[21]....
        /*dd18*/ 	.word	0xffffffff


	//----- nvinfo : EIATTR_COOP_GROUP_INSTR_OFFSETS
	.align		4
.L_64:
        /*dd1c*/ 	.byte	0x04, 0x28
        /*dd1e*/ 	.short	(.L_66 - .L_65)


	//   ....[0]....
.L_65:
        /*dd20*/ 	.word	0x0001fdc0


	//   ....[1]....
        /*dd24*/ 	.word	0x0001fdd0


	//   ....[2]....
        /*dd28*/ 	.word	0x0001fe50


	//   ....[3]....
        /*dd2c*/ 	.word	0x0001fe90


	//   ....[4]....
        /*dd30*/ 	.word	0x0001fea0


	//   ....[5]....
        /*dd34*/ 	.word	0x0001feb0


	//   ....[6]....
        /*dd38*/ 	.word	0x0001fee0


	//   ....[7]....
        /*dd3c*/ 	.word	0x0001ff40


	//   ....[8]....
        /*dd40*/ 	.word	0x00020160


	//   ....[9]....
        /*dd44*/ 	.word	0x00020180


	//   ....[10]....
        /*dd48*/ 	.word	0x000201a0


	//   ....[11]....
        /*dd4c*/ 	.word	0x000206f0


	//   ....[12]....
        /*dd50*/ 	.word	0x00020700


	//   ....[13]....
        /*dd54*/ 	.word	0x00020760


	//   ....[14]....
        /*dd58*/ 	.word	0x000207e0


	//   ....[15]....
        /*dd5c*/ 	.word	0x00020830


	//   ....[16]....
        /*dd60*/ 	.word	0x00020840


	//   ....[17]....
        /*dd64*/ 	.word	0x00020890


	//   ....[18]....
        /*dd68*/ 	.word	0x00020950


	//   ....[19]....
        /*dd6c*/ 	.word	0x00020b70


	//   ....[20]....
        /*dd70*/ 	.word	0x00020b90


	//   ....[21]....
        /*dd74*/ 	.word	0x00020bb0


	//----- nvinfo : EIATTR_VRC_CTA_INIT_COUNT
	.align		4
.L_66:
        /*dd78*/ 	.byte	0x02, 0x4a
	.zero		1
	.zero		1


	//----- nvinfo : EIATTR_EXIT_INSTR_OFFSETS
	.align		4
        /*dd7c*/ 	.byte	0x04, 0x1c
        /*dd7e*/ 	.short	(.L_68 - .L_67)


	//   ....[0]....
.L_67:
        /*dd80*/ 	.word	0x00038510


	//   ....[1]....
        /*dd84*/ 	.word	0x00038550


	//----- nvinfo : EIATTR_REQNTID
	.align		4
.L_68:
        /*dd88*/ 	.byte	0x04, 0x10
        /*dd8a*/ 	.short	(.L_70 - .L_69)
.L_69:
        /*dd8c*/ 	.word	0x00000100
        /*dd90*/ 	.word	0x00000001
        /*dd94*/ 	.word	0x00000001


	//----- nvinfo : EIATTR_CRS_STACK_SIZE
	.align		4
.L_70:
        /*dd98*/ 	.byte	0x04, 0x1e
        /*dd9a*/ 	.short	(.L_72 - .L_71)
.L_71:
        /*dd9c*/ 	.word	0x00000000


	//----- nvinfo : EIATTR_CBANK_PARAM_SIZE
	.align		4
.L_72:
        /*dda0*/ 	.byte	0x03, 0x19
        /*dda2*/ 	.short	0x0088


	//----- nvinfo : EIATTR_PARAM_CBANK
	.align		4
        /*dda4*/ 	.byte	0x04, 0x0a
        /*dda6*/ 	.short	(.L_74 - .L_73)
	.align		4
.L_73:
        /*dda8*/ 	.word	index@(.nv.constant0.attn_fwd)
        /*ddac*/ 	.short	0x0380
        /*ddae*/ 	.short	0x0088


	//----- nvinfo : EIATTR_SW_WAR
	.align		4
.L_74:
        /*ddb0*/ 	.byte	0x04, 0x36
        /*ddb2*/ 	.short	(.L_76 - .L_75)
.L_75:
        /*ddb4*/ 	.word	0x00000008
.L_76:


//--------------------- .nv.compat                --------------------------
	.section	.nv.compat,"",@"SHT_CUDA_COMPAT_INFO"
	.align	4
        /*0000*/ 	.byte	0x02, 0x02, 0x02, 0x00, 0x02, 0x05, 0x05, 0x00, 0x02, 0x03, 0x00, 0x00, 0x02, 0x06, 0x01, 0x00


//--------------------- .nv.callgraph             --------------------------
	.section	.nv.callgraph,"",@"SHT_CUDA_CALLGRAPH"
	.align	4
	.sectionentsize	8
	.align		4
        /*0000*/ 	.word	0x00000000
	.align		4
        /*0004*/ 	.word	0xffffffff
	.align		4
        /*0008*/ 	.word	0x00000000
	.align		4
        /*000c*/ 	.word	0xfffffffe
	.align		4
        /*0010*/ 	.word	0x00000000
	.align		4
        /*0014*/ 	.word	0xfffffffd
	.align		4
        /*0018*/ 	.word	0x00000000
	.align		4
        /*001c*/ 	.word	0xfffffffc


//--------------------- .nv.constant4             --------------------------
	.section	.nv.constant4,"a",@progbits
	.align	8
	.align		8
.nv.constant4:
        /*0000*/ 	.dword	_$_str


//--------------------- .text.attn_fwd            --------------------------
	.section	.text.attn_fwd,"ax",@progbits
	.align	128
        .global         attn_fwd
        .type           attn_fwd,@function
        .size           attn_fwd,(.L_x_11 - attn_fwd)
        .other          attn_fwd,@"STO_CUDA_ENTRY STV_DEFAULT"
attn_fwd:
.text.attn_fwd:
[----:B------:R-:W0:Y:S01]  /*0000*/  LDC R1, c[0x0][0x37c] ;  /* 0x0000df00ff017b82 */ /* 0x000e220000000800 */
[----:B------:R-:W1:Y:S07]  /*0010*/  S2R R0, SR_CTAID.X ;  /* 0x0000000000007919 */ /* 0x000e6e0000002500 */
[----:B------:R-:W2:Y:S01]  /*0020*/  S2UR UR13, SR_CTAID.Y ;  /* 0x00000000000d79c3 */ /* 0x000ea20000002600 */
[----:B------:R-:W2:Y:S01]  /*0030*/  LDCU.64 UR4, c[0x0][0x3b0] ;  /* 0x00007600ff0477ac */ /* 0x000ea20008000a00 */
[----:B0-----:R-:W-:Y:S01]  /*0040*/  VIADD R1, R1, 0xffffe3c8 ;  /* 0xffffe3c801017836 */ /* 0x001fe20000000000 */
[----:B------:R-:W0:Y:S01]  /*0050*/  S2R R3, SR_TID.X ;  /* 0x0000000000037919 */ /* 0x000e220000002100 */
[----:B------:R-:W3:Y:S04]  /*0060*/  LDCU.64 UR10, c[0x0][0x358] ;  /* 0x00006b00ff0a77ac */ /* 0x000ee80008000a00 */
[----:B------:R-:W4:Y:S08]  /*0070*/  LDC R19, c[0x0][0x3b8] ;  /* 0x0000ee00ff137b82 */ /* 0x000f300000000800 */
[----:B------:R-:W5:Y:S01]  /*0080*/  LDC.64 R6, c[0x0][0x380] ;  /* 0x0000e000ff067b82 */ /* 0x000f620000000a00 */
[----:B--2---:R-:W-:Y:S01]  /*0090*/  UIMAD UR4, UR13, UR4, URZ ;  /* 0x000000040d0472a4 */ /* 0x004fe2000f8e02ff */
[----:B-1----:R-:W-:Y:S01]  /*00a0*/  IMAD.SHL.U32 R2, R0, 0x20, RZ ;  /* 0x0000002000027824 */ /* 0x002fe200078e00ff */
[----:B0-----:R-:W-:-:S04]  /*00b0*/  SHF.R.U32.HI R0, RZ, 0x5, R3 ;  /* 0x00000005ff007819 */ /* 0x001fc80000011603 */
[----:B------:R-:W-:Y:S02]  /*00c0*/  LOP3.LUT R2, R2, 0x1f, R3, 0xf8, !PT ;  /* 0x0000001f02027812 */ /* 0x000fe400078ef803 */
[----:B------:R-:W-:-:S03]  /*00d0*/  SGXT.U32 R0, R0, 0x3 ;  /* 0x000000030000781a */ /* 0x000fc60000000000 */
[----:B------:R-:W-:Y:S01]  /*00e0*/  IMAD R3, R2, UR5, RZ ;  /* 0x0000000502037c24 */ /* 0x000fe2000f8e02ff */
[----:B------:R-:W-:Y:S01]  /*00f0*/  USHF.R.S32.HI UR5, URZ, 0x1f, UR4 ;  /* 0x0000001fff057899 */ /* 0x000fe20008011404 */
[----:B----4-:R-:W-:-:S03]  /*0100*/  IMAD R5, R0, R19, RZ ;  /* 0x0000001300057224 */ /* 0x010fc600078e02ff */
[----:B-----5:R-:W-:Y:S02]  /*0110*/  IADD3 R18, P0, P1, R3, UR4, R6 ;  /* 0x0000000403127c10 */ /* 0x020fe4000f91e006 */
[----:B------:R-:W-:Y:S01]  /*0120*/  SHF.R.S32.HI R0, RZ, 0x1f, R3 ;  /* 0x0000001fff007819 */ /* 0x000fe20000011403 */
[----:B------:R-:W-:-:S03]  /*0130*/  IMAD R3, R19, 0x8, R5 ;  /* 0x0000000813037824 */ /* 0x000fc600078e0205 */
[----:B------:R-:W-:Y:S01]  /*0140*/  IADD3.X R0, PT, PT, R0, UR5, R7, P0, P1 ;  /* 0x0000000500007c10 */ /* 0x000fe200087e2407 */
[----:B------:R-:W-:Y:S01]  /*0150*/  IMAD R9, R19, 0x8, R3 ;  /* 0x0000000813097824 */ /* 0x000fe200078e0203 */
[-C--:B------:R-:W-:Y:S02]  /*0160*/  IADD3 R6, P0, PT, R5, R18.reuse, RZ ;  /* 0x0000001205067210 */ /* 0x080fe40007f1e0ff */
[----:B------:R-:W-:Y:S01]  /*0170*/  IADD3 R4, P1, PT, R3, R18, RZ ;  /* 0x0000001203047210 */ /* 0x000fe20007f3e0ff */
[----:B------:R-:W-:Y:S01]  /*0180*/  IMAD R11, R19, 0x8, R9 ;  /* 0x00000008130b7824 */ /* 0x000fe200078e0209 */
[----:B------:R-:W-:Y:S02]  /*0190*/  LEA.HI.X.SX32 R7, R5, R0, 0x1, P0 ;  /* 0x0000000005077211 */ /* 0x000fe400000f0eff */
[----:B------:R-:W-:Y:S02]  /*01a0*/  IADD3 R2, P0, PT, R9, R18, RZ ;  /* 0x0000001209027210 */ /* 0x000fe40007f1e0ff */
[-C--:B------:R-:W-:Y:S01]  /*01b0*/  LEA.HI.X.SX32 R5, R3, R0.reuse, 0x1, P1 ;  /* 0x0000000003057211 */ /* 0x080fe200008f0eff */
[----:B---3--:R0:W2:Y:S01]  /*01c0*/  LDG.E.U8 R20, desc[UR10][R6.64] ;  /* 0x0000000a06147981 */ /* 0x0080a2000c1e1100 */
[----:B------:R-:W-:Y:S01]  /*01d0*/  LEA.HI.X.SX32 R3, R9, R0, 0x1, P0 ;  /* 0x0000000009037211 */ /* 0x000fe200000f0eff */
[----:B------:R-:W-:Y:S01]  /*01e0*/  IMAD R9, R19, 0x8, R11 ;  /* 0x0000000813097824 */ /* 0x000fe200078e020b */
[----:B------:R-:W-:Y:S01]  /*01f0*/  IADD3 R12, P0, PT, R11, R18, RZ ;  /* 0x000000120b0c7210 */ /* 0x000fe20007f1e0ff */
[----:B------:R1:W3:Y:S02]  /*0200*/  LDG.E.U8 R23, desc[UR10][R4.64] ;  /* 0x0000000a04177981 */ /* 0x0002e4000c1e1100 */
[----:B------:R-:W-:Y:S01]  /*0210*/  IMAD R15, R19, 0x8, R9 ;  /* 0x00000008130f7824 */ /* 0x000fe200078e0209 */
[----:B------:R-:W-:Y:S01]  /*0220*/  LEA.HI.X.SX32 R13, R11, R0, 0x1, P0 ;  /* 0x000000000b0d7211 */ /* 0x000fe200000f0eff */
[----:B------:R4:W5:Y:S01]  /*0230*/  LDG.E.U8 R16, desc[UR10][R2.64] ;  /* 0x0000000a02107981 */ /* 0x000962000c1e1100 */
[----:B------:R-:W-:Y:S01]  /*0240*/  IADD3 R10, P0, PT, R9, R18, RZ ;  /* 0x00000012090a7210 */ /* 0x000fe20007f1e0ff */
[----:B------:R-:W-:-:S02]  /*0250*/  IMAD R17, R19, 0x8, R15 ;  /* 0x0000000813117824 */ /* 0x000fc400078e020f */
[----:B------:R1:W3:Y:S01]  /*0260*/  LDG.E.U8 R22, desc[UR10][R12.64] ;  /* 0x0000000a0c167981 */ /* 0x0002e2000c1e1100 */
[----:B------:R-:W-:Y:S02]  /*0270*/  LEA.HI.X.SX32 R11, R9, R0, 0x1, P0 ;  /* 0x00000000090b7211 */ /* 0x000fe400000f0eff */
[----:B------:R-:W-:Y:S01]  /*0280*/  IADD3 R8, P0, PT, R15, R18, RZ ;  /* 0x000000120f087210 */ /* 0x000fe20007f1e0ff */
[----:B------:R-:W-:Y:S02]  /*0290*/  IMAD R21, R19, 0x8, R17 ;  /* 0x0000000813157824 */ /* 0x000fe400078e0211 */
[----:B------:R1:W5:Y:S01]  /*02a0*/  LDG.E.U8 R14, desc[UR10][R10.64] ;  /* 0x0000000a0a0e7981 */ /* 0x000362000c1e1100 */
[----:B------:R-:W-:Y:S02]  /*02b0*/  LEA.HI.X.SX32 R9, R15, R0, 0x1, P0 ;  /* 0x000000000f097211 */ /* 0x000fe400000f0eff */
[----:B0-----:R-:W-:-:S03]  /*02c0*/  IADD3 R6, P1, PT, R17, R18, RZ ;  /* 0x0000001211067210 */ /* 0x001fc60007f3e0ff */
[----:B------:R-:W5:Y:S01]  /*02d0*/  LDG.E.U8 R10, desc[UR10][R8.64] ;  /* 0x0000000a080a7981 */ /* 0x000f62000c1e1100 */
[----:B-1----:R-:W-:Y:S02]  /*02e0*/  IADD3 R4, P0, PT, R21, R18, RZ ;  /* 0x0000001215047210 */ /* 0x002fe40007f1e0ff */
[-C--:B------:R-:W-:Y:S02]  /*02f0*/  LEA.HI.X.SX32 R7, R17, R0.reuse, 0x1, P1 ;  /* 0x0000000011077211 */ /* 0x080fe400008f0eff */
[----:B------:R-:W-:Y:S01]  /*0300*/  LEA.HI.X.SX32 R5, R21, R0, 0x1, P0 ;  /* 0x0000000015057211 */ /* 0x000fe200000f0eff */
[C---:B----4-:R-:W-:Y:S02]  /*0310*/  IMAD R3, R19.reuse, 0x8, R21 ;  /* 0x0000000813037824 */ /* 0x050fe400078e0215 */
[----:B------:R-:W4:Y:S04]  /*0320*/  LDG.E.U8 R21, desc[UR10][R6.64] ;  /* 0x0000000a06157981 */ /* 0x000f28000c1e1100 */
[----:B------:R0:W4:Y:S01]  /*0330*/  LDG.E.U8 R12, desc[UR10][R4.64] ;  /* 0x0000000a040c7981 */ /* 0x000122000c1e1100 */
[----:B------:R-:W-:Y:S01]  /*0340*/  IMAD R13, R19, 0x8, R3 ;  /* 0x00000008130d7824 */ /* 0x000fe200078e0203 */
[----:B------:R-:W-:-:S03]  /*0350*/  IADD3 R2, P0, PT, R3, R18, RZ ;  /* 0x0000001203027210 */ /* 0x000fc60007f1e0ff */
[----:B------:R-:W-:Y:S01]  /*0360*/  IMAD R15, R19, 0x8, R13 ;  /* 0x00000008130f7824 */ /* 0x000fe200078e020d */
[----:B------:R-:W-:-:S03]  /*0370*/  LEA.HI.X.SX32 R3, R3, R0, 0x1, P0 ;  /* 0x0000000003037211 */ /* 0x000fc600000f0eff */
[----:B------:R-:W-:Y:S01]  /*0380*/  IMAD R11, R19, 0x8, R15 ;  /* 0x00000008130b7824 */ /* 0x000fe200078e020f */
[-C--:B0-----:R-:W-:Y:S02]  /*0390*/  IADD3 R4, P0, PT, R13, R18.reuse, RZ ;  /* 0x000000120d047210 */ /* 0x081fe40007f1e0ff */
[----:B------:R-:W-:Y:S01]  /*03a0*/  IADD3 R6, P1, PT, R15, R18, RZ ;  /* 0x000000120f067210 */ /* 0x000fe20007f3e0ff */
[----:B------:R-:W-:Y:S01]  /*03b0*/  IMAD R9, R19, 0x8, R11 ;  /* 0x0000000813097824 */ /* 0x000fe200078e020b */
[-C--:B------:R-:W-:Y:S02]  /*03c0*/  LEA.HI.X.SX32 R5, R13, R0.reuse, 0x1, P0 ;  /* 0x000000000d057211 */ /* 0x080fe400000f0eff */
[----:B------:R-:W-:Y:S01]  /*03d0*/  LEA.HI.X.SX32 R7, R15, R0, 0x1, P1 ;  /* 0x000000000f077211 */ /* 0x000fe200008f0eff */
[----:B------:R-:W-:Y:S02]  /*03e0*/  IMAD R8, R19, 0x8, R9 ;  /* 0x0000000813087824 */ /* 0x000fe400078e0209 */
[----:B------:R-:W4:Y:S04]  /*03f0*/  LDG.E.U8 R17, desc[UR10][R4.64] ;  /* 0x0000000a04117981 */ /* 0x000f28000c1e1100 */
[----:B--2---:R0:W-:Y:S04]  /*0400*/  STL [R1+0x18], R20 ;  /* 0x0000181401007387 */ /* 0x0041e80000100800 */
[----:B0-----:R0:W2:Y:S04]  /*0410*/  LDG.E.U8 R20, desc[UR10][R2.64] ;  /* 0x0000000a02147981 */ /* 0x0010a8000c1e1100 */
[----:B---3--:R-:W-:Y:S01]  /*0420*/  STL [R1+0x14], R23 ;  /* 0x0000141701007387 */ /* 0x008fe20000100800 */
[----:B0-----:R-:W-:-:S03]  /*0430*/  IADD3 R2, P0, PT, R11, R18, RZ ;  /* 0x000000120b027210 */ /* 0x001fc60007f1e0ff */
[----:B-----5:R0:W-:Y:S01]  /*0440*/  STL [R1+0x10], R16 ;  /* 0x0000101001007387 */ /* 0x0201e20000100800 */
[----:B------:R-:W-:Y:S02]  /*0450*/  LEA.HI.X.SX32 R3, R11, R0, 0x1, P0 ;  /* 0x000000000b037211 */ /* 0x000fe400000f0eff */
[----:B------:R-:W-:-:S03]  /*0460*/  IADD3 R4, P0, PT, R9, R18, RZ ;  /* 0x0000001209047210 */ /* 0x000fc60007f1e0ff */
[----:B------:R1:W3:Y:S01]  /*0470*/  LDG.E.U8 R15, desc[UR10][R2.64] ;  /* 0x0000000a020f7981 */ /* 0x0002e2000c1e1100 */
[----:B------:R-:W-:-:S03]  /*0480*/  LEA.HI.X.SX32 R5, R9, R0, 0x1, P0 ;  /* 0x0000000009057211 */ /* 0x000fc600000f0eff */
[----:B0-----:R0:W5:Y:S01]  /*0490*/  LDG.E.U8 R16, desc[UR10][R6.64] ;  /* 0x0000000a06107981 */ /* 0x001162000c1e1100 */
[----:B-1----:R-:W-:-:S03]  /*04a0*/  IADD3 R2, P0, PT, R8, R18, RZ ;  /* 0x0000001208027210 */ /* 0x002fc60007f1e0ff */
[----:B------:R-:W-:Y:S01]  /*04b0*/  STL [R1+0xc], R22 ;  /* 0x00000c1601007387 */ /* 0x000fe20000100800 */
[C---:B0-----:R-:W-:Y:S01]  /*04c0*/  IMAD R7, R19.reuse, 0x8, R8 ;  /* 0x0000000813077824 */ /* 0x041fe200078e0208 */
[----:B------:R-:W-:Y:S02]  /*04d0*/  LEA.HI.X.SX32 R3, R8, R0, 0x1, P0 ;  /* 0x0000000008037211 */ /* 0x000fe400000f0eff */
[----:B------:R0:W-:Y:S01]  /*04e0*/  STL [R1+0x1c], R14 ;  /* 0x00001c0e01007387 */ /* 0x0001e20000100800 */
[----:B------:R-:W-:-:S03]  /*04f0*/  IMAD R9, R19, 0x8, R7 ;  /* 0x0000000813097824 */ /* 0x000fc600078e0207 */
[----:B------:R1:W-:Y:S01]  /*0500*/  STL [R1+0x8], R10 ;  /* 0x0000080a01007387 */ /* 0x0003e20000100800 */
[----:B------:R-:W-:-:S03]  /*0510*/  IADD3 R6, P1, PT, R7, R18, RZ ;  /* 0x0000001207067210 */ /* 0x000fc60007f3e0ff */
[----:B0-----:R0:W3:Y:S04]  /*0520*/  LDG.E.U8 R14, desc[UR10][R4.64] ;  /* 0x0000000a040e7981 */ /* 0x0010e8000c1e1100 */
[----:B-1----:R1:W3:Y:S01]  /*0530*/  LDG.E.U8 R10, desc[UR10][R2.64] ;  /* 0x0000000a020a7981 */ /* 0x0022e2000c1e1100 */
[----:B------:R-:W-:Y:S01]  /*0540*/  IMAD R8, R19, 0x8, R9 ;  /* 0x0000000813087824 */ /* 0x000fe200078e0209 */
[----:B------:R-:W-:Y:S02]  /*0550*/  LEA.HI.X.SX32 R7, R7, R0, 0x1, P1 ;  /* 0x0000000007077211 */ /* 0x000fe400008f0eff */
[----:B0-----:R-:W-:-:S03]  /*0560*/  IADD3 R4, P0, PT, R9, R18, RZ ;  /* 0x0000001209047210 */ /* 0x001fc60007f1e0ff */
[----:B------:R0:W3:Y:S01]  /*0570*/  LDG.E.U8 R13, desc[UR10][R6.64] ;  /* 0x0000000a060d7981 */ /* 0x0000e2000c1e1100 */
[----:B------:R-:W-:Y:S02]  /*0580*/  LEA.HI.X.SX32 R5, R9, R0, 0x1, P0 ;  /* 0x0000000009057211 */ /* 0x000fe400000f0eff */
[C---:B-1----:R-:W-:Y:S01]  /*0590*/  IADD3 R2, P0, PT, R8.reuse, R18, RZ ;  /* 0x0000001208027210 */ /* 0x042fe20007f1e0ff */
[----:B----4-:R-:W-:Y:S03]  /*05a0*/  STL [R1+0x24], R21 ;  /* 0x0000241501007387 */ /* 0x010fe60000100800 */
[----:B------:R-:W-:Y:S01]  /*05b0*/  LEA.HI.X.SX32 R3, R8, R0, 0x1, P0 ;  /* 0x0000000008037211 */ /* 0x000fe200000f0eff */
[----:B------:R1:W-:Y:S04]  /*05c0*/  STL [R1+0x20], R12 ;  /* 0x0000200c01007387 */ /* 0x0003e80000100800 */
[----:B------:R-:W4:Y:S04]  /*05d0*/  LDG.E.U8 R11, desc[UR10][R2.64] ;  /* 0x0000000a020b7981 */ /* 0x000f28000c1e1100 */
[----:B-1----:R1:W4:Y:S01]  /*05e0*/  LDG.E.U8 R12, desc[UR10][R4.64] ;  /* 0x0000000a040c7981 */ /* 0x002322000c1e1100 */
[----:B------:R-:W-:-:S04]  /*05f0*/  IMAD R9, R19, 0x8, R8 ;  /* 0x0000000813097824 */ /* 0x000fc800078e0208 */
[----:B0-----:R-:W-:-:S04]  /*0600*/  IMAD R7, R19, 0x8, R9 ;  /* 0x0000000813077824 */ /* 0x001fc800078e0209 */
[----:B------:R-:W-:Y:S01]  /*0610*/  IMAD R8, R19, 0x8, R7 ;  /* 0x0000000813087824 */ /* 0x000fe200078e0207 */
[-C--:B-1----:R-:W-:Y:S02]  /*0620*/  IADD3 R4, P0, PT, R9, R18.reuse, RZ ;  /* 0x0000001209047210 */ /* 0x082fe40007f1e0ff */
[----:B------:R-:W-:Y:S02]  /*0630*/  IADD3 R6, P1, PT, R7, R18, RZ ;  /* 0x0000001207067210 */ /* 0x000fe40007f3e0ff */
[----:B------:R-:W-:Y:S01]  /*0640*/  LEA.HI.X.SX32 R5, R9, R0, 0x1, P0 ;  /* 0x0000000009057211 */ /* 0x000fe200000f0eff */
[----:B------:R-:W-:Y:S01]  /*0650*/  IMAD R9, R19, 0x8, R8 ;  /* 0x0000000813097824 */ /* 0x000fe200078e0208 */
[C---:B------:R-:W-:Y:S02]  /*0660*/  IADD3 R2, P0, PT, R8.reuse, R18, RZ ;  /* 0x0000001208027210 */ /* 0x040fe40007f1e0ff */
[-C--:B------:R-:W-:Y:S02]  /*0670*/  LEA.HI.X.SX32 R7, R7, R0.reuse, 0x1, P1 ;  /* 0x0000000007077211 */ /* 0x080fe400008f0eff */
[----:B------:R-:W-:Y:S01]  /*0680*/  LEA.HI.X.SX32 R3, R8, R0, 0x1, P0 ;  /* 0x0000000008037211 */ /* 0x000fe200000f0eff */
[----:B------:R-:W-:Y:S01]  /*0690*/  IMAD R8, R19, 0x8, R9 ;  /* 0x0000000813087824 */ /* 0x000fe200078e0209 */
[----:B--2---:R-:W-:Y:S04]  /*06a0*/  STL [R1+0x98], R20 ;  /* 0x0000981401007387 */ /* 0x004fe80000100800 */
[----:B------:R0:W-:Y:S04]  /*06b0*/  STL [R1+0x48], R17 ;  /* 0x0000481101007387 */ /* 0x0001e80000100800 */
[----:B0-----:R0:W2:Y:S02]  /*06c0*/  LDG.E.U8 R17, desc[UR10][R4.64] ;  /* 0x0000000a04117981 */ /* 0x0010a4000c1e1100 */
[----:B0-----:R-:W-:-:S02]  /*06d0*/  IADD3 R4, P0, PT, R9, R18, RZ ;  /* 0x0000001209047210 */ /* 0x001fc40007f1e0ff */
[----:B-----5:R0:W-:Y:S02]  /*06e0*/  STL [R1+0xa4], R16 ;  /* 0x0000a41001007387 */ /* 0x0201e40000100800 */
[----:B------:R-:W-:Y:S02]  /*06f0*/  LEA.HI.X.SX32 R5, R9, R0, 0x1, P0 ;  /* 0x0000000009057211 */ /* 0x000fe400000f0eff */
[----:B---3--:R1:W-:Y:S04]  /*0700*/  STL [R1+0x84], R15 ;  /* 0x0000840f01007387 */ /* 0x0083e80000100800 */
[----:B0-----:R0:W3:Y:S04]  /*0710*/  LDG.E.U8 R16, desc[UR10][R6.64] ;  /* 0x0000000a06107981 */ /* 0x0010e8000c1e1100 */
[----:B-1----:R1:W5:Y:S01]  /*0720*/  LDG.E.U8 R15, desc[UR10][R2.64] ;  /* 0x0000000a020f7981 */ /* 0x002362000c1e1100 */
[----:B0-----:R-:W-:Y:S01]  /*0730*/  IMAD R7, R19, 0x8, R8 ;  /* 0x0000000813077824 */ /* 0x001fe200078e0208 */
[----:B-1----:R-:W-:-:S02]  /*0740*/  IADD3 R2, P0, PT, R8, R18, RZ ;  /* 0x0000001208027210 */ /* 0x002fc40007f1e0ff */
[----:B------:R0:W-:Y:S02]  /*0750*/  STL [R1+0x94], R14 ;  /* 0x0000940e01007387 */ /* 0x0001e40000100800 */
[----:B------:R-:W-:Y:S01]  /*0760*/  LEA.HI.X.SX32 R3, R8, R0, 0x1, P0 ;  /* 0x0000000008037211 */ /* 0x000fe200000f0eff */
[----:B------:R-:W-:Y:S01]  /*0770*/  IMAD R9, R19, 0x8, R7 ;  /* 0x0000000813097824 */ /* 0x000fe200078e0207 */
[----:B------:R1:W-:Y:S01]  /*0780*/  STL [R1+0x40], R10 ;  /* 0x0000400a01007387 */ /* 0x0003e20000100800 */
[----:B------:R-:W-:-:S03]  /*0790*/  IADD3 R6, P1, PT, R7, R18, RZ ;  /* 0x0000001207067210 */ /* 0x000fc60007f3e0ff */
[----:B0-----:R0:W5:Y:S01]  /*07a0*/  LDG.E.U8 R14, desc[UR10][R4.64] ;  /* 0x0000000a040e7981 */ /* 0x001162000c1e1100 */
[----:B------:R-:W-:-:S03]  /*07b0*/  IMAD R8, R19, 0x8, R9 ;  /* 0x0000000813087824 */ /* 0x000fc600078e0209 */
[----:B-1----:R1:W5:Y:S01]  /*07c0*/  LDG.E.U8 R10, desc[UR10][R2.64] ;  /* 0x0000000a020a7981 */ /* 0x002362000c1e1100 */
[----:B------:R-:W-:Y:S02]  /*07d0*/  LEA.HI.X.SX32 R7, R7, R0, 0x1, P1 ;  /* 0x0000000007077211 */ /* 0x000fe400008f0eff */
[C---:B0-----:R-:W-:Y:S01]  /*07e0*/  IADD3 R4, P0, PT, R9.reuse, R18, RZ ;  /* 0x0000001209047210 */ /* 0x041fe20007f1e0ff */
[----:B------:R0:W-:Y:S03]  /*07f0*/  STL [R1+0xa0], R13 ;  /* 0x0000a00d01007387 */ /* 0x0001e60000100800 */
[----:B------:R-:W-:Y:S02]  /*0800*/  LEA.HI.X.SX32 R5, R9, R0, 0x1, P0 ;  /* 0x0000000009057211 */ /* 0x000fe400000f0eff */
[C---:B-1----:R-:W-:Y:S01]  /*0810*/  IADD3 R2, P0, PT, R8.reuse, R18, RZ ;  /* 0x0000001208027210 */ /* 0x042fe20007f1e0ff */
[----:B----4-:R1:W-:Y:S04]  /*0820*/  STL [R1+0x80], R12 ;  /* 0x0000800c01007387 */ /* 0x0103e80000100800 */
[----:B0-----:R0:W4:Y:S01]  /*0830*/  LDG.E.U8 R13, desc[UR10][R6.64] ;  /* 0x0000000a060d7981 */ /* 0x001122000c1e1100 */
[----:B------:R-:W-:-:S03]  /*0840*/  LEA.HI.X.SX32 R3, R8, R0, 0x1, P0 ;  /* 0x0000000008037211 */ /* 0x000fc600000f0eff */
[----:B------:R0:W-:Y:S04]  /*0850*/  STL [R1+0x90], R11 ;  /* 0x0000900b01007387 */ /* 0x0001e80000100800 */
[----:B-1----:R1:W4:Y:S04]  /*0860*/  LDG.E.U8 R12, desc[UR10][R4.64] ;  /* 0x0000000a040c7981 */ /* 0x002328000c1e1100 */
[----:B0-----:R0:W4:Y:S01]  /*0870*/  LDG.E.U8 R11, desc[UR10][R2.64] ;  /* 0x0000000a020b7981 */ /* 0x001122000c1e1100 */
[----:B------:R-:W-:-:S04]  /*0880*/  IMAD R9, R19, 0x8, R8 ;  /* 0x0000000813097824 */ /* 0x000fc800078e0208 */
[----:B------:R-:W-:Y:S01]  /*0890*/  IMAD R7, R19, 0x8, R9 ;  /* 0x0000000813077824 */ /* 0x000fe200078e0209 */
[----:B-1----:R-:W-:-:S03]  /*08a0*/  IADD3 R4, P0, PT, R9, R18, RZ ;  /* 0x0000001209047210 */ /* 0x002fc60007f1e0ff */
[----:B------:R-:W-:Y:S01]  /*08b0*/  IMAD R8, R19, 0x8, R7 ;  /* 0x0000000813087824 */ /* 0x000fe200078e0207 */
[----:B------:R-:W-:-:S03]  /*08c0*/  LEA.HI.X.SX32 R5, R9, R0, 0x1, P0 ;  /* 0x0000000009057211 */ /* 0x000fc600000f0eff */
[----:B------:R-:W-:Y:S01]  /*08d0*/  IMAD R9, R19, 0x8, R8 ;  /* 0x0000000813097824 */ /* 0x000fe200078e0208 */
[CC--:B0-----:R-:W-:Y:S02]  /*08e0*/  IADD3 R2, P0, PT, R8.reuse, R18.reuse, RZ ;  /* 0x0000001208027210 */ /* 0x0c1fe40007f1e0ff */
[----:B------:R-:W-:Y:S02]  /*08f0*/  IADD3 R6, P1, PT, R7, R18, RZ ;  /* 0x0000001207067210 */ /* 0x000fe40007f3e0ff */
[-C--:B------:R-:W-:Y:S01]  /*0900*/  LEA.HI.X.SX32 R3, R8, R0.reuse, 0x1, P0 ;  /* 0x0000000008037211 */ /* 0x080fe200000f0eff */
[----:B------:R-:W-:Y:S01]  /*0910*/  IMAD R8, R19, 0x8, R9 ;  /* 0x0000000813087824 */ /* 0x000fe200078e0209 */
[----:B------:R-:W-:Y:S01]  /*0920*/  LEA.HI.X.SX32 R7, R7, R0, 0x1, P1 ;  /* 0x0000000007077211 */ /* 0x000fe200008f0eff */
[----:B--2---:R0:W-:Y:S04]  /*0930*/  STL [R1+0x3c], R17 ;  /* 0x00003c1101007387 */ /* 0x0041e80000100800 */
[----:B0-----:R0:W2:Y:S02]  /*0940*/  LDG.E.U8 R17, desc[UR10][R4.64] ;  /* 0x0000000a04117981 */ /* 0x0010a4000c1e1100 */
[----:B0-----:R-:W-:-:S02]  /*0950*/  IADD3 R4, P0, PT, R9, R18, RZ ;  /* 0x0000001209047210 */ /* 0x001fc40007f1e0ff */
[----:B---3--:R0:W-:Y:S02]  /*0960*/  STL [R1+0x9c], R16 ;  /* 0x00009c1001007387 */ /* 0x0081e40000100800 */
[----:B------:R-:W-:Y:S02]  /*0970*/  LEA.HI.X.SX32 R5, R9, R0, 0x1, P0 ;  /* 0x0000000009057211 */ /* 0x000fe400000f0eff */
[----:B-----5:R1:W-:Y:S04]  /*0980*/  STL [R1+0x74], R15 ;  /* 0x0000740f01007387 */ /* 0x0203e80000100800 */
        /* <DEDUP_REMOVED lines=14> */
[----:B----4-:R0:W-:Y:S03]  /*0a70*/  STL [R1+0x8c], R13 ;  /* 0x00008c0d01007387 */ /* 0x0101e60000100800 */
[----:B------:R-:W-:Y:S02]  /*0a80*/  LEA.HI.X.SX32 R5, R9, R0, 0x1, P0 ;  /* 0x0000000009057211 */ /* 0x000fe400000f0eff */
[C---:B-1----:R-:W-:Y:S01]  /*0a90*/  IADD3 R2, P0, PT, R8.reuse, R18, RZ ;  /* 0x0000001208027210 */ /* 0x042fe20007f1e0ff */
[----:B------:R-:W-:Y:S01]  /*0aa0*/  IMAD R9, R19, 0x8, R8 ;  /* 0x0000000813097824 */ /* 0x000fe200078e0208 */
[----:B0-----:R-:W4:Y:S02]  /*0ab0*/  LDG.E.U8 R13, desc[UR10][R6.64] ;  /* 0x0000000a060d7981 */ /* 0x001f24000c1e1100 */
[----:B------:R-:W-:-:S02]  /*0ac0*/  LEA.HI.X.SX32 R3, R8, R0, 0x1, P0 ;  /* 0x0000000008037211 */ /* 0x000fc400000f0eff */
[----:B------:R0:W-:Y:S04]  /*0ad0*/  STL [R1+0x70], R12 ;  /* 0x0000700c01007387 */ /* 0x0001e80000100800 */
[----:B------:R1:W-:Y:S04]  /*0ae0*/  STL [R1+0x78], R11 ;  /* 0x0000780b01007387 */ /* 0x0003e80000100800 */
[----:B0-----:R0:W4:Y:S04]  /*0af0*/  LDG.E.U8 R12, desc[UR10][R4.64] ;  /* 0x0000000a040c7981 */ /* 0x001128000c1e1100 */
[----:B-1----:R1:W4:Y:S01]  /*0b00*/  LDG.E.U8 R11, desc[UR10][R2.64] ;  /* 0x0000000a020b7981 */ /* 0x002322000c1e1100 */
[----:B0-----:R-:W-:-:S04]  /*0b10*/  IADD3 R4, P0, PT, R9, R18, RZ ;  /* 0x0000001209047210 */ /* 0x001fc80007f1e0ff */
[----:B------:R-:W-:-:S05]  /*0b20*/  LEA.HI.X.SX32 R5, R9, R0, 0x1, P0 ;  /* 0x0000000009057211 */ /* 0x000fca00000f0eff */
[----:B------:R0:W4:Y:S01]  /*0b30*/  LDG.E.U8 R20, desc[UR10][R4.64] ;  /* 0x0000000a04147981 */ /* 0x000122000c1e1100 */
[----:B------:R-:W-:-:S04]  /*0b40*/  IMAD R7, R19, 0x8, R9 ;  /* 0x0000000813077824 */ /* 0x000fc800078e0209 */
[----:B------:R-:W-:Y:S01]  /*0b50*/  IMAD R8, R19, 0x8, R7 ;  /* 0x0000000813087824 */ /* 0x000fe200078e0207 */
[----:B------:R-:W-:-:S03]  /*0b60*/  IADD3 R6, P1, PT, R7, R18, RZ ;  /* 0x0000001207067210 */ /* 0x000fc60007f3e0ff */
[----:B------:R-:W-:Y:S01]  /*0b70*/  IMAD R9, R19, 0x8, R8 ;  /* 0x0000000813097824 */ /* 0x000fe200078e0208 */
[C---:B-1----:R-:W-:Y:S02]  /*0b80*/  IADD3 R2, P0, PT, R8.reuse, R18, RZ ;  /* 0x0000001208027210 */ /* 0x042fe40007f1e0ff */
[-C--:B------:R-:W-:Y:S02]  /*0b90*/  LEA.HI.X.SX32 R7, R7, R0.reuse, 0x1, P1 ;  /* 0x0000000007077211 */ /* 0x080fe400008f0eff */
[----:B------:R-:W-:Y:S01]  /*0ba0*/  LEA.HI.X.SX32 R3, R8, R0, 0x1, P0 ;  /* 0x0000000008037211 */ /* 0x000fe200000f0eff */
[----:B------:R-:W-:Y:S01]  /*0bb0*/  IMAD R8, R19, 0x8, R9 ;  /* 0x0000000813087824 */ /* 0x000fe200078e0209 */
[----:B0-----:R-:W-:-:S04]  /*0bc0*/  IADD3 R4, P0, PT, R9, R18, RZ ;  /* 0x0000001209047210 */ /* 0x001fc80007f1e0ff */
[----:B------:R-:W-:Y:S01]  /*0bd0*/  LEA.HI.X.SX32 R5, R9, R0, 0x1, P0 ;  /* 0x0000000009057211 */ /* 0x000fe200000f0eff */
[----:B--2---:R0:W-:Y:S04]  /*0be0*/  STL [R1+0x34], R17 ;  /* 0x0000341101007387 */ /* 0x0041e80000100800 */
[----:B0-----:R0:W2:Y:S02]  /*0bf0*/  LDG.E.U8 R17, desc[UR10][R6.64] ;  /* 0x0000000a06117981 */ /* 0x0010a4000c1e1100 */
[C---:B0-----:R-:W-:Y:S02]  /*0c00*/  IMAD R7, R19.reuse, 0x8, R8 ;  /* 0x0000000813077824 */ /* 0x041fe400078e0208 */
[----:B---3--:R0:W-:Y:S02]  /*0c10*/  STL [R1+0x7c], R16 ;  /* 0x00007c1001007387 */ /* 0x0081e40000100800 */
[----:B------:R-:W-:-:S02]  /*0c20*/  IMAD R9, R19, 0x8, R7 ;  /* 0x0000000813097824 */ /* 0x000fc400078e0207 */
[----:B-----5:R1:W-:Y:S04]  /*0c30*/  STL [R1+0x64], R15 ;  /* 0x0000640f01007387 */ /* 0x0203e80000100800 */
[----:B0-----:R0:W3:Y:S01]  /*0c40*/  LDG.E.U8 R16, desc[UR10][R2.64] ;  /* 0x0000000a02107981 */ /* 0x0010e2000c1e1100 */
[----:B------:R-:W-:-:S03]  /*0c50*/  IADD3 R6, P1, PT, R7, R18, RZ ;  /* 0x0000001207067210 */ /* 0x000fc60007f3e0ff */
[----:B-1----:R1:W5:Y:S01]  /*0c60*/  LDG.E.U8 R15, desc[UR10][R4.64] ;  /* 0x0000000a040f7981 */ /* 0x002362000c1e1100 */
[----:B0-----:R-:W-:-:S04]  /*0c70*/  IADD3 R2, P0, PT, R8, R18, RZ ;  /* 0x0000001208027210 */ /* 0x001fc80007f1e0ff */
[----:B------:R-:W-:Y:S01]  /*0c80*/  LEA.HI.X.SX32 R3, R8, R0, 0x1, P0 ;  /* 0x0000000008037211 */ /* 0x000fe200000f0eff */
[----:B------:R0:W-:Y:S01]  /*0c90*/  STL [R1+0x68], R14 ;  /* 0x0000680e01007387 */ /* 0x0001e20000100800 */
[----:B-1----:R-:W-:-:S03]  /*0ca0*/  IADD3 R4, P0, PT, R9, R18, RZ ;  /* 0x0000001209047210 */ /* 0x002fc60007f1e0ff */
[----:B------:R1:W-:Y:S01]  /*0cb0*/  STL [R1+0x30], R10 ;  /* 0x0000300a01007387 */ /* 0x0003e20000100800 */
[-C--:B------:R-:W-:Y:S02]  /*0cc0*/  LEA.HI.X.SX32 R5, R9, R0.reuse, 0x1, P0 ;  /* 0x0000000009057211 */ /* 0x080fe400000f0eff */
[----:B------:R-:W-:Y:S01]  /*0cd0*/  LEA.HI.X.SX32 R7, R7, R0, 0x1, P1 ;  /* 0x0000000007077211 */ /* 0x000fe200008f0eff */
[----:B0-----:R0:W3:Y:S01]  /*0ce0*/  LDG.E.U8 R14, desc[UR10][R2.64] ;  /* 0x0000000a020e7981 */ /* 0x0010e2000c1e1100 */
[----:B-1----:R-:W-:-:S04]  /*0cf0*/  IMAD R10, R19, 0x8, R9 ;  /* 0x00000008130a7824 */ /* 0x002fc800078e0209 */
[C---:B------:R-:W-:Y:S01]  /*0d00*/  IMAD R8, R19.reuse, 0x8, R10 ;  /* 0x0000000813087824 */ /* 0x040fe200078e020a */
[C---:B0-----:R-:W-:Y:S01]  /*0d10*/  IADD3 R2, P0, PT, R10.reuse, R18, RZ ;  /* 0x000000120a027210 */ /* 0x041fe20007f1e0ff */
[----:B----4-:R0:W-:Y:S03]  /*0d20*/  STL [R1+0x6c], R13 ;  /* 0x00006c0d01007387 */ /* 0x0101e60000100800 */
[----:B------:R-:W-:Y:S01]  /*0d30*/  LEA.HI.X.SX32 R3, R10, R0, 0x1, P0 ;  /* 0x000000000a037211 */ /* 0x000fe200000f0eff */
[C---:B------:R-:W-:Y:S01]  /*0d40*/  IMAD R10, R19.reuse, 0x8, R8 ;  /* 0x00000008130a7824 */ /* 0x040fe200078e0208 */
[----:B0-----:R0:W4:Y:S03]  /*0d50*/  LDG.E.U8 R13, desc[UR10][R6.64] ;  /* 0x0000000a060d7981 */ /* 0x001126000c1e1100 */
[----:B------:R-:W-:Y:S01]  /*0d60*/  IMAD R9, R19, 0x8, R10 ;  /* 0x0000000813097824 */ /* 0x000fe200078e020a */
[----:B------:R1:W-:Y:S01]  /*0d70*/  STL [R1+0x60], R12 ;  /* 0x0000600c01007387 */ /* 0x0003e20000100800 */
[----:B0-----:R-:W-:-:S03]  /*0d80*/  IADD3 R6, P0, PT, R8, R18, RZ ;  /* 0x0000001208067210 */ /* 0x001fc60007f1e0ff */
[----:B------:R0:W-:Y:S01]  /*0d90*/  STL [R1+0x58], R11 ;  /* 0x0000580b01007387 */ /* 0x0001e20000100800 */
[----:B------:R-:W-:-:S03]  /*0da0*/  LEA.HI.X.SX32 R7, R8, R0, 0x1, P0 ;  /* 0x0000000008077211 */ /* 0x000fc600000f0eff */
[----:B-1----:R1:W3:Y:S01]  /*0db0*/  LDG.E.U8 R12, desc[UR10][R4.64] ;  /* 0x0000000a040c7981 */ /* 0x0022e2000c1e1100 */
[----:B------:R-:W-:-:S03]  /*0dc0*/  IMAD R8, R19, 0x8, R9 ;  /* 0x0000000813087824 */ /* 0x000fc600078e0209 */
[----:B0-----:R0:W3:Y:S01]  /*0dd0*/  LDG.E.U8 R11, desc[UR10][R2.64] ;  /* 0x0000000a020b7981 */ /* 0x0010e2000c1e1100 */
[----:B-1----:R-:W-:-:S04]  /*0de0*/  IADD3 R4, P1, PT, R10, R18, RZ ;  /* 0x000000120a047210 */ /* 0x002fc80007f3e0ff */
[----:B------:R-:W-:Y:S02]  /*0df0*/  LEA.HI.X.SX32 R5, R10, R0, 0x1, P1 ;  /* 0x000000000a057211 */ /* 0x000fe400008f0eff */
[C---:B0-----:R-:W-:Y:S01]  /*0e00*/  IADD3 R2, P0, PT, R9.reuse, R18, RZ ;  /* 0x0000001209027210 */ /* 0x041fe20007f1e0ff */
[----:B------:R0:W3:Y:S03]  /*0e10*/  LDG.E.U8 R10, desc[UR10][R6.64] ;  /* 0x0000000a060a7981 */ /* 0x0000e6000c1e1100 */
[----:B------:R-:W-:Y:S01]  /*0e20*/  LEA.HI.X.SX32 R3, R9, R0, 0x1, P0 ;  /* 0x0000000009037211 */ /* 0x000fe200000f0eff */
[----:B------:R1:W3:Y:S01]  /*0e30*/  LDG.E.U8 R29, desc[UR10][R4.64] ;  /* 0x0000000a041d7981 */ /* 0x0002e2000c1e1100 */
[----:B------:R-:W-:-:S03]  /*0e40*/  IADD3 R26, P0, PT, R8, R18, RZ ;  /* 0x00000012081a7210 */ /* 0x000fc60007f1e0ff */
[----:B------:R1:W-:Y:S01]  /*0e50*/  STL [R1+0x2c], R20 ;  /* 0x00002c1401007387 */ /* 0x0003e20000100800 */
[C---:B0-----:R-:W-:Y:S01]  /*0e60*/  IMAD R6, R19.reuse, 0x8, R8 ;  /* 0x0000000813067824 */ /* 0x041fe200078e0208 */
[----:B------:R-:W-:Y:S02]  /*0e70*/  LEA.HI.X.SX32 R27, R8, R0, 0x1, P0 ;  /* 0x00000000081b7211 */ /* 0x000fe400000f0eff */
[----:B------:R0:W4:Y:S01]  /*0e80*/  LDG.E.U8 R28, desc[UR10][R2.64] ;  /* 0x0000000a021c7981 */ /* 0x000122000c1e1100 */
[----:B-1----:R-:W-:-:S03]  /*0e90*/  IMAD R4, R19, 0x8, R6 ;  /* 0x0000000813047824 */ /* 0x002fc600078e0206 */
[----:B------:R-:W4:Y:S01]  /*0ea0*/  LDG.E.U8 R26, desc[UR10][R26.64] ;  /* 0x0000000a1a1a7981 */ /* 0x000f22000c1e1100 */
[-C--:B------:R-:W-:Y:S02]  /*0eb0*/  IADD3 R20, P0, PT, R6, R18.reuse, RZ ;  /* 0x0000001206147210 */ /* 0x080fe40007f1e0ff */
[----:B0-----:R-:W-:Y:S02]  /*0ec0*/  IADD3 R2, P1, PT, R4, R18, RZ ;  /* 0x0000001204027210 */ /* 0x001fe40007f3e0ff */
[-C--:B------:R-:W-:Y:S02]  /*0ed0*/  LEA.HI.X.SX32 R21, R6, R0.reuse, 0x1, P0 ;  /* 0x0000000006157211 */ /* 0x080fe400000f0eff */
[----:B------:R-:W-:-:S03]  /*0ee0*/  LEA.HI.X.SX32 R3, R4, R0, 0x1, P1 ;  /* 0x0000000004037211 */ /* 0x000fc600008f0eff */
[----:B------:R-:W5:Y:S04]  /*0ef0*/  LDG.E.U8 R20, desc[UR10][R20.64] ;  /* 0x0000000a14147981 */ /* 0x000f68000c1e1100 */
[----:B------:R0:W5:Y:S01]  /*0f00*/  LDG.E.U8 R3, desc[UR10][R2.64] ;  /* 0x0000000a02037981 */ /* 0x000162000c1e1100 */
[----:B------:R-:W-:-:S05]  /*0f10*/  IMAD R5, R19, 0x8, R4 ;  /* 0x0000000813057824 */ /* 0x000fca00078e0204 */
[----:B------:R-:W-:-:S04]  /*0f20*/  IADD3 R8, P0, PT, R5, R18, RZ ;  /* 0x0000001205087210 */ /* 0x000fc80007f1e0ff */
[----:B------:R-:W-:-:S05]  /*0f30*/  LEA.HI.X.SX32 R9, R5, R0, 0x1, P0 ;  /* 0x0000000005097211 */ /* 0x000fca00000f0eff */
[----:B------:R1:W5:Y:S01]  /*0f40*/  LDG.E.U8 R8, desc[UR10][R8.64] ;  /* 0x0000000a08087981 */ /* 0x000362000c1e1100 */
[----:B------:R-:W-:-:S04]  /*0f50*/  IMAD R4, R19, 0x8, R5 ;  /* 0x0000000813047824 */ /* 0x000fc800078e0205 */
[----:B------:R-:W-:Y:S01]  /*0f60*/  IMAD R5, R19, 0x8, R4 ;  /* 0x0000000813057824 */ /* 0x000fe200078e0204 */
[----:B------:R-:W-:-:S03]  /*0f70*/  IADD3 R6, P0, PT, R4, R18, RZ ;  /* 0x0000001204067210 */ /* 0x000fc60007f1e0ff */
[----:B0-----:R-:W-:Y:S01]  /*0f80*/  IMAD R2, R19, 0x8, R5 ;  /* 0x0000000813027824 */ /* 0x001fe200078e0205 */
[----:B------:R-:W-:-:S03]  /*0f90*/  LEA.HI.X.SX32 R7, R4, R0, 0x1, P0 ;  /* 0x0000000004077211 */ /* 0x000fc600000f0eff */
[C---:B-1----:R-:W-:Y:S01]  /*0fa0*/  IMAD R9, R19.reuse, 0x8, R2 ;  /* 0x0000000813097824 */ /* 0x042fe200078e0202 */
[-C--:B------:R-:W-:Y:S02]  /*0fb0*/  IADD3 R4, P1, PT, R2, R18.reuse, RZ ;  /* 0x0000001202047210 */ /* 0x080fe40007f3e0ff */
[----:B------:R0:W5:Y:S02]  /*0fc0*/  LDG.E.U8 R7, desc[UR10][R6.64] ;  /* 0x0000000a06077981 */ /* 0x000164000c1e1100 */
[----:B0-----:R-:W-:Y:S02]  /*0fd0*/  IMAD R6, R19, 0x8, R9 ;  /* 0x0000000813067824 */ /* 0x001fe400078e0209 */
[----:B--2---:R-:W-:Y:S04]  /*0fe0*/  STL [R1+0x5c], R17 ;  /* 0x00005c1101007387 */ /* 0x004fe80000100800 */
[----:B---3--:R0:W-:Y:S04]  /*0ff0*/  STL [R1+0x1494], R29 ;  /* 0x0014941d01007387 */ /* 0x0081e80000100800 */
[----:B------:R-:W-:Y:S04]  /*1000*/  STL [R1+0x54], R16 ;  /* 0x0000541001007387 */ /* 0x000fe80000100800 */
[----:B0-----:R-:W2:Y:S04]  /*1010*/  LDL.LU R29, [R1+0x48] ;  /* 0x00004800011d7983 */ /* 0x001ea80000300800 */
[----:B----4-:R0:W-:Y:S04]  /*1020*/  STL [R1+0x1498], R28 ;  /* 0x0014981c01007387 */ /* 0x0101e80000100800 */
[----:B-----5:R-:W-:Y:S04]  /*1030*/  STL [R1+0x50], R15 ;  /* 0x0000500f01007387 */ /* 0x020fe80000100800 */
[----:B0-----:R-:W2:Y:S04]  /*1040*/  LDL.LU R28, [R1+0x98] ;  /* 0x00009800011c7983 */ /* 0x001ea80000300800 */
[----:B------:R-:W-:Y:S04]  /*1050*/  STL [R1+0x28], R14 ;  /* 0x0000280e01007387 */ /* 0x000fe80000100800 */
[----:B------:R0:W-:Y:S04]  /*1060*/  STL [R1+0x149c], R26 ;  /* 0x00149c1a01007387 */ /* 0x0001e80000100800 */
[----:B0-----:R-:W3:Y:S04]  /*1070*/  LDL.LU R26, [R1+0x20] ;  /* 0x00002000011a7983 */ /* 0x001ee80000300800 */
[----:B------:R-:W-:Y:S04]  /*1080*/  STL [R1+0x4c], R13 ;  /* 0x00004c0d01007387 */ /* 0x000fe80000100800 */
[----:B------:R0:W-:Y:S04]  /*1090*/  STL [R1+0x44], R12 ;  /* 0x0000440c01007387 */ /* 0x0001e80000100800 */
[----:B------:R1:W-:Y:S01]  /*10a0*/  STL [R1+0x14a0], R20 ;  /* 0x0014a01401007387 */ /* 0x0003e20000100800 */
[----:B0-----:R-:W-:-:S03]  /*10b0*/  IADD3 R12, P0, PT, R5, R18, RZ ;  /* 0x00000012050c7210 */ /* 0x001fc60007f1e0ff */
[----:B-1----:R-:W4:Y:S01]  /*10c0*/  LDL.LU R20, [R1+0x8] ;  /* 0x0000080001147983 */ /* 0x002f220000300800 */
[----:B------:R-:W-:-:S03]  /*10d0*/  LEA.HI.X.SX32 R13, R5, R0, 0x1, P0 ;  /* 0x00000000050d7211 */ /* 0x000fc600000f0eff */
[----:B------:R-:W-:Y:S04]  /*10e0*/  STL [R1+0x4], R11 ;  /* 0x0000040b01007387 */ /* 0x000fe80000100800 */
[----:B------:R0:W-:Y:S01]  /*10f0*/  STL [R1+0x14a4], R3 ;  /* 0x0014a40301007387 */ /* 0x0001e20000100800 */
[----:B------:R-:W-:-:S03]  /*1100*/  LEA.HI.X.SX32 R5, R2, R0, 0x1, P1 ;  /* 0x0000000002057211 */ /* 0x000fc600008f0eff */
[----:B------:R1:W5:Y:S04]  /*1110*/  LDG.E.U8 R2, desc[UR10][R12.64] ;  /* 0x0000000a0c027981 */ /* 0x000368000c1e1100 */
[----:B------:R-:W2:Y:S04]  /*1120*/  LDG.E.U8 R4, desc[UR10][R4.64] ;  /* 0x0000000a04047981 */ /* 0x000ea8000c1e1100 */
[----:B0-----:R-:W2:Y:S04]  /*1130*/  LDL.LU R3, [R1+0xc] ;  /* 0x00000c0001037983 */ /* 0x001ea80000300800 */
[----:B------:R0:W-:Y:S02]  /*1140*/  STL [R1], R10 ;  /* 0x0000000a01007387 */ /* 0x0001e40000100800 */
[----:B0-----:R-:W-:-:S04]  /*1150*/  IADD3 R10, P0, PT, R9, R18, RZ ;  /* 0x00000012090a7210 */ /* 0x001fc80007f1e0ff */
[----:B------:R-:W-:Y:S01]  /*1160*/  LEA.HI.X.SX32 R11, R9, R0, 0x1, P0 ;  /* 0x00000000090b7211 */ /* 0x000fe200000f0eff */
[----:B------:R-:W-:Y:S01]  /*1170*/  IMAD R9, R19, 0x8, R6 ;  /* 0x0000000813097824 */ /* 0x000fe200078e0206 */
[----:B-1----:R-:W-:-:S03]  /*1180*/  IADD3 R12, P0, PT, R6, R18, RZ ;  /* 0x00000012060c7210 */ /* 0x002fc60007f1e0ff */
[----:B------:R-:W-:Y:S01]  /*1190*/  IMAD R17, R19, 0x8, R9 ;  /* 0x0000000813117824 */ /* 0x000fe200078e0209 */
[----:B------:R-:W-:Y:S02]  /*11a0*/  LEA.HI.X.SX32 R13, R6, R0, 0x1, P0 ;  /* 0x00000000060d7211 */ /* 0x000fe400000f0eff */
[----:B------:R0:W2:Y:S01]  /*11b0*/  LDG.E.U8 R6, desc[UR10][R10.64] ;  /* 0x0000000a0a067981 */ /* 0x0000a2000c1e1100 */
[----:B------:R-:W-:Y:S01]  /*11c0*/  IADD3 R14, P0, PT, R9, R18, RZ ;  /* 0x00000012090e7210 */ /* 0x000fe20007f1e0ff */
[----:B------:R-:W-:Y:S02]  /*11d0*/  IMAD R16, R19, 0x8, R17 ;  /* 0x0000000813107824 */ /* 0x000fe400078e0211 */
[----:B------:R1:W2:Y:S01]  /*11e0*/  LDG.E.U8 R5, desc[UR10][R12.64] ;  /* 0x0000000a0c057981 */ /* 0x0002a2000c1e1100 */
[----:B------:R-:W-:Y:S02]  /*11f0*/  LEA.HI.X.SX32 R15, R9, R0, 0x1, P0 ;  /* 0x00000000090f7211 */ /* 0x000fe400000f0eff */
[----:B0-----:R-:W-:-:S03]  /*1200*/  IADD3 R10, P1, PT, R17, R18, RZ ;  /* 0x00000012110a7210 */ /* 0x001fc60007f3e0ff */
[----:B------:R0:W2:Y:S01]  /*1210*/  LDG.E.U8 R9, desc[UR10][R14.64] ;  /* 0x0000000a0e097981 */ /* 0x0000a2000c1e1100 */
[----:B------:R-:W-:Y:S01]  /*1220*/  LEA.HI.X.SX32 R11, R17, R0, 0x1, P1 ;  /* 0x00000000110b7211 */ /* 0x000fe200008f0eff */
[----:B------:R-:W-:Y:S01]  /*1230*/  IMAD R17, R19, 0x8, R16 ;  /* 0x0000000813117824 */ /* 0x000fe200078e0210 */
[----:B-1----:R-:W-:-:S03]  /*1240*/  IADD3 R12, P0, PT, R16, R18, RZ ;  /* 0x00000012100c7210 */ /* 0x002fc60007f1e0ff */
[----:B------:R-:W2:Y:S01]  /*1250*/  LDG.E.U8 R10, desc[UR10][R10.64] ;  /* 0x0000000a0a0a7981 */ /* 0x000ea2000c1e1100 */
[----:B0-----:R-:W-:Y:S01]  /*1260*/  IMAD R15, R19, 0x8, R17 ;  /* 0x00000008130f7824 */ /* 0x001fe200078e0211 */
[----:B------:R-:W-:Y:S02]  /*1270*/  LEA.HI.X.SX32 R13, R16, R0, 0x1, P0 ;  /* 0x00000000100d7211 */ /* 0x000fe400000f0eff */
[----:B------:R-:W-:Y:S01]  /*1280*/  IADD3 R16, P0, PT, R17, R18, RZ ;  /* 0x0000001211107210 */ /* 0x000fe20007f1e0ff */
[----:B------:R-:W-:-:S03]  /*1290*/  IMAD R22, R19, 0x8, R15 ;  /* 0x0000000813167824 */ /* 0x000fc600078e020f */
[----:B------:R-:W-:Y:S01]  /*12a0*/  LEA.HI.X.SX32 R17, R17, R0, 0x1, P0 ;  /* 0x0000000011117211 */ /* 0x000fe200000f0eff */
[----:B------:R0:W2:Y:S01]  /*12b0*/  LDG.E.U8 R11, desc[UR10][R12.64] ;  /* 0x0000000a0c0b7981 */ /* 0x0000a2000c1e1100 */
[C---:B------:R-:W-:Y:S01]  /*12c0*/  IMAD R23, R19.reuse, 0x8, R22 ;  /* 0x0000000813177824 */ /* 0x040fe200078e0216 */
[-C--:B------:R-:W-:Y:S02]  /*12d0*/  IADD3 R14, P1, PT, R22, R18.reuse, RZ ;  /* 0x00000012160e7210 */ /* 0x080fe40007f3e0ff */
[----:B------:R1:W2:Y:S01]  /*12e0*/  LDG.E.U8 R21, desc[UR10][R16.64] ;  /* 0x0000000a10157981 */ /* 0x0002a2000c1e1100 */
[----:B------:R-:W-:Y:S01]  /*12f0*/  IMAD R27, R19, 0x8, R23 ;  /* 0x00000008131b7824 */ /* 0x000fe200078e0217 */
[----:B0-----:R-:W-:-:S03]  /*1300*/  IADD3 R12, P0, PT, R15, R18, RZ ;  /* 0x000000120f0c7210 */ /* 0x001fc60007f1e0ff */
[----:B------:R-:W-:Y:S01]  /*1310*/  IMAD R25, R19, 0x8, R27 ;  /* 0x0000000813197824 */ /* 0x000fe200078e021b */
[----:B------:R-:W-:Y:S02]  /*1320*/  LEA.HI.X.SX32 R13, R15, R0, 0x1, P0 ;  /* 0x000000000f0d7211 */ /* 0x000fe400000f0eff */
[C---:B-1----:R-:W-:Y:S02]  /*1330*/  IADD3 R16, P0, PT, R23.reuse, R18, RZ ;  /* 0x0000001217107210 */ /* 0x042fe40007f1e0ff */
[-C--:B------:R-:W-:Y:S02]  /*1340*/  LEA.HI.X.SX32 R15, R22, R0.reuse, 0x1, P1 ;  /* 0x00000000160f7211 */ /* 0x080fe400008f0eff */
[----:B------:R0:W2:Y:S01]  /*1350*/  LDG.E.U8 R22, desc[UR10][R12.64] ;  /* 0x0000000a0c167981 */ /* 0x0000a2000c1e1100 */
[----:B------:R-:W-:Y:S01]  /*1360*/  LEA.HI.X.SX32 R17, R23, R0, 0x1, P0 ;  /* 0x0000000017117211 */ /* 0x000fe200000f0eff */
[----:B------:R-:W-:Y:S02]  /*1370*/  IMAD R24, R19, 0x8, R25 ;  /* 0x0000000813187824 */ /* 0x000fe400078e0219 */
[----:B------:R1:W2:Y:S01]  /*1380*/  LDG.E.U8 R23, desc[UR10][R14.64] ;  /* 0x0000000a0e177981 */ /* 0x0002a2000c1e1100 */
[----:B0-----:R-:W-:Y:S01]  /*1390*/  IADD3 R12, P0, PT, R27, R18, RZ ;  /* 0x000000121b0c7210 */ /* 0x001fe20007f1e0ff */
[----:B------:R-:W-:-:S03]  /*13a0*/  IMAD R19, R19, 0x8, R24 ;  /* 0x0000000813137824 */ /* 0x000fc600078e0218 */
[----:B------:R-:W-:Y:S02]  /*13b0*/  LEA.HI.X.SX32 R13, R27, R0, 0x1, P0 ;  /* 0x000000001b0d7211 */ /* 0x000fe400000f0eff */
[C---:B-1----:R-:W-:Y:S01]  /*13c0*/  IADD3 R14, P0, PT, R25.reuse, R18, RZ ;  /* 0x00000012190e7210 */ /* 0x042fe20007f1e0ff */
[----:B------:R0:W2:Y:S03]  /*13d0*/  LDG.E.U8 R27, desc[UR10][R16.64] ;  /* 0x0000000a101b7981 */ /* 0x0000a6000c1e1100 */
[----:B------:R-:W-:Y:S01]  /*13e0*/  LEA.HI.X.SX32 R15, R25, R0, 0x1, P0 ;  /* 0x00000000190f7211 */ /* 0x000fe200000f0eff */
[----:B------:R1:W-:Y:S04]  /*13f0*/  STL [R1+0x14a8], R8 ;  /* 0x0014a80801007387 */ /* 0x0003e80000100800 */
[----:B------:R-:W2:Y:S01]  /*1400*/  LDG.E.U8 R14, desc[UR10][R14.64] ;  /* 0x0000000a0e0e7981 */ /* 0x000ea2000c1e1100 */
[----:B0-----:R-:W-:-:S02]  /*1410*/  IADD3 R16, P1, PT, R24, R18, RZ ;  /* 0x0000001218107210 */ /* 0x001fc40007f3e0ff */
[C---:B------:R-:W-:Y:S01]  /*1420*/  IADD3 R18, P0, PT, R19.reuse, R18, RZ ;  /* 0x0000001213127210 */ /* 0x040fe20007f1e0ff */
[----:B------:R-:W2:Y:S01]  /*1430*/  LDG.E.U8 R12, desc[UR10][R12.64] ;  /* 0x0000000a0c0c7981 */ /* 0x000ea2000c1e1100 */
[-C--:B------:R-:W-:Y:S02]  /*1440*/  LEA.HI.X.SX32 R17, R24, R0.reuse, 0x1, P1 ;  /* 0x0000000018117211 */ /* 0x080fe400008f0eff */
[----:B------:R-:W-:Y:S01]  /*1450*/  LEA.HI.X.SX32 R19, R19, R0, 0x1, P0 ;  /* 0x0000000013137211 */ /* 0x000fe200000f0eff */
[----:B-1----:R-:W2:Y:S04]  /*1460*/  LDL.LU R8, [R1+0x14] ;  /* 0x0000140001087983 */ /* 0x002ea80000300800 */
[----:B------:R-:W2:Y:S04]  /*1470*/  LDL.LU R0, [R1+0x18] ;  /* 0x0000180001007983 */ /* 0x000ea80000300800 */
[----:B------:R-:W3:Y:S04]  /*1480*/  LDL.LU R15, [R1+0x10] ;  /* 0x00001000010f7983 */ /* 0x000ee80000300800 */
[----:B------:R0:W4:Y:S01]  /*1490*/  LDG.E.U8 R16, desc[UR10][R16.64] ;  /* 0x0000000a10107981 */ /* 0x000122000c1e1100 */
[----:B------:R-:W1:Y:S01]  /*14a0*/  S2UR UR7, SR_CgaCtaId ;  /* 0x00000000000779c3 */ /* 0x000e620000008800 */
[----:B------:R-:W-:-:S02]  /*14b0*/  UMOV UR4, 0x400 ;  /* 0x0000040000047882 */ /* 0x000fc40000000000 */
[----:B------:R1:W4:Y:S01]  /*14c0*/  LDG.E.U8 R18, desc[UR10][R18.64] ;  /* 0x0000000a12127981 */ /* 0x000322000c1e1100 */
[----:B0-----:R-:W0:Y:S02]  /*14d0*/  S2R R17, SR_TID.X ;  /* 0x0000000000117919 */ /* 0x001e240000002100 */
[C---:B0-----:R-:W-:Y:S02]  /*14e0*/  LOP3.LUT R13, R17.reuse, 0xc0, RZ, 0xc0, !PT ;  /* 0x000000c0110d7812 */ /* 0x041fe400078ec0ff */
[----:B------:R-:W-:Y:S02]  /*14f0*/  LOP3.LUT R17, R17, 0xff, RZ, 0xc0, !PT ;  /* 0x000000ff11117812 */ /* 0x000fe400078ec0ff */
[----:B------:R-:W-:-:S03]  /*1500*/  SHF.R.U32.HI R13, RZ, 0x2, R13 ;  /* 0x00000002ff0d7819 */ /* 0x000fc6000001160d */
[----:B------:R-:W-:-:S05]  /*1510*/  IMAD.SHL.U32 R17, R17, 0x2, RZ ;  /* 0x0000000211117824 */ /* 0x000fca00078e00ff */
[----:B------:R-:W-:Y:S01]  /*1520*/  LOP3.LUT R13, R17, R13, RZ, 0x3c, !PT ;  /* 0x0000000d110d7212 */ /* 0x000fe200078e3cff */
[----:B--2---:R-:W-:Y:S02]  /*1530*/  IMAD R0, R8, 0x100, R0 ;  /* 0x0000010008007824 */ /* 0x004fe400078e0200 */
[----:B------:R-:W2:Y:S01]  /*1540*/  LDL.LU R8, [R1+0x84] ;  /* 0x0000840001087983 */ /* 0x000ea20000300800 */
[----:B---3--:R-:W-:-:S03]  /*1550*/  IMAD R15, R3, 0x100, R15 ;  /* 0x00000100030f7824 */ /* 0x008fc600078e020f */
[----:B------:R-:W3:Y:S04]  /*1560*/  LDL.LU R3, [R1+0x40] ;  /* 0x0000400001037983 */ /* 0x000ee80000300800 */
[----:B------:R-:W4:Y:S01]  /*1570*/  LDL.LU R17, [R1+0x1c] ;  /* 0x00001c0001117983 */ /* 0x000f220000300800 */
[----:B-1----:R-:W-:Y:S01]  /*1580*/  ULEA UR7, UR7, UR4, 0x18 ;  /* 0x0000000407077291 */ /* 0x002fe2000f8ec0ff */
[----:B------:R-:W-:-:S04]  /*1590*/  F2FP.F16.E4M3.UNPACK_B R0, R0 ;  /* 0x00000000ff00723e */ /* 0x000fc800020006ff */
[----:B------:R-:W-:-:S05]  /*15a0*/  PRMT R19, R0, 0x7632, R19 ;  /* 0x0000763200137816 */ /* 0x000fca0000000013 */
[----:B------:R0:W-:Y:S01]  /*15b0*/  STS.U16 [R13+UR7+0x10200], R19 ;  /* 0x010200130d007988 */ /* 0x0001e20008000407 */
[----:B----4-:R-:W-:-:S03]  /*15c0*/  IMAD R17, R20, 0x100, R17 ;  /* 0x0000010014117824 */ /* 0x010fc600078e0211 */
[----:B------:R-:W4:Y:S04]  /*15d0*/  LDL.LU R20, [R1+0x80] ;  /* 0x0000800001147983 */ /* 0x000f280000300800 */
[----:B0-----:R-:W2:Y:S01]  /*15e0*/  LDL.LU R19, [R1+0x24] ;  /* 0x0000240001137983 */ /* 0x001ea20000300800 */
[----:B------:R-:W-:Y:S02]  /*15f0*/  F2FP.F16.E4M3.UNPACK_B R15, R15 ;  /* 0x0000000fff0f723e */ /* 0x000fe400020006ff */
[----:B------:R-:W-:Y:S01]  /*1600*/  F2FP.F16.E4M3.UNPACK_B R17, R17 ;  /* 0x00000011ff11723e */ /* 0x000fe200020006ff */
[----:B------:R0:W-:Y:S04]  /*1610*/  STS.U16 [R13+UR7+0x10000], R0 ;  /* 0x010000000d007988 */ /* 0x0001e80008000407 */
[----:B------:R1:W-:Y:S01]  /*1620*/  STS.U16 [R13+UR7+0x10400], R15 ;  /* 0x0104000f0d007988 */ /* 0x0003e20008000407 */
[----:B0-----:R-:W-:-:S02]  /*1630*/  PRMT R0, R15, 0x7632, R0 ;  /* 0x000076320f007816 */ /* 0x001fc40000000000 */
[----:B-1----:R-:W-:-:S03]  /*1640*/  PRMT R15, R17, 0x7632, R15 ;  /* 0x00007632110f7816 */ /* 0x002fc6000000000f */
[----:B------:R0:W-:Y:S04]  /*1650*/  STS.U16 [R13+UR7+0x10600], R0 ;  /* 0x010600000d007988 */ /* 0x0001e80008000407 */
[----:B------:R1:W-:Y:S01]  /*1660*/  STS.U16 [R13+UR7+0x10a00], R15 ;  /* 0x010a000f0d007988 */ /* 0x0003e20008000407 */
[----:B0-----:R-:W-:Y:S02]  /*1670*/  IMAD R0, R29, 0x100, R28 ;  /* 0x000001001d007824 */ /* 0x001fe400078e021c */
[----:B--2---:R-:W-:Y:S02]  /*1680*/  IMAD R19, R26, 0x100, R19 ;  /* 0x000001001a137824 */ /* 0x004fe400078e0213 */
[----:B------:R-:W2:Y:S04]  /*1690*/  LDL.LU R26, [R1+0x3c] ;  /* 0x00003c00011a7983 */ /* 0x000ea80000300800 */
[----:B------:R-:W2:Y:S04]  /*16a0*/  LDL.LU R28, [R1+0x9c] ;  /* 0x00009c00011c7983 */ /* 0x000ea80000300800 */
[----:B------:R-:W2:Y:S04]  /*16b0*/  LDL.LU R29, [R1+0x74] ;  /* 0x00007400011d7983 */ /* 0x000ea80000300800 */
[----:B-1----:R-:W2:Y:S01]  /*16c0*/  LDL.LU R15, [R1+0xa4] ;  /* 0x0000a400010f7983 */ /* 0x002ea20000300800 */
[----:B------:R-:W-:-:S03]  /*16d0*/  F2FP.F16.E4M3.UNPACK_B R19, R19 ;  /* 0x00000013ff13723e */ /* 0x000fc600020006ff */
[----:B------:R0:W-:Y:S02]  /*16e0*/  STS.U16 [R13+UR7+0x10800], R17 ;  /* 0x010800110d007988 */ /* 0x0001e40008000407 */
[----:B0-----:R-:W-:-:S05]  /*16f0*/  PRMT R17, R19, 0x7632, R17 ;  /* 0x0000763213117816 */ /* 0x001fca0000000011 */
[----:B------:R0:W-:Y:S01]  /*1700*/  STS.U16 [R13+UR7+0x10e00], R17 ;  /* 0x010e00110d007988 */ /* 0x0001e20008000407 */
[----:B--2---:R-:W-:-:S03]  /*1710*/  IMAD R15, R8, 0x100, R15 ;  /* 0x00000100080f7824 */ /* 0x004fc600078e020f */
[----:B------:R-:W2:Y:S02]  /*1720*/  LDL.LU R8, [R1+0x38] ;  /* 0x0000380001087983 */ /* 0x000ea40000300800 */
[----:B0-----:R-:W-:Y:S02]  /*1730*/  F2FP.F16.E4M3.UNPACK_B R17, R15 ;  /* 0x0000000fff11723e */ /* 0x001fe400020006ff */
[----:B------:R-:W3:Y:S01]  /*1740*/  LDL.LU R15, [R1+0x94] ;  /* 0x00009400010f7983 */ /* 0x000ee20000300800 */
[----:B------:R-:W-:-:S03]  /*1750*/  F2FP.F16.E4M3.UNPACK_B R0, R0 ;  /* 0x00000000ff00723e */ /* 0x000fc600020006ff */
[----:B------:R0:W-:Y:S02]  /*1760*/  STS.U16 [R13+UR7+0x10c00], R19 ;  /* 0x010c00130d007988 */ /* 0x0001e40008000407 */
[----:B0-----:R-:W-:-:S05]  /*1770*/  PRMT R19, R0, 0x7632, R19 ;  /* 0x0000763200137816 */ /* 0x001fca0000000013 */
[----:B------:R0:W-:Y:S01]  /*1780*/  STS.U16 [R13+UR7+0x11200], R19 ;  /* 0x011200130d007988 */ /* 0x0001e20008000407 */
[----:B---3--:R-:W-:-:S03]  /*1790*/  IMAD R15, R3, 0x100, R15 ;  /* 0x00000100030f7824 */ /* 0x008fc600078e020f */
[----:B------:R-:W3:Y:S04]  /*17a0*/  LDL.LU R3, [R1+0x70] ;  /* 0x0000700001037983 */ /* 0x000ee80000300800 */
[----:B0-----:R-:W4:Y:S04]  /*17b0*/  LDL.LU R19, [R1+0xa0] ;  /* 0x0000a00001137983 */ /* 0x001f280000300800 */
[----:B------:R0:W-:Y:S02]  /*17c0*/  STS.U16 [R13+UR7+0x11000], R0 ;  /* 0x011000000d007988 */ /* 0x0001e40008000407 */
[----:B0-----:R-:W-:-:S05]  /*17d0*/  PRMT R0, R17, 0x7632, R0 ;  /* 0x0000763211007816 */ /* 0x001fca0000000000 */
        /* <DEDUP_REMOVED lines=23> */
[----:B------:R-:W2:Y:S04]  /*1950*/  LDL.LU R8, [R1+0x6c] ;  /* 0x00006c0001087983 */ /* 0x000ea80000300800 */
[----:B0-----:R-:W3:Y:S01]  /*1960*/  LDL.LU R19, [R1+0x8c] ;  /* 0x00008c0001137983 */ /* 0x001ee20000300800 */
[----:B------:R-:W-:-:S03]  /*1970*/  F2FP.F16.E4M3.UNPACK_B R17, R17 ;  /* 0x00000011ff11723e */ /* 0x000fc600020006ff */
[----:B------:R0:W-:Y:S02]  /*1980*/  STS.U16 [R13+UR7+0x12000], R0 ;  /* 0x012000000d007988 */ /* 0x0001e40008000407 */
[----:B0-----:R-:W-:-:S05]  /*1990*/  PRMT R0, R17, 0x7632, R0 ;  /* 0x0000763211007816 */ /* 0x001fca0000000000 */
[----:B------:R0:W-:Y:S01]  /*19a0*/  STS.U16 [R13+UR7+0x12600], R0 ;  /* 0x012600000d007988 */ /* 0x0001e20008000407 */
[----:B---3--:R-:W-:-:S03]  /*19b0*/  IMAD R19, R3, 0x100, R19 ;  /* 0x0000010003137824 */ /* 0x008fc600078e0213 */
[----:B------:R-:W3:Y:S04]  /*19c0*/  LDL.LU R3, [R1+0x58] ;  /* 0x0000580001037983 */ /* 0x000ee80000300800 */
[----:B0-----:R-:W4:Y:S01]  /*19d0*/  LDL.LU R0, [R1+0x78] ;  /* 0x0000780001007983 */ /* 0x001f220000300800 */
[----:B------:R-:W-:-:S03]  /*19e0*/  F2FP.F16.E4M3.UNPACK_B R15, R15 ;  /* 0x0000000fff0f723e */ /* 0x000fc600020006ff */
        /* <DEDUP_REMOVED lines=32> */
[----:B------:R-:W2:Y:S04]  /*1bf0*/  LDL.LU R3, [R1+0x14a4] ;  /* 0x0014a40001037983 */ /* 0x000ea80000300800 */
[----:B0-----:R-:W4:Y:S01]  /*1c00*/  LDL.LU R17, [R1+0x54] ;  /* 0x0000540001117983 */ /* 0x001f220000300800 */
[----:B------:R-:W-:-:S03]  /*1c10*/  F2FP.F16.E4M3.UNPACK_B R19, R19 ;  /* 0x00000013ff13723e */ /* 0x000fc600020006ff */
[----:B------:R0:W-:Y:S02]  /*1c20*/  STS.U16 [R13+UR7+0x13800], R15 ;  /* 0x0138000f0d007988 */ /* 0x0001e40008000407 */
[----:B0-----:R-:W-:-:S05]  /*1c30*/  PRMT R15, R19, 0x7632, R15 ;  /* 0x00007632130f7816 */ /* 0x001fca000000000f */
[----:B------:R0:W-:Y:S01]  /*1c40*/  STS.U16 [R13+UR7+0x13e00], R15 ;  /* 0x013e000f0d007988 */ /* 0x0001e20008000407 */
[----:B----4-:R-:W-:-:S03]  /*1c50*/  IMAD R17, R17, 0x100, R20 ;  /* 0x0000010011117824 */ /* 0x010fc600078e0214 */
[----:B------:R-:W3:Y:S04]  /*1c60*/  LDL.LU R20, [R1+0x14a0] ;  /* 0x0014a00001147983 */ /* 0x000ee80000300800 */
        /* <DEDUP_REMOVED lines=14> */
[----:B0-----:R-:W4:Y:S01]  /*1d50*/  LDL.LU R0, [R1] ;  /* 0x0000000001007983 */ /* 0x001f220000300800 */
[----:B---3--:R-:W-:Y:S02]  /*1d60*/  IMAD R20, R20, 0x100, R26 ;  /* 0x0000010014147824 */ /* 0x008fe400078e021a */
[----:B--2---:R-:W-:Y:S02]  /*1d70*/  IMAD R3, R8, 0x100, R3 ;  /* 0x0000010008037824 */ /* 0x004fe400078e0203 */
[----:B-----5:R-:W-:Y:S01]  /*1d80*/  IMAD R2, R2, 0x100, R7 ;  /* 0x0000010002027824 */ /* 0x020fe200078e0207 */
[----:B------:R-:W-:Y:S01]  /*1d90*/  F2FP.F16.E4M3.UNPACK_B R20, R20 ;  /* 0x00000014ff14723e */ /* 0x000fe200020006ff */
[----:B------:R-:W-:-:S02]  /*1da0*/  IMAD R4, R6, 0x100, R4 ;  /* 0x0000010006047824 */ /* 0x000fc400078e0204 */
[----:B------:R-:W-:Y:S02]  /*1db0*/  IMAD R10, R11, 0x100, R10 ;  /* 0x000001000b0a7824 */ /* 0x000fe400078e020a */
[----:B------:R-:W-:Y:S01]  /*1dc0*/  IMAD R5, R9, 0x100, R5 ;  /* 0x0000010009057824 */ /* 0x000fe200078e0205 */
[----:B------:R-:W-:Y:S01]  /*1dd0*/  F2FP.F16.E4M3.UNPACK_B R3, R3 ;  /* 0x00000003ff03723e */ /* 0x000fe200020006ff */
[----:B------:R-:W-:Y:S01]  /*1de0*/  IMAD R21, R22, 0x100, R21 ;  /* 0x0000010016157824 */ /* 0x000fe200078e0215 */
[----:B------:R-:W-:Y:S02]  /*1df0*/  F2FP.F16.E4M3.UNPACK_B R2, R2 ;  /* 0x00000002ff02723e */ /* 0x000fe400020006ff */
[----:B------:R-:W-:Y:S01]  /*1e00*/  F2FP.F16.E4M3.UNPACK_B R4, R4 ;  /* 0x00000004ff04723e */ /* 0x000fe200020006ff */
[----:B------:R-:W-:Y:S01]  /*1e10*/  IMAD R12, R14, 0x100, R12 ;  /* 0x000001000e0c7824 */ /* 0x000fe200078e020c */
[----:B------:R-:W-:Y:S01]  /*1e20*/  F2FP.F16.E4M3.UNPACK_B R10, R10 ;  /* 0x0000000aff0a723e */ /* 0x000fe200020006ff */
[----:B------:R-:W-:Y:S01]  /*1e30*/  IMAD R23, R27, 0x100, R23 ;  /* 0x000001001b177824 */ /* 0x000fe200078e0217 */
[----:B------:R-:W-:Y:S01]  /*1e40*/  F2FP.F16.E4M3.UNPACK_B R5, R5 ;  /* 0x00000005ff05723e */ /* 0x000fe200020006ff */
[----:B------:R0:W-:Y:S01]  /*1e50*/  STS.U16 [R13+UR7+0x15c00], R3 ;  /* 0x015c00030d007988 */ /* 0x0001e20008000407 */
[----:B------:R-:W-:-:S02]  /*1e60*/  PRMT R7, R3, 0x7632, R7 ;  /* 0x0000763203077816 */ /* 0x000fc40000000007 */
[----:B------:R-:W-:Y:S01]  /*1e70*/  PRMT R6, R2, 0x7632, R6 ;  /* 0x0000763202067816 */ /* 0x000fe20000000006 */
[----:B------:R1:W-:Y:S01]  /*1e80*/  STS.U16 [R13+UR7+0x16000], R2 ;  /* 0x016000020d007988 */ /* 0x0003e20008000407 */
[----:B------:R-:W-:Y:S01]  /*1e90*/  F2FP.F16.E4M3.UNPACK_B R21, R21 ;  /* 0x00000015ff15723e */ /* 0x000fe200020006ff */
[----:B------:R-:W-:Y:S01]  /*1ea0*/  IMAD R16, R18, 0x100, R16 ;  /* 0x0000010012107824 */ /* 0x000fe200078e0210 */
[----:B------:R-:W-:Y:S02]  /*1eb0*/  F2FP.F16.E4M3.UNPACK_B R12, R12 ;  /* 0x0000000cff0c723e */ /* 0x000fe400020006ff */
[----:B0-----:R-:W-:Y:S02]  /*1ec0*/  PRMT R3, R10, 0x7632, R3 ;  /* 0x000076320a037816 */ /* 0x001fe40000000003 */
[----:B------:R-:W-:Y:S02]  /*1ed0*/  F2FP.F16.E4M3.UNPACK_B R23, R23 ;  /* 0x00000017ff17723e */ /* 0x000fe400020006ff */
[----:B-1----:R-:W-:Y:S01]  /*1ee0*/  PRMT R2, R5, 0x7632, R2 ;  /* 0x0000763205027816 */ /* 0x002fe20000000002 */
[----:B------:R0:W-:Y:S01]  /*1ef0*/  STS.U16 [R13+UR7+0x16e00], R3 ;  /* 0x016e00030d007988 */ /* 0x0001e20008000407 */
[----:B------:R-:W-:-:S03]  /*1f00*/  F2FP.F16.E4M3.UNPACK_B R16, R16 ;  /* 0x00000010ff10723e */ /* 0x000fc600020006ff */
[----:B------:R1:W-:Y:S01]  /*1f10*/  STS.U16 [R13+UR7+0x16a00], R2 ;  /* 0x016a00020d007988 */ /* 0x0003e20008000407 */
[----:B0-----:R-:W-:-:S03]  /*1f20*/  PRMT R3, R12, 0x7632, R3 ;  /* 0x000076320c037816 */ /* 0x001fc60000000003 */
[----:B------:R-:W-:Y:S01]  /*1f30*/  STS.U16 [R13+UR7+0x16400], R4 ;  /* 0x016400040d007988 */ /* 0x000fe20008000407 */
[----:B-1----:R-:W-:-:S03]  /*1f40*/  PRMT R2, R23, 0x7632, R2 ;  /* 0x0000763217027816 */ /* 0x002fc60000000002 */
[----:B------:R-:W-:Y:S04]  /*1f50*/  STS.U16 [R13+UR7+0x17a00], R3 ;  /* 0x017a00030d007988 */ /* 0x000fe80008000407 */
[----:B------:R-:W-:Y:S01]  /*1f60*/  STS.U16 [R13+UR7+0x17600], R2 ;  /* 0x017600020d007988 */ /* 0x000fe20008000407 */
[----:B----4-:R-:W-:-:S03]  /*1f70*/  IMAD R0, R0, 0x100, R29 ;  /* 0x0000010000007824 */ /* 0x010fc600078e021d */
[----:B------:R-:W2:Y:S02]  /*1f80*/  LDL.LU R29, [R1+0x1494] ;  /* 0x00149400011d7983 */ /* 0x000ea40000300800 */
[----:B------:R-:W-:-:S04]  /*1f90*/  F2FP.F16.E4M3.UNPACK_B R0, R0 ;  /* 0x00000000ff00723e */ /* 0x000fc800020006ff */
[----:B------:R-:W-:Y:S01]  /*1fa0*/  PRMT R24, R0, 0x7632, R24 ;  /* 0x0000763200187816 */ /* 0x000fe20000000018 */
[----:B------:R0:W-:Y:S02]  /*1fb0*/  STS.U16 [R13+UR7+0x15000], R0 ;  /* 0x015000000d007988 */ /* 0x0001e40008000407 */
[----:B0-----:R-:W-:-:S05]  /*1fc0*/  PRMT R0, R20, 0x7632, R0 ;  /* 0x0000763214007816 */ /* 0x001fca0000000000 */
[----:B------:R0:W-:Y:S02]  /*1fd0*/  STS.U16 [R13+UR7+0x15a00], R0 ;  /* 0x015a00000d007988 */ /* 0x0001e40008000407 */
[----:B0-----:R-:W-:-:S05]  /*1fe0*/  PRMT R0, R4, 0x7632, R0 ;  /* 0x0000763204007816 */ /* 0x001fca0000000000 */
[----:B------:R0:W-:Y:S01]  /*1ff0*/  STS.U16 [R13+UR7+0x16600], R0 ;  /* 0x016600000d007988 */ /* 0x0001e20008000407 */
[----:B------:R-:W-:Y:S01]  /*2000*/  PRMT R4, R16, 0x7632, R4 ;  /* 0x0000763210047816 */ /* 0x000fe20000000004 */
[----:B------:R-:W-:Y:S01]  /*2010*/  IMAD.MOV.U32 R3, RZ, RZ, -0x800000 ;  /* 0xff800000ff037424 */ /* 0x000fe200078e00ff */
[----:B0-----:R-:W-:Y:S01]  /*2020*/  PRMT R0, R21, 0x7632, R0 ;  /* 0x0000763215007816 */ /* 0x001fe20000000000 */
[----:B------:R-:W-:-:S04]  /*2030*/  IMAD.MOV.U32 R2, RZ, RZ, -0x800000 ;  /* 0xff800000ff027424 */ /* 0x000fc800078e00ff */
[----:B------:R0:W-:Y:S04]  /*2040*/  STS.U16 [R13+UR7+0x17200], R0 ;  /* 0x017200000d007988 */ /* 0x0001e80008000407 */
[----:B------:R1:W-:Y:S01]  /*2050*/  STS.U16 [R13+UR7+0x16800], R5 ;  /* 0x016800050d007988 */ /* 0x0003e20008000407 */
[----:B0-----:R-:W-:-:S03]  /*2060*/  IMAD.MOV.U32 R0, RZ, RZ, -0x800000 ;  /* 0xff800000ff007424 */ /* 0x001fc600078e00ff */
[----:B------:R0:W-:Y:S01]  /*2070*/  STS.U16 [R13+UR7+0x17e00], R4 ;  /* 0x017e00040d007988 */ /* 0x0001e20008000407 */
[----:B-1----:R-:W-:-:S03]  /*2080*/  IMAD.MOV.U32 R5, RZ, RZ, 0x3f800000 ;  /* 0x3f800000ff057424 */ /* 0x002fc600078e00ff */
[----:B------:R-:W-:Y:S04]  /*2090*/  STL [R1+0x33c], R0 ;  /* 0x00033c0001007387 */ /* 0x000fe80000100800 */
[----:B------:R1:W-:Y:S01]  /*20a0*/  STL [R1+0x32c], R3 ;  /* 0x00032c0301007387 */ /* 0x0003e20000100800 */
[----:B0-----:R-:W-:-:S03]  /*20b0*/  IMAD.MOV.U32 R4, RZ, RZ, 0x3f800000 ;  /* 0x3f800000ff047424 */ /* 0x001fc600078e00ff */
[----:B------:R0:W-:Y:S04]  /*20c0*/  STL [R1+0x318], R2 ;  /* 0x0003180201007387 */ /* 0x0001e80000100800 */
[----:B------:R-:W-:Y:S01]  /*20d0*/  STL [R1+0x308], R0 ;  /* 0x0003080001007387 */ /* 0x000fe20000100800 */
[----:B-1----:R-:W-:Y:S02]  /*20e0*/  IMAD.MOV.U32 R3, RZ, RZ, 0x3f800000 ;  /* 0x3f800000ff037424 */ /* 0x002fe400078e00ff */
[----:B0-----:R-:W-:Y:S01]  /*20f0*/  IMAD.MOV.U32 R2, RZ, RZ, 0x3f800000 ;  /* 0x3f800000ff027424 */ /* 0x001fe200078e00ff */
[----:B------:R-:W-:Y:S04]  /*2100*/  STL.64 [R1+0x510], R4 ;  /* 0x0005100401007387 */ /* 0x000fe80000100a00 */
[----:B------:R-:W-:Y:S04]  /*2110*/  STL [R1+0x4d0], RZ ;  /* 0x0004d0ff01007387 */ /* 0x000fe80000100800 */
[----:B------:R-:W-:Y:S04]  /*2120*/  STL.64 [R1+0x518], R2 ;  /* 0x0005180201007387 */ /* 0x000fe80000100a00 */
[----:B------:R-:W-:Y:S04]  /*2130*/  STL [R1+0x4d4], RZ ;  /* 0x0004d4ff01007387 */ /* 0x000fe80000100800 */
        /* <DEDUP_REMOVED lines=14> */
[----:B------:R-:W-:Y:S01]  /*2220*/  STL [R1+0x400], RZ ;  /* 0x000400ff01007387 */ /* 0x000fe20000100800 */
[----:B------:R-:W-:-:S03]  /*2230*/  F2FP.F16.E4M3.UNPACK_B R15, R15 ;  /* 0x0000000fff0f723e */ /* 0x000fc600020006ff */
[----:B------:R-:W-:Y:S01]  /*2240*/  STL [R1+0x404], RZ ;  /* 0x000404ff01007387 */ /* 0x000fe20000100800 */
[----:B------:R-:W-:-:S03]  /*2250*/  F2FP.F16.E4M3.UNPACK_B R19, R19 ;  /* 0x00000013ff13723e */ /* 0x000fc600020006ff */
[----:B------:R-:W-:Y:S04]  /*2260*/  STL [R1+0x408], RZ ;  /* 0x000408ff01007387 */ /* 0x000fe80000100800 */
[----:B------:R-:W-:Y:S04]  /*2270*/  STL [R1+0x40c], RZ ;  /* 0x00040cff01007387 */ /* 0x000fe80000100800 */
[----:B------:R-:W-:Y:S04]  /*2280*/  STL [R1+0x410], RZ ;  /* 0x000410ff01007387 */ /* 0x000fe80000100800 */
[----:B------:R-:W-:Y:S04]  /*2290*/  STL [R1+0x414], RZ ;  /* 0x000414ff01007387 */ /* 0x000fe80000100800 */
[----:B------:R-:W-:Y:S04]  /*22a0*/  STL [R1+0x418], RZ ;  /* 0x000418ff01007387 */ /* 0x000fe80000100800 */
[----:B------:R-:W-:Y:S04]  /*22b0*/  STL [R1+0x41c], RZ ;  /* 0x00041cff01007387 */ /* 0x000fe80000100800 */
[----:B------:R0:W-:Y:S04]  /*22c0*/  STS.U16 [R13+UR7+0x14400], R17 ;  /* 0x014400110d007988 */ /* 0x0001e80008000407 */
[----:B------:R-:W-:Y:S04]  /*22d0*/  STL [R1+0x420], RZ ;  /* 0x000420ff01007387 */ /* 0x000fe80000100800 */
[----:B------:R1:W-:Y:S01]  /*22e0*/  STS.U16 [R13+UR7+0x14800], R15 ;  /* 0x0148000f0d007988 */ /* 0x0003e20008000407 */
[----:B0-----:R-:W-:-:S03]  /*22f0*/  PRMT R17, R15, 0x7632, R17 ;  /* 0x000076320f117816 */ /* 0x001fc60000000011 */
[----:B------:R-:W-:Y:S04]  /*2300*/  STL [R1+0x424], RZ ;  /* 0x000424ff01007387 */ /* 0x000fe80000100800 */
[----:B------:R0:W-:Y:S01]  /*2310*/  STS.U16 [R13+UR7+0x14c00], R19 ;  /* 0x014c00130d007988 */ /* 0x0001e20008000407 */
[----:B-1----:R-:W-:-:S03]  /*2320*/  PRMT R15, R19, 0x7632, R15 ;  /* 0x00007632130f7816 */ /* 0x002fc6000000000f */
[----:B------:R-:W-:Y:S04]  /*2330*/  STL [R1+0x428], RZ ;  /* 0x000428ff01007387 */ /* 0x000fe80000100800 */
[----:B------:R-:W-:Y:S01]  /*2340*/  STL [R1+0x42c], RZ ;  /* 0x00042cff01007387 */ /* 0x000fe20000100800 */
[----:B0-----:R-:W0:Y:S03]  /*2350*/  S2R R19, SR_CTAID.X ;  /* 0x0000000000137919 */ /* 0x001e260000002500 */
        /* <DEDUP_REMOVED lines=20> */
[----:B--2---:R-:W-:-:S03]  /*24a0*/  IMAD R28, R28, 0x100, R29 ;  /* 0x000001001c1c7824 */ /* 0x004fc600078e021d */
[----:B------:R-:W-:Y:S04]  /*24b0*/  STL [R1+0x470], RZ ;  /* 0x000470ff01007387 */ /* 0x000fe80000100800 */
[----:B------:R-:W-:Y:S04]  /*24c0*/  STL [R1+0x474], RZ ;  /* 0x000474ff01007387 */ /* 0x000fe80000100800 */
[----:B------:R1:W-:Y:S04]  /*24d0*/  STS.U16 [R13+UR7+0x14a00], R17 ;  /* 0x014a00110d007988 */ /* 0x0003e80008000407 */
[----:B------:R2:W-:Y:S01]  /*24e0*/  STL [R1+0x478], RZ ;  /* 0x000478ff01007387 */ /* 0x0005e20000100800 */
[----:B------:R-:W-:-:S03]  /*24f0*/  F2FP.F16.E4M3.UNPACK_B R28, R28 ;  /* 0x0000001cff1c723e */ /* 0x000fc600020006ff */
[----:B------:R2:W-:Y:S01]  /*2500*/  STL [R1+0x47c], RZ ;  /* 0x00047cff01007387 */ /* 0x0005e20000100800 */
[----:B-1----:R-:W1:Y:S03]  /*2510*/  S2R R17, SR_TID.X ;  /* 0x0000000000117919 */ /* 0x002e660000002100 */
[----:B------:R2:W-:Y:S04]  /*2520*/  STL [R1+0x480], RZ ;  /* 0x000480ff01007387 */ /* 0x0005e80000100800 */
[----:B------:R2:W-:Y:S04]  /*2530*/  STL [R1+0x484], RZ ;  /* 0x000484ff01007387 */ /* 0x0005e80000100800 */
[----:B------:R2:W-:Y:S01]  /*2540*/  STL [R1+0x488], RZ ;  /* 0x000488ff01007387 */ /* 0x0005e20000100800 */
[----:B------:R-:W-:-:S03]  /*2550*/  PRMT R25, R28, 0x7632, R25 ;  /* 0x000076321c197816 */ /* 0x000fc60000000019 */
[----:B------:R2:W-:Y:S01]  /*2560*/  STL [R1+0x48c], RZ ;  /* 0x00048cff01007387 */ /* 0x0005e20000100800 */
[----:B0-----:R-:W-:-:S03]  /*2570*/  IMAD.SHL.U32 R19, R19, 0x20, RZ ;  /* 0x0000002013137824 */ /* 0x001fc600078e00ff */
[----:B------:R2:W-:Y:S04]  /*2580*/  STL [R1+0x4a0], RZ ;  /* 0x0004a0ff01007387 */ /* 0x0005e80000100800 */
[----:B------:R2:W-:Y:S04]  /*2590*/  STL [R1+0x4a4], RZ ;  /* 0x0004a4ff01007387 */ /* 0x0005e80000100800 */
[----:B------:R2:W-:Y:S04]  /*25a0*/  STL [R1+0x4a8], RZ ;  /* 0x0004a8ff01007387 */ /* 0x0005e80000100800 */
[----:B------:R2:W-:Y:S01]  /*25b0*/  STL [R1+0x4ac], RZ ;  /* 0x0004acff01007387 */ /* 0x0005e20000100800 */
[----:B------:R-:W-:-:S03]  /*25c0*/  VIADD R0, R19, 0x20 ;  /* 0x0000002013007836 */ /* 0x000fc60000000000 */
[----:B------:R2:W-:Y:S04]  /*25d0*/  STL [R1+0x490], RZ ;  /* 0x000490ff01007387 */ /* 0x0005e80000100800 */
[----:B------:R2:W-:Y:S04]  /*25e0*/  STL [R1+0x494], RZ ;  /* 0x000494ff01007387 */ /* 0x0005e80000100800 */
[----:B------:R2:W-:Y:S04]  /*25f0*/  STL [R1+0x498], RZ ;  /* 0x000498ff01007387 */ /* 0x0005e80000100800 */
[----:B------:R2:W-:Y:S04]  /*2600*/  STS.U16 [R13+UR7+0x14e00], R15 ;  /* 0x014e000f0d007988 */ /* 0x0005e80008000407 */
        /* <DEDUP_REMOVED lines=11> */
[----:B------:R2:W-:Y:S01]  /*26c0*/  STL [R1+0x49c], RZ ;  /* 0x00049cff01007387 */ /* 0x0005e20000100800 */
[----:B------:R-:W-:-:S02]  /*26d0*/  ISETP.GE.AND P0, PT, R0, 0x1, PT ;  /* 0x000000010000780c */ /* 0x000fc40003f06270 */
[----:B-1----:R-:W-:-:S11]  /*26e0*/  LOP3.LUT R0, R17, 0x3, RZ, 0xc0, !PT ;  /* 0x0000000311007812 */ /* 0x002fd600078ec0ff */
[----:B--2---:R-:W-:Y:S05]  /*26f0*/  @!P0 BRA `(.L_x_0) ;  /* 0x000002fc00ec8947 */ /* 0x004fea0003800000 */
[----:B------:R-:W0:Y:S01]  /*2700*/  S2R R29, SR_TID.X ;  /* 0x00000000001d7919 */ /* 0x000e220000002100 */
[----:B------:R-:W1:Y:S01]  /*2710*/  LDC.64 R2, c[0x0][0x3c0] ;  /* 0x0000f000ff027b82 */ /* 0x000e620000000a00 */
[----:B------:R-:W-:Y:S01]  /*2720*/  SHF.R.U32.HI R6, RZ, 0x2, R17 ;  /* 0x00000002ff067819 */ /* 0x000fe20000011611 */
[----:B------:R-:W2:Y:S01]  /*2730*/  LDCU UR4, c[0x0][0x3d8] ;  /* 0x00007b00ff0477ac */ /* 0x000ea20008000800 */
[----:B------:R-:W-:Y:S02]  /*2740*/  ISETP.NE.U32.AND P0, PT, R0, RZ, PT ;  /* 0x000000ff0000720c */ /* 0x000fe40003f05070 */
[----:B------:R-:W-:Y:S01]  /*2750*/  SGXT.U32 R0, R6, 0x3 ;  /* 0x000000030600781a */ /* 0x000fe20000000000 */
[----:B------:R-:W3:Y:S01]  /*2760*/  LDCU.64 UR8, c[0x0][0x3d0] ;  /* 0x00007a00ff0877ac */ /* 0x000ee20008000a00 */
[----:B------:R-:W-:Y:S01]  /*2770*/  LOP3.LUT R12, R17, 0x7f, RZ, 0xc0, !PT ;  /* 0x0000007f110c7812 */ /* 0x000fe200078ec0ff */
[----:B------:R-:W4:Y:S01]  /*2780*/  LDC R13, c[0x0][0x3c8] ;  /* 0x0000f200ff0d7b82 */ /* 0x000f220000000800 */
[----:B------:R-:W-:Y:S01]  /*2790*/  LOP3.LUT R6, R19, 0x8, R0, 0xfe, !PT ;  /* 0x0000000813067812 */ /* 0x000fe200078efe00 */
[----:B------:R-:W-:Y:S01]  /*27a0*/  UMOV UR5, URZ ;  /* 0x000000ff00057c82 */ /* 0x000fe20008000000 */
[----:B------:R-:W-:Y:S01]  /*27b0*/  LOP3.LUT R7, R0, R19, RZ, 0xfc, !PT ;  /* 0x0000001300077212 */ /* 0x000fe200078efcff */
[----:B------:R-:W-:Y:S01]  /*27c0*/  UMOV UR6, URZ ;  /* 0x000000ff00067c82 */ /* 0x000fe20008000000 */
[----:B------:R-:W0:Y:S03]  /*27d0*/  LDCU UR14, c[0x0][0x3a8] ;  /* 0x00007500ff0e77ac */ /* 0x000e260008000800 */
[----:B------:R-:W5:Y:S01]  /*27e0*/  LDC.64 R4, c[0x0][0x388] ;  /* 0x0000e200ff047b82 */ /* 0x000f620000000a00 */
[----:B------:R-:W0:Y:S01]  /*27f0*/  LDCU UR15, c[0x0][0x3d4] ;  /* 0x00007a80ff0f77ac */ /* 0x000e220008000800 */
[----:B------:R-:W0:Y:S01]  /*2800*/  LDCU UR16, c[0x0][0x3c4] ;  /* 0x00007880ff1077ac */ /* 0x000e220008000800 */
[----:B-1----:R-:W-:-:S05]  /*2810*/  IMAD R2, R2, UR13, RZ ;  /* 0x0000000d02027c24 */ /* 0x002fca000f8e02ff */
[----:B------:R-:W1:Y:S01]  /*2820*/  LDC R11, c[0x0][0x3d8] ;  /* 0x0000f600ff0b7b82 */ /* 0x000e620000000800 */
[----:B------:R2:W-:Y:S01]  /*2830*/  STL [R1+0x1564], R3 ;  /* 0x0015640301007387 */ /* 0x0005e20000100800 */
[----:B---3--:R-:W-:Y:S01]  /*2840*/  UIMAD UR8, UR13, UR8, URZ ;  /* 0x000000080d0872a4 */ /* 0x008fe2000f8e02ff */
[----:B------:R-:W3:Y:S01]  /*2850*/  LDCU UR17, c[0x0][0x3c4] ;  /* 0x00007880ff1177ac */ /* 0x000ee20008000800 */
[----:B0-----:R-:W-:-:S04]  /*2860*/  LOP3.LUT R29, R29, 0xff, RZ, 0xc0, !PT ;  /* 0x000000ff1d1d7812 */ /* 0x001fc800078ec0ff */
[----:B------:R-:W0:Y:S01]  /*2870*/  LDC R6, c[0x0][0x3d8] ;  /* 0x0000f600ff067b82 */ /* 0x000e220000000800 */
[----:B----4-:R-:W-:Y:S01]  /*2880*/  IMAD R10, R29, R13, RZ ;  /* 0x0000000d1d0a7224 */ /* 0x010fe200078e02ff */
[C-C-:B--2---:R-:W-:Y:S02]  /*2890*/  LOP3.LUT R3, R19.reuse, 0x10, R0.reuse, 0xfe, !PT ;  /* 0x0000001013037812 */ /* 0x144fe400078efe00 */
[----:B------:R-:W-:Y:S01]  /*28a0*/  LOP3.LUT R0, R19, 0x18, R0, 0xfe, !PT ;  /* 0x0000001813007812 */ /* 0x000fe200078efe00 */
[----:B------:R-:W-:Y:S01]  /*28b0*/  IMAD R13, R13, 0x100, R10 ;  /* 0x000001000d0d7824 */ /* 0x000fe200078e020a */
[C---:B-----5:R-:W-:Y:S02]  /*28c0*/  IADD3 R8, P1, PT, R2.reuse, R4, RZ ;  /* 0x0000000402087210 */ /* 0x060fe40007f3e0ff */
[----:B------:R-:W2:Y:S01]  /*28d0*/  LDC R7, c[0x0][0x3d8] ;  /* 0x0000f600ff077b82 */ /* 0x000ea20000000800 */
[----:B------:R-:W-:Y:S02]  /*28e0*/  SHF.R.U32.HI R0, RZ, 0x7, R17 ;  /* 0x00000007ff007819 */ /* 0x000fe40000011611 */
[----:B------:R-:W-:-:S02]  /*28f0*/  LEA.HI.X.SX32 R14, R2, R5, 0x1, P1 ;  /* 0x00000005020e7211 */ /* 0x000fc400008f0eff */
[-C--:B------:R-:W-:Y:S02]  /*2900*/  IADD3 R15, P1, PT, R10, R8.reuse, RZ ;  /* 0x000000080a0f7210 */ /* 0x080fe40007f3e0ff */
[----:B------:R-:W-:Y:S01]  /*2910*/  IADD3 R3, P2, PT, R13, R8, RZ ;  /* 0x000000080d037210 */ /* 0x000fe20007f5e0ff */
[----:B------:R-:W4:Y:S01]  /*2920*/  LDC R2, c[0x0][0x3d8] ;  /* 0x0000f600ff027b82 */ /* 0x000f220000000800 */
[----:B------:R-:W-:Y:S01]  /*2930*/  SGXT.U32 R0, R0, 0x1 ;  /* 0x000000010000781a */ /* 0x000fe20000000000 */
[----:B------:R5:W-:Y:S04]  /*2940*/  STL [R1+0x1ec], R15 ;  /* 0x0001ec0f01007387 */ /* 0x000be80000100800 */
[----:B------:R3:W-:Y:S01]  /*2950*/  STL [R1+0x2c0], R3 ;  /* 0x0002c00301007387 */ /* 0x0007e20000100800 */
[----:B------:R-:W-:Y:S01]  /*2960*/  IMAD R0, R0, UR4, RZ ;  /* 0x0000000400007c24 */ /* 0x000fe2000f8e02ff */
[----:B------:R-:W2:Y:S01]  /*2970*/  LDC.64 R4, c[0x0][0x390] ;  /* 0x0000e400ff047b82 */ /* 0x000ea20000000a00 */
[----:B------:R-:W-:Y:S01]  /*2980*/  UMOV UR4, URZ ;  /* 0x000000ff00047c82 */ /* 0x000fe20008000000 */
[----:B-----5:R-:W-:-:S02]  /*2990*/  LEA.HI.X.SX32 R15, R10, R14, 0x1, P1 ;  /* 0x0000000e0a0f7211 */ /* 0x020fc400008f0eff */
[----:B---3--:R-:W-:-:S04]  /*29a0*/  LEA.HI.X.SX32 R3, R13, R14, 0x1, P2 ;  /* 0x0000000e0d037211 */ /* 0x008fc800010f0eff */
[----:B------:R-:W3:Y:S01]  /*29b0*/  LDC R9, c[0x0][0x3d8] ;  /* 0x0000f600ff097b82 */ /* 0x000ee20000000800 */
[----:B------:R-:W-:Y:S04]  /*29c0*/  STL [R1+0x504], R15 ;  /* 0x0005040f01007387 */ /* 0x000fe80000100800 */
[----:B------:R1:W-:Y:S03]  /*29d0*/  STL [R1+0x508], R3 ;  /* 0x0005080301007387 */ /* 0x0003e60000100800 */
[----:B------:R-:W5:Y:S01]  /*29e0*/  LDC R8, c[0x0][0x3d8] ;  /* 0x0000f600ff087b82 */ /* 0x000f620000000800 */
[----:B------:R-:W-:Y:S01]  /*29f0*/  STL [R1+0x15f0], R0 ;  /* 0x0015f00001007387 */ /* 0x000fe20000100800 */
[----:B-1----:R-:W-:-:S06]  /*2a00*/  IMAD R3, R11, 0x2, R0 ;  /* 0x000000020b037824 */ /* 0x002fcc00078e0200 */
[----:B------:R-:W1:Y:S01]  /*2a10*/  LDC R10, c[0x0][0x3d8] ;  /* 0x0000f600ff0a7b82 */ /* 0x000e620000000800 */
[----:B------:R-:W-:Y:S01]  /*2a20*/  IMAD R11, R12, UR9, RZ ;  /* 0x000000090c0b7c24 */ /* 0x000fe2000f8e02ff */
[----:B------:R-:W-:Y:S01]  /*2a30*/  USHF.R.S32.HI UR9, URZ, 0x1f, UR8 ;  /* 0x0000001fff097899 */ /* 0x000fe20008011408 */
[----:B------:R0:W-:Y:S05]  /*2a40*/  STL [R1+0x94], R3 ;  /* 0x0000940301007387 */ /* 0x0001ea0000100800 */
[----:B------:R-:W1:Y:S01]  /*2a50*/  LDC R29, c[0x0][0x3d8] ;  /* 0x0000f600ff1d7b82 */ /* 0x000e620000000800 */
[----:B0-----:R-:W-:-:S07]  /*2a60*/  IMAD R3, R6, 0x2, R3 ;  /* 0x0000000206037824 */ /* 0x001fce00078e0203 */
[----:B------:R-:W0:Y:S01]  /*2a70*/  LDC R28, c[0x0][0x3d8] ;  /* 0x0000f600ff1c7b82 */ /* 0x000e220000000800 */
[----:B----4-:R-:W-:Y:S01]  /*2a80*/  IMAD R0, R2, 0x2, R3 ;  /* 0x0000000202007824 */ /* 0x010fe200078e0203 */
[----:B------:R-:W-:Y:S01]  /*2a90*/  STL [R1+0xa4], R3 ;  /* 0x0000a40301007387 */ /* 0x000fe20000100800 */
[----:B--2---:R-:W-:Y:S02]  /*2aa0*/  IADD3 R2, P1, P2, R11, UR8, R4 ;  /* 0x000000080b027c10 */ /* 0x004fe4000fa3e004 */
[----:B------:R-:W-:Y:S01]  /*2ab0*/  SHF.R.S32.HI R4, RZ, 0x1f, R11 ;  /* 0x0000001fff047819 */ /* 0x000fe2000001140b */
[----:B------:R2:W-:Y:S02]  /*2ac0*/  STL [R1+0xc], R0 ;  /* 0x00000c0001007387 */ /* 0x0005e40000100800 */
[----:B------:R-:W4:Y:S01]  /*2ad0*/  LDC R6, c[0x0][0x3d8] ;  /* 0x0000f600ff067b82 */ /* 0x000f220000000800 */
[----:B------:R-:W-:Y:S01]  /*2ae0*/  IADD3.X R4, PT, PT, R4, UR9, R5, P1, P2 ;  /* 0x0000000904047c10 */ /* 0x000fe20008fe4405 */
[----:B------:R-:W-:Y:S06]  /*2af0*/  STL [R1+0x15f4], R2 ;  /* 0x0015f40201007387 */ /* 0x000fec0000100800 */
[----:B------:R-:W0:Y:S01]  /*2b00*/  LDC R11, c[0x0][0x3d8] ;  /* 0x0000f600ff0b7b82 */ /* 0x000e220000000800 */
[----:B--2---:R-:W-:-:S05]  /*2b10*/  IMAD R0, R7, 0x2, R0 ;  /* 0x0000000207007824 */ /* 0x004fca00078e0200 */
[----:B------:R3:W-:Y:S02]  /*2b20*/  STL [R1+0xa8], R0 ;  /* 0x0000a80001007387 */ /* 0x0007e40000100800 */
[----:B------:R-:W2:Y:S02]  /*2b30*/  LDC R7, c[0x0][0x3d8] ;  /* 0x0000f600ff077b82 */ /* 0x000ea40000000800 */
[----:B------:R-:W-:Y:S01]  /*2b40*/  STL [R1+0x15e4], R4 ;  /* 0x0015e40401007387 */ /* 0x000fe20000100800 */
[----:B---3--:R-:W-:-:S05]  /*2b50*/  IMAD R0, R9, 0x2, R0 ;  /* 0x0000000209007824 */ /* 0x008fca00078e0200 */
[----:B------:R-:W3:Y:S01]  /*2b60*/  LDC R13, c[0x0][0x3d8] ;  /* 0x0000f600ff0d7b82 */ /* 0x000ee20000000800 */
[----:B------:R5:W-:Y:S07]  /*2b70*/  STL [R1+0x8], R0 ;  /* 0x0000080001007387 */ /* 0x000bee0000100800 */
[----:B------:R-:W3:Y:S01]  /*2b80*/  LDC R9, c[0x0][0x3d8] ;  /* 0x0000f600ff097b82 */ /* 0x000ee20000000800 */
[----:B-----5:R-:W-:-:S07]  /*2b90*/  IMAD R0, R8, 0x2, R0 ;  /* 0x0000000208007824 */ /* 0x020fce00078e0200 */
[----:B------:R-:W5:Y:S01]  /*2ba0*/  LDC R8, c[0x0][0x3d8] ;  /* 0x0000f600ff087b82 */ /* 0x000f620000000800 */
[----:B------:R1:W-:Y:S07]  /*2bb0*/  STL [R1+0x4], R0 ;  /* 0x0000040001007387 */ /* 0x0003ee0000100800 */
[----:B------:R-:W5:Y:S01]  /*2bc0*/  LDC R12, c[0x0][0x3d8] ;  /* 0x0000f600ff0c7b82 */ /* 0x000f620000000800 */
[----:B-1----:R-:W-:-:S07]  /*2bd0*/  IMAD R0, R10, 0x2, R0 ;  /* 0x000000020a007824 */ /* 0x002fce00078e0200 */
[----:B------:R-:W1:Y:S01]  /*2be0*/  LDC R14, c[0x0][0x3d8] ;  /* 0x0000f600ff0e7b82 */ /* 0x000e620000000800 */
[----:B------:R-:W-:Y:S01]  /*2bf0*/  IMAD R29, R29, 0x2, R0 ;  /* 0x000000021d1d7824 */ /* 0x000fe200078e0200 */
[----:B------:R-:W-:Y:S03]  /*2c00*/  STL [R1], R0 ;  /* 0x0000000001007387 */ /* 0x000fe60000100800 */
[----:B0-----:R-:W-:Y:S01]  /*2c10*/  IMAD R28, R28, 0x2, R29 ;  /* 0x000000021c1c7824 */ /* 0x001fe200078e021d */
[----:B------:R-:W-:Y:S02]  /*2c20*/  STL [R1+0x15d0], R29 ;  /* 0x0015d01d01007387 */ /* 0x000fe40000100800 */
[----:B------:R-:W0:Y:S01]  /*2c30*/  LDC R16, c[0x0][0x3d8] ;  /* 0x0000f600ff107b82 */ /* 0x000e220000000800 */
[----:B----4-:R-:W-:Y:S01]  /*2c40*/  IMAD R5, R6, 0x2, R28 ;  /* 0x0000000206057824 */ /* 0x010fe200078e021c */
[----:B------:R-:W-:Y:S03]  /*2c50*/  STL [R1+0x15c4], R28 ;  /* 0x0015c41c01007387 */ /* 0x000fe60000100800 */
[----:B--2---:R-:W-:Y:S01]  /*2c60*/  IMAD R6, R7, 0x2, R5 ;  /* 0x0000000207067824 */ /* 0x004fe200078e0205 */
[----:B------:R-:W-:Y:S02]  /*2c70*/  STL [R1+0x15c8], R5 ;  /* 0x0015c80501007387 */ /* 0x000fe40000100800 */
[----:B------:R-:W2:Y:S01]  /*2c80*/  LDC R15, c[0x0][0x3d8] ;  /* 0x0000f600ff0f7b82 */ /* 0x000ea20000000800 */
[----:B---3--:R-:W-:Y:S01]  /*2c90*/  IMAD R7, R9, 0x2, R6 ;  /* 0x0000000209077824 */ /* 0x008fe200078e0206 */
[----:B------:R-:W-:Y:S03]  /*2ca0*/  STL [R1+0x15cc], R6 ;  /* 0x0015cc0601007387 */ /* 0x000fe60000100800 */
[----:B-----5:R-:W-:Y:S01]  /*2cb0*/  IMAD R8, R8, 0x2, R7 ;  /* 0x0000000208087824 */ /* 0x020fe200078e0207 */
[----:B------:R-:W-:Y:S02]  /*2cc0*/  STL [R1+0x15d4], R7 ;  /* 0x0015d40701007387 */ /* 0x000fe40000100800 */
[----:B------:R-:W3:Y:S01]  /*2cd0*/  LDC R17, c[0x0][0x3d8] ;  /* 0x0000f600ff117b82 */ /* 0x000ee20000000800 */
[----:B------:R-:W-:Y:S01]  /*2ce0*/  IMAD R9, R11, 0x2, R8 ;  /* 0x000000020b097824 */ /* 0x000fe200078e0208 */
[----:B------:R-:W-:Y:S03]  /*2cf0*/  STL [R1+0x15d8], R8 ;  /* 0x0015d80801007387 */ /* 0x000fe60000100800 */
[----:B------:R-:W-:Y:S01]  /*2d00*/  IMAD R10, R13, 0x2, R9 ;  /* 0x000000020d0a7824 */ /* 0x000fe200078e0209 */
[----:B------:R-:W-:Y:S02]  /*2d10*/  STL [R1+0x15dc], R9 ;  /* 0x0015dc0901007387 */ /* 0x000fe40000100800 */
[----:B------:R-:W4:Y:S01]  /*2d20*/  LDC R19, c[0x0][0x3d8] ;  /* 0x0000f600ff137b82 */ /* 0x000f220000000800 */
[----:B------:R-:W-:Y:S01]  /*2d30*/  IMAD R11, R12, 0x2, R10 ;  /* 0x000000020c0b7824 */ /* 0x000fe200078e020a */
[----:B------:R-:W-:Y:S03]  /*2d40*/  STL [R1+0x15e0], R10 ;  /* 0x0015e00a01007387 */ /* 0x000fe60000100800 */
[----:B-1----:R-:W-:Y:S01]  /*2d50*/  IMAD R12, R14, 0x2, R11 ;  /* 0x000000020e0c7824 */ /* 0x002fe200078e020b */
[----:B------:R-:W-:Y:S02]  /*2d60*/  STL [R1+0x15e8], R11 ;  /* 0x0015e80b01007387 */ /* 0x000fe40000100800 */
[----:B------:R-:W1:Y:S01]  /*2d70*/  LDC R18, c[0x0][0x3d8] ;  /* 0x0000f600ff127b82 */ /* 0x000e620000000800 */
[----:B0-----:R-:W-:Y:S01]  /*2d80*/  IMAD R13, R16, 0x2, R12 ;  /* 0x00000002100d7824 */ /* 0x001fe200078e020c */
[----:B------:R-:W-:Y:S03]  /*2d90*/  STL [R1+0x15ec], R12 ;  /* 0x0015ec0c01007387 */ /* 0x000fe60000100800 */
[----:B--2---:R-:W-:Y:S01]  /*2da0*/  IMAD R14, R15, 0x2, R13 ;  /* 0x000000020f0e7824 */ /* 0x004fe200078e020d */
[----:B------:R-:W-:Y:S02]  /*2db0*/  STL [R1+0x15f8], R13 ;  /* 0x0015f80d01007387 */ /* 0x000fe40000100800 */
[----:B------:R-:W0:Y:S01]  /*2dc0*/  LDC R20, c[0x0][0x3d8] ;  /* 0x0000f600ff147b82 */ /* 0x000e220000000800 */
[----:B---3--:R-:W-:Y:S01]  /*2dd0*/  IMAD R15, R17, 0x2, R14 ;  /* 0x00000002110f7824 */ /* 0x008fe200078e020e */
[----:B------:R-:W-:Y:S04]  /*2de0*/  STL [R1+0x15fc], R14 ;  /* 0x0015fc0e01007387 */ /* 0x000fe80000100800 */
[----:B------:R-:W-:Y:S02]  /*2df0*/  STL [R1+0x1600], R15 ;  /* 0x0016000f01007387 */ /* 0x000fe40000100800 */
[----:B------:R-:W2:Y:S01]  /*2e00*/  LDC R22, c[0x0][0x3d8] ;  /* 0x0000f600ff167b82 */ /* 0x000ea20000000800 */
[----:B----4-:R-:W-:-:S05]  /*2e10*/  IMAD R16, R19, 0x2, R15 ;  /* 0x0000000213107824 */ /* 0x010fca00078e020f */
[----:B------:R-:W-:Y:S01]  /*2e20*/  STL [R1+0x1604], R16 ;  /* 0x0016041001007387 */ /* 0x000fe20000100800 */
[----:B-1----:R-:W-:Y:S01]  /*2e30*/  IMAD R17, R18, 0x2, R16 ;  /* 0x0000000212117824 */ /* 0x002fe200078e0210 */
[----:B------:R-:W1:Y:S04]  /*2e40*/  LDC R21, c[0x0][0x3d8] ;  /* 0x0000f600ff157b82 */ /* 0x000e680000000800 */
[----:B------:R-:W-:Y:S01]  /*2e50*/  STL [R1+0x1608], R17 ;  /* 0x0016081101007387 */ /* 0x000fe20000100800 */
[----:B0-----:R-:W-:-:S03]  /*2e60*/  IMAD R18, R20, 0x2, R17 ;  /* 0x0000000214127824 */ /* 0x001fc600078e0211 */
[----:B------:R-:W0:Y:S02]  /*2e70*/  LDC R23, c[0x0][0x3d8] ;  /* 0x0000f600ff177b82 */ /* 0x000e240000000800 */
[----:B------:R3:W-:Y:S01]  /*2e80*/  STL [R1+0x160c], R18 ;  /* 0x00160c1201007387 */ /* 0x0007e20000100800 */
[----:B--2---:R-:W-:-:S05]  /*2e90*/  IMAD R19, R22, 0x2, R18 ;  /* 0x0000000216137824 */ /* 0x004fca00078e0212 */
[----:B------:R-:W2:Y:S08]  /*2ea0*/  LDC R25, c[0x0][0x3d8] ;  /* 0x0000f600ff197b82 */ /* 0x000eb00000000800 */
[----:B---3--:R-:W3:Y:S01]  /*2eb0*/  LDC R18, c[0x0][0x3d8] ;  /* 0x0000f600ff127b82 */ /* 0x008ee20000000800 */
[----:B-1----:R-:W-:-:S07]  /*2ec0*/  IMAD R20, R21, 0x2, R19 ;  /* 0x0000000215147824 */ /* 0x002fce00078e0213 */
[----:B------:R-:W1:Y:S01]  /*2ed0*/  LDC R24, c[0x0][0x3d8] ;  /* 0x0000f600ff187b82 */ /* 0x000e620000000800 */
[----:B0-----:R-:W-:-:S07]  /*2ee0*/  IMAD R21, R23, 0x2, R20 ;  /* 0x0000000217157824 */ /* 0x001fce00078e0214 */
[----:B------:R-:W0:Y:S01]  /*2ef0*/  LDC R26, c[0x0][0x3d8] ;  /* 0x0000f600ff1a7b82 */ /* 0x000e220000000800 */
[----:B--2---:R-:W-:-:S07]  /*2f00*/  IMAD R22, R25, 0x2, R21 ;  /* 0x0000000219167824 */ /* 0x004fce00078e0215 */
[----:B------:R-:W2:Y:S01]  /*2f10*/  LDC R4, c[0x0][0x3d8] ;  /* 0x0000f600ff047b82 */ /* 0x000ea20000000800 */
[----:B---3--:R3:W-:Y:S07]  /*2f20*/  STL [R1+0x1614], R18 ;  /* 0x0016141201007387 */ /* 0x0087ee0000100800 */
[----:B------:R-:W4:Y:S01]  /*2f30*/  LDC R27, c[0x0][0x3d8] ;  /* 0x0000f600ff1b7b82 */ /* 0x000f220000000800 */
[----:B-1----:R-:W-:-:S07]  /*2f40*/  IMAD R23, R24, 0x2, R22 ;  /* 0x0000000218177824 */ /* 0x002fce00078e0216 */
[----:B------:R-:W1:Y:S01]  /*2f50*/  LDC R6, c[0x0][0x3d8] ;  /* 0x0000f600ff067b82 */ /* 0x000e620000000800 */
[----:B0-----:R-:W-:-:S07]  /*2f60*/  IMAD R24, R26, 0x2, R23 ;  /* 0x000000021a187824 */ /* 0x001fce00078e0217 */
[----:B------:R-:W0:Y:S01]  /*2f70*/  LDC R17, c[0x0][0x3d8] ;  /* 0x0000f600ff117b82 */ /* 0x000e220000000800 */
[----:B--2---:R-:W-:-:S07]  /*2f80*/  IMAD R25, R4, 0x2, R24 ;  /* 0x0000000204197824 */ /* 0x004fce00078e0218 */
[----:B---3--:R-:W2:Y:S01]  /*2f90*/  LDC R18, c[0x0][0x3d8] ;  /* 0x0000f600ff127b82 */ /* 0x008ea20000000800 */
[----:B----4-:R-:W-:-:S04]  /*2fa0*/  IMAD R26, R27, 0x2, R25 ;  /* 0x000000021b1a7824 */ /* 0x010fc800078e0219 */
[----:B-1----:R-:W-:-:S03]  /*2fb0*/  IMAD R27, R6, 0x2, R26 ;  /* 0x00000002061b7824 */ /* 0x002fc600078e021a */
[----:B------:R-:W1:Y:S01]  /*2fc0*/  LDC R16, c[0x0][0x3d8] ;  /* 0x0000f600ff107b82 */ /* 0x000e620000000800 */
[----:B0-----:R2:W-:Y:S07]  /*2fd0*/  STL [R1+0x1610], R17 ;  /* 0x0016101101007387 */ /* 0x0015ee0000100800 */
[----:B------:R-:W0:Y:S08]  /*2fe0*/  LDC R3, c[0x0][0x3d8] ;  /* 0x0000f600ff037b82 */ /* 0x000e300000000800 */
[----:B------:R-:W3:Y:S01]  /*2ff0*/  LDC R15, c[0x0][0x3d8] ;  /* 0x0000f600ff0f7b82 */ /* 0x000ee20000000800 */
[----:B--2---:R-:W-:-:S07]  /*3000*/  IMAD R17, R18, 0x2, R27 ;  /* 0x0000000212117824 */ /* 0x004fce00078e021b */
[----:B------:R-:W2:Y:S08]  /*3010*/  LDC R18, c[0x0][0x3d8] ;  /* 0x0000f600ff127b82 */ /* 0x000eb00000000800 */
[----:B------:R-:W4:Y:S08]  /*3020*/  LDC R14, c[0x0][0x3d8] ;  /* 0x0000f600ff0e7b82 */ /* 0x000f300000000800 */
[----:B------:R-:W5:Y:S01]  /*3030*/  LDC R13, c[0x0][0x3d8] ;  /* 0x0000f600ff0d7b82 */ /* 0x000f620000000800 */
[----:B--2---:R-:W-:-:S07]  /*3040*/  IMAD R17, R18, 0x2, R17 ;  /* 0x0000000212117824 */ /* 0x004fce00078e0211 */
[----:B------:R-:W2:Y:S08]  /*3050*/  LDC R10, c[0x0][0x3d8] ;  /* 0x0000f600ff0a7b82 */ /* 0x000eb00000000800 */
[----:B------:R-:W0:Y:S08]  /*3060*/  LDC R18, c[0x0][0x3d8] ;  /* 0x0000f600ff127b82 */ /* 0x000e300000000800 */
[----:B------:R-:W1:Y:S08]  /*3070*/  LDC R7, c[0x0][0x3d8] ;  /* 0x0000f600ff077b82 */ /* 0x000e700000000800 */
[----:B------:R-:W1:Y:S01]  /*3080*/  LDC R5, c[0x0][0x3d8] ;  /* 0x0000f600ff057b82 */ /* 0x000e620000000800 */
[----:B0-----:R-:W-:-:S07]  /*3090*/  IMAD R17, R18, 0x2, R17 ;  /* 0x0000000212117824 */ /* 0x001fce00078e0211 */
[----:B------:R-:W0:Y:S01]  /*30a0*/  LDC R28, c[0x0][0x3d8] ;  /* 0x0000f600ff1c7b82 */ /* 0x000e220000000800 */
[----:B------:R0:W-:Y:S07]  /*30b0*/  STL [R1+0x10], R17 ;  /* 0x0000101101007387 */ /* 0x0001ee0000100800 */
        /* <DEDUP_REMOVED lines=18> */
[----:B------:R-:W0:Y:S02]  /*31e0*/  LDC R18, c[0x0][0x3d8] ;  /* 0x0000f600ff127b82 */ /* 0x000e240000000800 */
[----:B0-----:R-:W-:-:S06]  /*31f0*/  IMAD R17, R18, 0x2, R17 ;  /* 0x0000000212117824 */ /* 0x001fcc00078e0211 */
[----:B------:R-:W0:Y:S01]  /*3200*/  LDC R18, c[0x0][0x3d8] ;  /* 0x0000f600ff127b82 */ /* 0x000e220000000800 */
[----:B------:R0:W-:Y:S02]  /*3210*/  STL [R1+0x30], R17 ;  /* 0x0000301101007387 */ /* 0x0001e40000100800 */
[----:B0-----:R-:W-:-:S05]  /*3220*/  IMAD R17, R18, 0x2, R17 ;  /* 0x0000000212117824 */ /* 0x001fca00078e0211 */
        /* <DEDUP_REMOVED lines=77> */
[----:B0-----:R-:W-:Y:S02]  /*3700*/  IMAD R17, R17, 0x2, R18 ;  /* 0x0000000211117824 */ /* 0x001fe400078e0212 */
[----:B------:R-:W2:Y:S04]  /*3710*/  LDL.LU R18, [R1+0x1614] ;  /* 0x0016140001127983 */ /* 0x000ea80000300800 */
[----:B------:R0:W-:Y:S01]  /*3720*/  STL [R1+0xa0], R17 ;  /* 0x0000a01101007387 */ /* 0x0001e20000100800 */
[----:B--2---:R-:W-:-:S03]  /*3730*/  IMAD R18, R18, 0x2, R17 ;  /* 0x0000000212127824 */ /* 0x004fc600078e0211 */
[----:B0-----:R-:W2:Y:S04]  /*3740*/  LDL.LU R17, [R1+0x1610] ;  /* 0x0016100001117983 */ /* 0x001ea80000300800 */
[----:B------:R0:W-:Y:S01]  /*3750*/  STL [R1+0x9c], R18 ;  /* 0x00009c1201007387 */ /* 0x0001e20000100800 */
[----:B--2---:R-:W-:-:S03]  /*3760*/  IMAD R17, R17, 0x2, R18 ;  /* 0x0000000211117824 */ /* 0x004fc600078e0212 */
[----:B0-----:R-:W2:Y:S01]  /*3770*/  LDL.LU R18, [R1+0x160c] ;  /* 0x00160c0001127983 */ /* 0x001ea20000300800 */
[----:B-1----:R-:W-:-:S03]  /*3780*/  IMAD R16, R16, 0x2, R17 ;  /* 0x0000000210107824 */ /* 0x002fc600078e0211 */
[----:B------:R0:W-:Y:S04]  /*3790*/  STL [R1+0x98], R17 ;  /* 0x0000981101007387 */ /* 0x0001e80000100800 */
[----:B0-----:R-:W2:Y:S04]  /*37a0*/  LDL.LU R17, [R1+0x1608] ;  /* 0x0016080001117983 */ /* 0x001ea80000300800 */
[----:B------:R0:W-:Y:S02]  /*37b0*/  STL [R1+0xb8], R16 ;  /* 0x0000b81001007387 */ /* 0x0001e40000100800 */
[----:B0-----:R-:W-:-:S02]  /*37c0*/  IMAD R16, R3, 0x2, R16 ;  /* 0x0000000203107824 */ /* 0x001fc400078e0210 */
[----:B------:R-:W0:Y:S02]  /*37d0*/  LDC R3, c[0x0][0x3d8] ;  /* 0x0000f600ff037b82 */ /* 0x000e240000000800 */
[----:B0-----:R0:W-:Y:S04]  /*37e0*/  STL [R1+0x1568], R3 ;  /* 0x0015680301007387 */ /* 0x0011e80000100800 */
[----:B------:R1:W-:Y:S02]  /*37f0*/  STL [R1+0xb4], R16 ;  /* 0x0000b41001007387 */ /* 0x0003e40000100800 */
[----:B0-----:R-:W0:Y:S02]  /*3800*/  LDC R3, c[0x0][0x3d8] ;  /* 0x0000f600ff037b82 */ /* 0x001e240000000800 */
[----:B0-----:R-:W-:-:S02]  /*3810*/  IMAD R3, R3, 0x2, R16 ;  /* 0x0000000203037824 */ /* 0x001fc400078e0210 */
[----:B-1----:R-:W2:Y:S02]  /*3820*/  LDL.LU R16, [R1+0x1604] ;  /* 0x0016040001107983 */ /* 0x002ea40000300800 */
[----:B---3--:R-:W-:Y:S02]  /*3830*/  IMAD R15, R15, 0x2, R3 ;  /* 0x000000020f0f7824 */ /* 0x008fe400078e0203 */
[----:B------:R0:W-:Y:S04]  /*3840*/  STL [R1+0xb0], R3 ;  /* 0x0000b00301007387 */ /* 0x0001e80000100800 */
[----:B------:R1:W-:Y:S01]  /*3850*/  STL [R1+0xd0], R15 ;  /* 0x0000d00f01007387 */ /* 0x0003e20000100800 */
[----:B0-----:R-:W0:Y:S02]  /*3860*/  LDC R3, c[0x0][0x3d8] ;  /* 0x0000f600ff037b82 */ /* 0x001e240000000800 */
[----:B0-----:R-:W-:-:S02]  /*3870*/  IMAD R3, R3, 0x2, R15 ;  /* 0x0000000203037824 */ /* 0x001fc400078e020f */
[----:B-1----:R-:W3:Y:S02]  /*3880*/  LDL.LU R15, [R1+0x1600] ;  /* 0x00160000010f7983 */ /* 0x002ee40000300800 */
[----:B----4-:R-:W-:Y:S02]  /*3890*/  IMAD R14, R14, 0x2, R3 ;  /* 0x000000020e0e7824 */ /* 0x010fe400078e0203 */
[----:B------:R0:W-:Y:S04]  /*38a0*/  STL [R1+0xcc], R3 ;  /* 0x0000cc0301007387 */ /* 0x0001e80000100800 */
[----:B------:R1:W-:Y:S01]  /*38b0*/  STL [R1+0xc8], R14 ;  /* 0x0000c80e01007387 */ /* 0x0003e20000100800 */
[----:B0-----:R-:W0:Y:S02]  /*38c0*/  LDC R3, c[0x0][0x3d8] ;  /* 0x0000f600ff037b82 */ /* 0x001e240000000800 */
[----:B0-----:R-:W-:-:S02]  /*38d0*/  IMAD R3, R3, 0x2, R14 ;  /* 0x0000000203037824 */ /* 0x001fc400078e020e */
[----:B-1----:R-:W4:Y:S02]  /*38e0*/  LDL.LU R14, [R1+0x15fc] ;  /* 0x0015fc00010e7983 */ /* 0x002f240000300800 */
[----:B-----5:R-:W-:Y:S02]  /*38f0*/  IMAD R13, R13, 0x2, R3 ;  /* 0x000000020d0d7824 */ /* 0x020fe400078e0203 */
[----:B------:R0:W-:Y:S04]  /*3900*/  STL [R1+0xe8], R3 ;  /* 0x0000e80301007387 */ /* 0x0001e80000100800 */
[----:B------:R1:W-:Y:S01]  /*3910*/  STL [R1+0xe4], R13 ;  /* 0x0000e40d01007387 */ /* 0x0003e20000100800 */
[----:B0-----:R-:W0:Y:S02]  /*3920*/  LDC R3, c[0x0][0x3d8] ;  /* 0x0000f600ff037b82 */ /* 0x001e240000000800 */
[----:B0-----:R-:W-:-:S02]  /*3930*/  IMAD R3, R3, 0x2, R13 ;  /* 0x0000000203037824 */ /* 0x001fc400078e020d */
[----:B-1----:R-:W5:Y:S04]  /*3940*/  LDL.LU R13, [R1+0x15f8] ;  /* 0x0015f800010d7983 */ /* 0x002f680000300800 */
[----:B------:R0:W-:Y:S02]  /*3950*/  STL [R1+0xe0], R3 ;  /* 0x0000e00301007387 */ /* 0x0001e40000100800 */
[----:B0-----:R-:W-:-:S05]  /*3960*/  IMAD R3, R10, 0x2, R3 ;  /* 0x000000020a037824 */ /* 0x001fca00078e0203 */
[----:B------:R0:W-:Y:S02]  /*3970*/  STL [R1+0x100], R3 ;  /* 0x0001000301007387 */ /* 0x0001e40000100800 */
[----:B0-----:R-:W-:-:S05]  /*3980*/  IMAD R3, R7, 0x2, R3 ;  /* 0x0000000207037824 */ /* 0x001fca00078e0203 */
[----:B------:R0:W-:Y:S02]  /*3990*/  STL [R1+0xfc], R3 ;  /* 0x0000fc0301007387 */ /* 0x0001e40000100800 */
[----:B0-----:R-:W-:-:S05]  /*39a0*/  IMAD R3, R5, 0x2, R3 ;  /* 0x0000000205037824 */ /* 0x001fca00078e0203 */
[----:B------:R0:W-:Y:S04]  /*39b0*/  STL [R1+0xf8], R3 ;  /* 0x0000f80301007387 */ /* 0x0001e80000100800 */
[----:B------:R-:W2:Y:S01]  /*39c0*/  LDL.LU R10, [R1+0xa4] ;  /* 0x0000a400010a7983 */ /* 0x000ea20000300800 */
[----:B0-----:R-:W-:-:S04]  /*39d0*/  IMAD R3, R28, 0x2, R3 ;  /* 0x000000021c037824 */ /* 0x001fc800078e0203 */
[----:B------:R-:W-:Y:S01]  /*39e0*/  IMAD R5, R29, 0x2, R3 ;  /* 0x000000021d057824 */ /* 0x000fe200078e0203 */
[----:B------:R0:W-:Y:S03]  /*39f0*/  STL [R1+0x110], R3 ;  /* 0x0001100301007387 */ /* 0x0001e60000100800 */
[----:B------:R-:W-:Y:S01]  /*3a00*/  IMAD R2, R2, 0x2, R5 ;  /* 0x0000000202027824 */ /* 0x000fe200078e0205 */
[----:B------:R-:W2:Y:S04]  /*3a10*/  LDL.LU R7, [R1+0xc] ;  /* 0x00000c0001077983 */ /* 0x000ea80000300800 */
[----:B------:R1:W-:Y:S01]  /*3a20*/  STL [R1+0x10c], R5 ;  /* 0x00010c0501007387 */ /* 0x0003e20000100800 */
[----:B------:R-:W-:-:S03]  /*3a30*/  IMAD R0, R0, 0x2, R2 ;  /* 0x0000000200007824 */ /* 0x000fc600078e0202 */
[----:B------:R-:W2:Y:S04]  /*3a40*/  LDL.LU R29, [R1+0xa8] ;  /* 0x0000a800011d7983 */ /* 0x000ea80000300800 */
[----:B0-----:R-:W2:Y:S04]  /*3a50*/  LDL.LU R3, [R1+0x8] ;  /* 0x0000080001037983 */ /* 0x001ea80000300800 */
[----:B------:R0:W-:Y:S01]  /*3a60*/  STL [R1+0x108], R2 ;  /* 0x0001080201007387 */ /* 0x0001e20000100800 */
[----:B------:R-:W-:-:S03]  /*3a70*/  IMAD R12, R12, 0x2, R0 ;  /* 0x000000020c0c7824 */ /* 0x000fc600078e0200 */
[----:B-1----:R-:W2:Y:S04]  /*3a80*/  LDL.LU R5, [R1+0x4] ;  /* 0x0000040001057983 */ /* 0x002ea80000300800 */
[----:B------:R-:W2:Y:S04]  /*3a90*/  LDL.LU R28, [R1] ;  /* 0x00000000011c7983 */ /* 0x000ea80000300800 */
[----:B0-----:R-:W2:Y:S04]  /*3aa0*/  LDL.LU R2, [R1+0x15f4] ;  /* 0x0015f40001027983 */ /* 0x001ea80000300800 */
[----:B------:R0:W-:Y:S04]  /*3ab0*/  STL [R1+0x130], R0 ;  /* 0x0001300001007387 */ /* 0x0001e80000100800 */
[----:B0-----:R-:W2:Y:S04]  /*3ac0*/  LDL.LU R0, [R1+0x15f0] ;  /* 0x0015f00001007983 */ /* 0x001ea80000300800 */
[----:B------:R0:W-:Y:S02]  /*3ad0*/  STL [R1+0x12c], R12 ;  /* 0x00012c0c01007387 */ /* 0x0001e40000100800 */
[----:B0-----:R-:W-:-:S02]  /*3ae0*/  IMAD R12, R11, 0x2, R12 ;  /* 0x000000020b0c7824 */ /* 0x001fc400078e020c */
[----:B------:R-:W2:Y:S02]  /*3af0*/  LDC R11, c[0x0][0x3d8] ;  /* 0x0000f600ff0b7b82 */ /* 0x000ea40000000800 */
[----:B------:R-:W-:Y:S01]  /*3b00*/  IMAD R4, R4, 0x2, R12 ;  /* 0x0000000204047824 */ /* 0x000fe200078e020c */
[----:B------:R0:W-:Y:S03]  /*3b10*/  STL [R1+0x128], R12 ;  /* 0x0001280c01007387 */ /* 0x0001e60000100800 */
[----:B------:R-:W-:Y:S02]  /*3b20*/  IMAD R9, R9, 0x2, R4 ;  /* 0x0000000209097824 */ /* 0x000fe400078e0204 */
[----:B--2---:R-:W-:Y:S01]  /*3b30*/  IMAD R11, R11, 0x2, R0 ;  /* 0x000000020b0b7824 */ /* 0x004fe200078e0200 */
[----:B0-----:R-:W-:-:S04]  /*3b40*/  IADD3 R12, P1, PT, R0, R2, RZ ;  /* 0x00000002000c7210 */ /* 0x001fc80007f3e0ff */
[-C--:B------:R-:W-:Y:S01]  /*3b50*/  IADD3 R11, P2, PT, R11, R2.reuse, RZ ;  /* 0x000000020b0b7210 */ /* 0x080fe20007f5e0ff */
[----:B------:R0:W-:Y:S04]  /*3b60*/  STL [R1+0x534], R12 ;  /* 0x0005340c01007387 */ /* 0x0001e80000100800 */
[----:B0-----:R-:W2:Y:S04]  /*3b70*/  LDL.LU R12, [R1+0x15ec] ;  /* 0x0015ec00010c7983 */ /* 0x001ea80000300800 */
[----:B------:R0:W-:Y:S02]  /*3b80*/  STL [R1+0x538], R11 ;  /* 0x0005380b01007387 */ /* 0x0001e40000100800 */
[----:B0-----:R-:W-:-:S05]  /*3b90*/  IADD3 R11, P3, PT, R10, R2, RZ ;  /* 0x000000020a0b7210 */ /* 0x001fca0007f7e0ff */
[----:B------:R0:W-:Y:S04]  /*3ba0*/  STL [R1+0x53c], R11 ;  /* 0x00053c0b01007387 */ /* 0x0001e80000100800 */
[----:B0-----:R-:W2:Y:S04]  /*3bb0*/  LDL.LU R11, [R1+0x15e8] ;  /* 0x0015e800010b7983 */ /* 0x001ea80000300800 */
[----:B------:R0:W-:Y:S04]  /*3bc0*/  STL [R1+0x13c], R4 ;  /* 0x00013c0401007387 */ /* 0x0001e80000100800 */
[----:B0-----:R-:W2:Y:S02]  /*3bd0*/  LDL.LU R4, [R1+0x15e4] ;  /* 0x0015e40001047983 */ /* 0x001ea40000300800 */
[----:B--2---:R-:W-:-:S05]  /*3be0*/  LEA.HI.X.SX32 R0, R0, R4, 0x1, P1 ;  /* 0x0000000400007211 */ /* 0x004fca00008f0eff */
[----:B------:R0:W-:Y:S04]  /*3bf0*/  STL [R1+0x1484], R0 ;  /* 0x0014840001007387 */ /* 0x0001e80000100800 */
[----:B0-----:R-:W2:Y:S01]  /*3c00*/  LDL.LU R0, [R1+0x94] ;  /* 0x0000940001007983 */ /* 0x001ea20000300800 */
[----:B------:R-:W-:Y:S01]  /*3c10*/  IMAD R8, R8, 0x2, R9 ;  /* 0x0000000208087824 */ /* 0x000fe200078e0209 */
[----:B--2---:R-:W-:-:S05]  /*3c20*/  LEA.HI.X.SX32 R0, R0, R4, 0x1, P2 ;  /* 0x0000000400007211 */ /* 0x004fca00010f0eff */
[----:B------:R0:W-:Y:S02]  /*3c30*/  STL [R1+0x1480], R0 ;  /* 0x0014800001007387 */ /* 0x0001e40000100800 */
[----:B0-----:R-:W-:Y:S02]  /*3c40*/  LEA.HI.X.SX32 R0, R10, R4, 0x1, P3 ;  /* 0x000000040a007211 */ /* 0x001fe400018f0eff */
[----:B------:R-:W2:Y:S04]  /*3c50*/  LDL.LU R10, [R1+0x15e0] ;  /* 0x0015e000010a7983 */ /* 0x000ea80000300800 */
[----:B------:R-:W-:Y:S04]  /*3c60*/  STL [R1+0x138], R9 ;  /* 0x0001380901007387 */ /* 0x000fe80000100800 */
[----:B------:R0:W-:Y:S02]  /*3c70*/  STL [R1+0x1474], R0 ;  /* 0x0014740001007387 */ /* 0x0001e40000100800 */
[----:B0-----:R-:W0:Y:S01]  /*3c80*/  LDC R0, c[0x0][0x3d8] ;  /* 0x0000f600ff007b82 */ /* 0x001e220000000800 */
[----:B------:R-:W-:-:S05]  /*3c90*/  IADD3 R9, P1, PT, R7, R2, RZ ;  /* 0x0000000207097210 */ /* 0x000fca0007f3e0ff */
[----:B------:R1:W-:Y:S04]  /*3ca0*/  STL [R1+0x530], R9 ;  /* 0x0005300901007387 */ /* 0x0003e80000100800 */
[----:B------:R-:W-:Y:S01]  /*3cb0*/  STL [R1+0x124], R8 ;  /* 0x0001240801007387 */ /* 0x000fe20000100800 */
[----:B-1----:R-:W-:-:S05]  /*3cc0*/  IADD3 R9, P2, PT, R29, R2, RZ ;  /* 0x000000021d097210 */ /* 0x002fca0007f5e0ff */
[----:B------:R1:W-:Y:S01]  /*3cd0*/  STL [R1+0x1478], R9 ;  /* 0x0014780901007387 */ /* 0x0003e20000100800 */
[-C--:B------:R-:W-:Y:S02]  /*3ce0*/  LEA.HI.X.SX32 R7, R7, R4.reuse, 0x1, P1 ;  /* 0x0000000407077211 */ /* 0x080fe400008f0eff */
[----:B------:R-:W-:Y:S01]  /*3cf0*/  LEA.HI.X.SX32 R29, R29, R4, 0x1, P2 ;  /* 0x000000041d1d7211 */ /* 0x000fe200010f0eff */
[----:B0-----:R-:W-:Y:S01]  /*3d00*/  IMAD R0, R0, 0x2, R8 ;  /* 0x0000000200007824 */ /* 0x001fe200078e0208 */
[----:B-1----:R-:W-:-:S05]  /*3d10*/  IADD3 R9, P3, PT, R3, R2, RZ ;  /* 0x0000000203097210 */ /* 0x002fca0007f7e0ff */
[----:B------:R0:W-:Y:S04]  /*3d20*/  STL [R1+0x147c], R9 ;  /* 0x00147c0901007387 */ /* 0x0001e80000100800 */
[----:B0-----:R-:W2:Y:S04]  /*3d30*/  LDL.LU R9, [R1+0x15dc] ;  /* 0x0015dc0001097983 */ /* 0x001ea80000300800 */
[----:B------:R-:W2:Y:S04]  /*3d40*/  LDL.LU R8, [R1+0x15d8] ;  /* 0x0015d80001087983 */ /* 0x000ea80000300800 */
[----:B------:R0:W-:Y:S04]  /*3d50*/  STL [R1+0x1470], R7 ;  /* 0x0014700701007387 */ /* 0x0001e80000100800 */
[----:B0-----:R-:W2:Y:S04]  /*3d60*/  LDL.LU R7, [R1+0x15d4] ;  /* 0x0015d40001077983 */ /* 0x001ea80000300800 */
[----:B------:R0:W-:Y:S04]  /*3d70*/  STL [R1+0x146c], R29 ;  /* 0x00146c1d01007387 */ /* 0x0001e80000100800 */
[----:B0-----:R-:W2:Y:S01]  /*3d80*/  LDL.LU R29, [R1+0x15d0] ;  /* 0x0015d000011d7983 */ /* 0x001ea20000300800 */
[----:B------:R-:W-:-:S03]  /*3d90*/  LEA.HI.X.SX32 R3, R3, R4, 0x1, P3 ;  /* 0x0000000403037211 */ /* 0x000fc600018f0eff */
[----:B------:R0:W-:Y:S04]  /*3da0*/  STL [R1+0x134], R0 ;  /* 0x0001340001007387 */ /* 0x0001e80000100800 */
[----:B------:R1:W-:Y:S01]  /*3db0*/  STL [R1+0x145c], R3 ;  /* 0x00145c0301007387 */ /* 0x0003e20000100800 */
[----:B0-----:R-:W-:Y:S01]  /*3dc0*/  IMAD R0, R6, 0x2, R0 ;  /* 0x0000000206007824 */ /* 0x001fe200078e0200 */
[-C--:B------:R-:W-:Y:S01]  /*3dd0*/  IADD3 R6, P1, PT, R5, R2.reuse, RZ ;  /* 0x0000000205067210 */ /* 0x080fe20007f3e0ff */
[----:B-1----:R-:W0:Y:S04]  /*3de0*/  LDC R3, c[0x0][0x3d8] ;  /* 0x0000f600ff037b82 */ /* 0x002e280000000800 */
[----:B------:R1:W-:Y:S04]  /*3df0*/  STL [R1+0x1460], R6 ;  /* 0x0014600601007387 */ /* 0x0003e80000100800 */
[----:B------:R-:W-:Y:S01]  /*3e00*/  STL [R1+0x120], R0 ;  /* 0x0001200001007387 */ /* 0x000fe20000100800 */
[----:B-1----:R-:W-:-:S02]  /*3e10*/  IADD3 R6, P2, PT, R28, R2, RZ ;  /* 0x000000021c067210 */ /* 0x002fc40007f5e0ff */
[----:B------:R-:W-:-:S03]  /*3e20*/  LEA.HI.X.SX32 R5, R5, R4, 0x1, P1 ;  /* 0x0000000405057211 */ /* 0x000fc600008f0eff */
[----:B------:R2:W-:Y:S01]  /*3e30*/  STL [R1+0x1464], R6 ;  /* 0x0014640601007387 */ /* 0x0005e20000100800 */
[----:B------:R-:W-:Y:S02]  /*3e40*/  LEA.HI.X.SX32 R28, R28, R4, 0x1, P2 ;  /* 0x000000041c1c7211 */ /* 0x000fe400010f0eff */
[----:B--2---:R-:W-:-:S05]  /*3e50*/  IADD3 R6, P3, PT, R29, R2, RZ ;  /* 0x000000021d067210 */ /* 0x004fca0007f7e0ff */
[----:B------:R1:W-:Y:S04]  /*3e60*/  STL [R1+0x1468], R6 ;  /* 0x0014680601007387 */ /* 0x0003e80000100800 */
[----:B-1----:R-:W2:Y:S04]  /*3e70*/  LDL.LU R6, [R1+0x15cc] ;  /* 0x0015cc0001067983 */ /* 0x002ea80000300800 */
[----:B------:R1:W-:Y:S04]  /*3e80*/  STL [R1+0x1458], R5 ;  /* 0x0014580501007387 */ /* 0x0003e80000100800 */
[----:B-1----:R-:W2:Y:S04]  /*3e90*/  LDL.LU R5, [R1+0x15c8] ;  /* 0x0015c80001057983 */ /* 0x002ea80000300800 */
[----:B------:R1:W-:Y:S04]  /*3ea0*/  STL [R1+0x1454], R28 ;  /* 0x0014541c01007387 */ /* 0x0003e80000100800 */
[----:B-1----:R-:W2:Y:S01]  /*3eb0*/  LDL.LU R28, [R1+0x15c4] ;  /* 0x0015c400011c7983 */ /* 0x002ea20000300800 */
[----:B0-----:R-:W-:-:S02]  /*3ec0*/  IMAD R0, R3, 0x2, R0 ;  /* 0x0000000203007824 */ /* 0x001fc400078e0200 */
[----:B------:R-:W0:Y:S01]  /*3ed0*/  LDC R3, c[0x0][0x3d8] ;  /* 0x0000f600ff037b82 */ /* 0x000e220000000800 */
[----:B------:R-:W-:Y:S02]  /*3ee0*/  LEA.HI.X.SX32 R29, R29, R4, 0x1, P3 ;  /* 0x000000041d1d7211 */ /* 0x000fe400018f0eff */
[----:B------:R1:W-:Y:S04]  /*3ef0*/  STL [R1+0x11c], R0 ;  /* 0x00011c0001007387 */ /* 0x0003e80000100800 */
[----:B------:R2:W-:Y:S01]  /*3f00*/  STL [R1+0x1444], R29 ;  /* 0x0014441d01007387 */ /* 0x0005e20000100800 */
[----:B0-----:R-:W-:Y:S02]  /*3f10*/  IMAD R3, R3, 0x2, R0 ;  /* 0x0000000203037824 */ /* 0x001fe400078e0200 */
[----:B-1----:R-:W0:Y:S01]  /*3f20*/  LDC R0, c[0x0][0x3d8] ;  /* 0x0000f600ff007b82 */ /* 0x002e220000000800 */
[----:B--2---:R-:W-:-:S05]  /*3f30*/  IADD3 R29, P1, PT, R28, R2, RZ ;  /* 0x000000021c1d7210 */ /* 0x004fca0007f3e0ff */
[----:B------:R1:W-:Y:S02]  /*3f40*/  STL [R1+0x1448], R29 ;  /* 0x0014481d01007387 */ /* 0x0003e40000100800 */
[----:B-1----:R-:W-:-:S05]  /*3f50*/  IADD3 R29, P2, PT, R5, R2, RZ ;  /* 0x00000002051d7210 */ /* 0x002fca0007f5e0ff */
[----:B------:R1:W-:Y:S02]  /*3f60*/  STL [R1+0x144c], R29 ;  /* 0x00144c1d01007387 */ /* 0x0003e40000100800 */
[----:B-1----:R-:W-:-:S05]  /*3f70*/  IADD3 R29, P3, PT, R6, R2, RZ ;  /* 0x00000002061d7210 */ /* 0x002fca0007f7e0ff */
[----:B------:R0:W-:Y:S02]  /*3f80*/  STL [R1+0x1450], R29 ;  /* 0x0014501d01007387 */ /* 0x0001e40000100800 */
[----:B0-----:R-:W-:Y:S02]  /*3f90*/  IMAD R29, R0, 0x2, R3 ;  /* 0x00000002001d7824 */ /* 0x001fe400078e0203 */
[----:B------:R-:W0:Y:S01]  /*3fa0*/  LDC R0, c[0x0][0x3d8] ;  /* 0x0000f600ff007b82 */ /* 0x000e220000000800 */
[-C--:B------:R-:W-:Y:S02]  /*3fb0*/  LEA.HI.X.SX32 R28, R28, R4.reuse, 0x1, P1 ;  /* 0x000000041c1c7211 */ /* 0x080fe400008f0eff */
[----:B------:R-:W-:Y:S01]  /*3fc0*/  LEA.HI.X.SX32 R5, R5, R4, 0x1, P2 ;  /* 0x0000000405057211 */ /* 0x000fe200010f0eff */
[----:B------:R-:W-:Y:S04]  /*3fd0*/  STL [R1+0x114], R29 ;  /* 0x0001141d01007387 */ /* 0x000fe80000100800 */
[----:B------:R-:W-:Y:S04]  /*3fe0*/  STL [R1+0x1440], R28 ;  /* 0x0014401c01007387 */ /* 0x000fe80000100800 */
[----:B------:R0:W-:Y:S02]  /*3ff0*/  STL [R1+0x143c], R5 ;  /* 0x00143c0501007387 */ /* 0x0001e40000100800 */
[----:B0-----:R-:W-:-:S02]  /*4000*/  IMAD R5, R0, 0x2, R29 ;  /* 0x0000000200057824 */ /* 0x001fc400078e021d */
[----:B------:R-:W0:Y:S01]  /*4010*/  LDC R0, c[0x0][0x3d8] ;  /* 0x0000f600ff007b82 */ /* 0x000e220000000800 */
[----:B------:R-:W-:-:S05]  /*4020*/  LEA.HI.X.SX32 R6, R6, R4, 0x1, P3 ;  /* 0x0000000406067211 */ /* 0x000fca00018f0eff */
[----:B------:R-:W-:Y:S01]  /*4030*/  STL [R1+0x142c], R6 ;  /* 0x00142c0601007387 */ /* 0x000fe20000100800 */
[----:B------:R-:W-:Y:S01]  /*4040*/  IADD3 R28, P2, PT, R8, R2, RZ ;  /* 0x00000002081c7210 */ /* 0x000fe20007f5e0ff */
[----:B------:R-:W1:Y:S02]  /*4050*/  LDC R29, c[0x0][0x3d8] ;  /* 0x0000f600ff1d7b82 */ /* 0x000e640000000800 */
[----:B------:R0:W-:Y:S02]  /*4060*/  STL [R1+0xf4], R5 ;  /* 0x0000f40501007387 */ /* 0x0001e40000100800 */
[----:B0-----:R-:W-:-:S04]  /*4070*/  IMAD R5, R0, 0x2, R5 ;  /* 0x0000000200057824 */ /* 0x001fc800078e0205 */
[----:B------:R-:W0:Y:S01]  /*4080*/  LDC R0, c[0x0][0x3d8] ;  /* 0x0000f600ff007b82 */ /* 0x000e220000000800 */
[----:B------:R-:W-:-:S05]  /*4090*/  IADD3 R6, P1, PT, R7, R2, RZ ;  /* 0x0000000207067210 */ /* 0x000fca0007f3e0ff */
[----:B------:R2:W-:Y:S04]  /*40a0*/  STL [R1+0x1430], R6 ;  /* 0x0014300601007387 */ /* 0x0005e80000100800 */
[----:B------:R-:W-:Y:S01]  /*40b0*/  STL [R1+0x1434], R28 ;  /* 0x0014341c01007387 */ /* 0x000fe20000100800 */
[----:B--2---:R-:W-:-:S05]  /*40c0*/  IADD3 R6, P3, PT, R9, R2, RZ ;  /* 0x0000000209067210 */ /* 0x004fca0007f7e0ff */
[----:B------:R-:W-:Y:S04]  /*40d0*/  STL [R1+0x1438], R6 ;  /* 0x0014380601007387 */ /* 0x000fe80000100800 */
[----:B------:R0:W-:Y:S02]  /*40e0*/  STL [R1+0x104], R5 ;  /* 0x0001040501007387 */ /* 0x0001e40000100800 */
[----:B0-----:R-:W-:Y:S02]  /*40f0*/  IMAD R5, R0, 0x2, R5 ;  /* 0x0000000200057824 */ /* 0x001fe400078e0205 */
[----:B------:R-:W0:Y:S01]  /*4100*/  LDC R0, c[0x0][0x3d8] ;  /* 0x0000f600ff007b82 */ /* 0x000e220000000800 */
[-C--:B------:R-:W-:Y:S02]  /*4110*/  LEA.HI.X.SX32 R6, R7, R4.reuse, 0x1, P1 ;  /* 0x0000000407067211 */ /* 0x080fe400008f0eff */
[----:B------:R-:W-:-:S03]  /*4120*/  LEA.HI.X.SX32 R7, R8, R4, 0x1, P2 ;  /* 0x0000000408077211 */ /* 0x000fc600010f0eff */
[----:B------:R2:W-:Y:S04]  /*4130*/  STL [R1+0x1428], R6 ;  /* 0x0014280601007387 */ /* 0x0005e80000100800 */
[----:B------:R-:W-:Y:S01]  /*4140*/  STL [R1+0x1424], R7 ;  /* 0x0014240701007387 */ /* 0x000fe20000100800 */
[----:B--2---:R-:W-:-:S05]  /*4150*/  LEA.HI.X.SX32 R6, R9, R4, 0x1, P3 ;  /* 0x0000000409067211 */ /* 0x004fca00018f0eff */
[----:B------:R-:W-:Y:S04]  /*4160*/  STL [R1+0x1414], R6 ;  /* 0x0014140601007387 */ /* 0x000fe80000100800 */
[----:B------:R0:W-:Y:S02]  /*4170*/  STL [R1+0xf0], R5 ;  /* 0x0000f00501007387 */ /* 0x0001e40000100800 */
[----:B0-----:R-:W-:Y:S02]  /*4180*/  IMAD R5, R0, 0x2, R5 ;  /* 0x0000000200057824 */ /* 0x001fe400078e0205 */
[----:B------:R-:W0:Y:S01]  /*4190*/  LDC R0, c[0x0][0x3d8] ;  /* 0x0000f600ff007b82 */ /* 0x000e220000000800 */
[-C--:B------:R-:W-:Y:S02]  /*41a0*/  IADD3 R6, P1, PT, R10, R2.reuse, RZ ;  /* 0x000000020a067210 */ /* 0x080fe40007f3e0ff */
[----:B------:R-:W-:-:S03]  /*41b0*/  IADD3 R7, P2, PT, R11, R2, RZ ;  /* 0x000000020b077210 */ /* 0x000fc60007f5e0ff */
        /* <DEDUP_REMOVED lines=11> */
[----:B--2---:R-:W-:Y:S02]  /*4270*/  LEA.HI.X.SX32 R6, R12, R4, 0x1, P3 ;  /* 0x000000040c067211 */ /* 0x004fe400018f0eff */
[----:B------:R-:W2:Y:S03]  /*4280*/  LDC R12, c[0x0][0x3d8] ;  /* 0x0000f600ff0c7b82 */ /* 0x000ea60000000800 */
[----:B------:R-:W-:Y:S04]  /*4290*/  STL [R1+0x13fc], R6 ;  /* 0x0013fc0601007387 */ /* 0x000fe80000100800 */
[----:B------:R0:W-:Y:S02]  /*42a0*/  STL [R1+0xdc], R5 ;  /* 0x0000dc0501007387 */ /* 0x0001e40000100800 */
[----:B0-----:R-:W-:-:S02]  /*42b0*/  IMAD R5, R0, 0x2, R5 ;  /* 0x0000000200057824 */ /* 0x001fc400078e0205 */
[----:B------:R-:W0:Y:S01]  /*42c0*/  LDC R0, c[0x0][0x3d8] ;  /* 0x0000f600ff007b82 */ /* 0x000e220000000800 */
[-C--:B-----5:R-:W-:Y:S02]  /*42d0*/  IADD3 R6, P1, PT, R13, R2.reuse, RZ ;  /* 0x000000020d067210 */ /* 0x0a0fe40007f3e0ff */
[----:B----4-:R-:W-:-:S03]  /*42e0*/  IADD3 R7, P2, PT, R14, R2, RZ ;  /* 0x000000020e077210 */ /* 0x010fc60007f5e0ff */
[----:B------:R3:W-:Y:S04]  /*42f0*/  STL [R1+0x1400], R6 ;  /* 0x0014000601007387 */ /* 0x0007e80000100800 */
[----:B------:R-:W-:Y:S01]  /*4300*/  STL [R1+0x1404], R7 ;  /* 0x0014040701007387 */ /* 0x000fe20000100800 */
[----:B---3--:R-:W-:-:S05]  /*4310*/  IADD3 R6, P3, PT, R15, R2, RZ ;  /* 0x000000020f067210 */ /* 0x008fca0007f7e0ff */
        /* <DEDUP_REMOVED lines=8> */
[----:B---3--:R-:W-:-:S05]  /*43a0*/  LEA.HI.X.SX32 R6, R15, R4, 0x1, P3 ;  /* 0x000000040f067211 */ /* 0x008fca00018f0eff */
[----:B------:R-:W-:Y:S04]  /*43b0*/  STL [R1+0x13e4], R6 ;  /* 0x0013e40601007387 */ /* 0x000fe80000100800 */
[----:B------:R0:W-:Y:S02]  /*43c0*/  STL [R1+0xc4], R5 ;  /* 0x0000c40501007387 */ /* 0x0001e40000100800 */
[----:B0-----:R-:W-:Y:S02]  /*43d0*/  IMAD R5, R0, 0x2, R5 ;  /* 0x0000000200057824 */ /* 0x001fe400078e0205 */
[----:B------:R-:W0:Y:S01]  /*43e0*/  LDC R0, c[0x0][0x3d8] ;  /* 0x0000f600ff007b82 */ /* 0x000e220000000800 */
[-C--:B------:R-:W-:Y:S02]  /*43f0*/  IADD3 R6, P1, PT, R16, R2.reuse, RZ ;  /* 0x0000000210067210 */ /* 0x080fe40007f3e0ff */
[----:B------:R-:W-:-:S03]  /*4400*/  IADD3 R7, P2, PT, R17, R2, RZ ;  /* 0x0000000211077210 */ /* 0x000fc60007f5e0ff */
[----:B------:R3:W-:Y:S04]  /*4410*/  STL [R1+0x13e8], R6 ;  /* 0x0013e80601007387 */ /* 0x0007e80000100800 */
[----:B------:R4:W-:Y:S01]  /*4420*/  STL [R1+0x13ec], R7 ;  /* 0x0013ec0701007387 */ /* 0x0009e20000100800 */
[----:B---3--:R-:W-:-:S05]  /*4430*/  IADD3 R6, P3, PT, R18, R2, RZ ;  /* 0x0000000212067210 */ /* 0x008fca0007f7e0ff */
[----:B------:R3:W-:Y:S01]  /*4440*/  STL [R1+0x13f0], R6 ;  /* 0x0013f00601007387 */ /* 0x0007e20000100800 */
[----:B----4-:R-:W-:-:S03]  /*4450*/  LEA.HI.X.SX32 R7, R17, R4, 0x1, P2 ;  /* 0x0000000411077211 */ /* 0x010fc600010f0eff */
[----:B------:R0:W-:Y:S01]  /*4460*/  STL [R1+0xd4], R5 ;  /* 0x0000d40501007387 */ /* 0x0001e20000100800 */
[----:B---3--:R-:W-:Y:S01]  /*4470*/  LEA.HI.X.SX32 R6, R16, R4, 0x1, P1 ;  /* 0x0000000410067211 */ /* 0x008fe200008f0eff */
[----:B0-----:R-:W-:-:S04]  /*4480*/  IMAD R5, R0, 0x2, R5 ;  /* 0x0000000200057824 */ /* 0x001fc800078e0205 */
[----:B------:R0:W-:Y:S01]  /*4490*/  STL [R1+0x13e0], R6 ;  /* 0x0013e00601007387 */ /* 0x0001e20000100800 */
[----:B------:R-:W-:-:S03]  /*44a0*/  IADD3 R0, P1, PT, R19, R2, RZ ;  /* 0x0000000213007210 */ /* 0x000fc60007f3e0ff */
[----:B------:R-:W-:Y:S01]  /*44b0*/  STL [R1+0x13dc], R7 ;  /* 0x0013dc0701007387 */ /* 0x000fe20000100800 */
[----:B0-----:R-:W-:-:S05]  /*44c0*/  LEA.HI.X.SX32 R6, R18, R4, 0x1, P3 ;  /* 0x0000000412067211 */ /* 0x001fca00018f0eff */
[----:B------:R0:W-:Y:S04]  /*44d0*/  STL [R1+0x13cc], R6 ;  /* 0x0013cc0601007387 */ /* 0x0001e80000100800 */
[----:B------:R3:W-:Y:S04]  /*44e0*/  STL [R1+0x13d0], R0 ;  /* 0x0013d00001007387 */ /* 0x0007e80000100800 */
[----:B------:R1:W-:Y:S01]  /*44f0*/  STL [R1+0xc0], R5 ;  /* 0x0000c00501007387 */ /* 0x0003e20000100800 */
[----:B0-----:R-:W-:-:S03]  /*4500*/  IADD3 R6, P2, PT, R20, R2, RZ ;  /* 0x0000000214067210 */ /* 0x001fc60007f5e0ff */
[----:B---3--:R-:W3:Y:S01]  /*4510*/  LDL.LU R0, [R1+0x10] ;  /* 0x0000100001007983 */ /* 0x008ee20000300800 */
[----:B-1----:R-:W-:Y:S02]  /*4520*/  IMAD R5, R29, 0x2, R5 ;  /* 0x000000021d057824 */ /* 0x002fe400078e0205 */
[----:B------:R-:W0:Y:S01]  /*4530*/  LDC R29, c[0x0][0x3d8] ;  /* 0x0000f600ff1d7b82 */ /* 0x000e220000000800 */
[----:B------:R1:W-:Y:S02]  /*4540*/  STL [R1+0x13d4], R6 ;  /* 0x0013d40601007387 */ /* 0x0003e40000100800 */
[----:B-1----:R-:W-:-:S05]  /*4550*/  IADD3 R6, P3, PT, R21, R2, RZ ;  /* 0x0000000215067210 */ /* 0x002fca0007f7e0ff */
[----:B------:R-:W-:Y:S04]  /*4560*/  STL [R1+0x13d8], R6 ;  /* 0x0013d80601007387 */ /* 0x000fe80000100800 */
[----:B------:R0:W-:Y:S02]  /*4570*/  STL [R1+0xbc], R5 ;  /* 0x0000bc0501007387 */ /* 0x0001e40000100800 */
[----:B0-----:R-:W-:Y:S02]  /*4580*/  IMAD R5, R29, 0x2, R5 ;  /* 0x000000021d057824 */ /* 0x001fe400078e0205 */
[----:B------:R-:W0:Y:S01]  /*4590*/  LDC R29, c[0x0][0x3d8] ;  /* 0x0000f600ff1d7b82 */ /* 0x000e220000000800 */
[-C--:B------:R-:W-:Y:S02]  /*45a0*/  LEA.HI.X.SX32 R6, R19, R4.reuse, 0x1, P1 ;  /* 0x0000000413067211 */ /* 0x080fe400008f0eff */
[----:B------:R-:W-:-:S03]  /*45b0*/  LEA.HI.X.SX32 R7, R20, R4, 0x1, P2 ;  /* 0x0000000414077211 */ /* 0x000fc600010f0eff */
[----:B------:R1:W-:Y:S04]  /*45c0*/  STL [R1+0x13c8], R6 ;  /* 0x0013c80601007387 */ /* 0x0003e80000100800 */
[----:B------:R4:W-:Y:S01]  /*45d0*/  STL [R1+0x13c4], R7 ;  /* 0x0013c40701007387 */ /* 0x0009e20000100800 */
[----:B-1----:R-:W-:Y:S02]  /*45e0*/  LEA.HI.X.SX32 R6, R21, R4, 0x1, P3 ;  /* 0x0000000415067211 */ /* 0x002fe400018f0eff */
[----:B----4-:R-:W-:-:S03]  /*45f0*/  IADD3 R7, P1, PT, R22, R2, RZ ;  /* 0x0000000216077210 */ /* 0x010fc60007f3e0ff */
[----:B------:R1:W-:Y:S04]  /*4600*/  STL [R1+0x13b4], R6 ;  /* 0x0013b40601007387 */ /* 0x0003e80000100800 */
[----:B------:R-:W-:Y:S01]  /*4610*/  STL [R1+0xac], R5 ;  /* 0x0000ac0501007387 */ /* 0x000fe20000100800 */
[----:B-1----:R-:W-:-:S03]  /*4620*/  IADD3 R6, P2, PT, R23, R2, RZ ;  /* 0x0000000217067210 */ /* 0x002fc60007f5e0ff */
[----:B------:R1:W-:Y:S04]  /*4630*/  STL [R1+0x13b8], R7 ;  /* 0x0013b80701007387 */ /* 0x0003e80000100800 */
[----:B------:R0:W-:Y:S01]  /*4640*/  STL [R1+0x13bc], R6 ;  /* 0x0013bc0601007387 */ /* 0x0001e20000100800 */
[----:B------:R-:W-:-:S03]  /*4650*/  IADD3 R8, P3, PT, R24, R2, RZ ;  /* 0x0000000218087210 */ /* 0x000fc60007f7e0ff */
[----:B-1----:R-:W4:Y:S01]  /*4660*/  LDL.LU R7, [R1+0x24] ;  /* 0x0000240001077983 */ /* 0x002f220000300800 */
[----:B0-----:R-:W-:Y:S02]  /*4670*/  IMAD R6, R29, 0x2, R5 ;  /* 0x000000021d067824 */ /* 0x001fe400078e0205 */
[----:B------:R-:W0:Y:S01]  /*4680*/  LDC R5, c[0x0][0x3d8] ;  /* 0x0000f600ff057b82 */ /* 0x000e220000000800 */
[----:B------:R-:W-:Y:S04]  /*4690*/  STL [R1+0x13c0], R8 ;  /* 0x0013c00801007387 */ /* 0x000fe80000100800 */
[----:B------:R-:W5:Y:S04]  /*46a0*/  LDL.LU R28, [R1+0x20] ;  /* 0x00002000011c7983 */ /* 0x000f680000300800 */
[----:B------:R-:W5:Y:S04]  /*46b0*/  LDL.LU R29, [R1+0x1c] ;  /* 0x00001c00011d7983 */ /* 0x000f680000300800 */
[----:B------:R0:W-:Y:S01]  /*46c0*/  STL [R1+0xa8], R6 ;  /* 0x0000a80601007387 */ /* 0x0001e20000100800 */
[----:B------:R-:W-:Y:S01]  /*46d0*/  LEA.HI.X.SX32 R10, R22, R4, 0x1, P1 ;  /* 0x00000004160a7211 */ /* 0x000fe200008f0eff */
[----:B0-----:R-:W-:-:S02]  /*46e0*/  IMAD R6, R5, 0x2, R6 ;  /* 0x0000000205067824 */ /* 0x001fc400078e0206 */
[----:B------:R-:W0:Y:S01]  /*46f0*/  LDC R5, c[0x0][0x3d8] ;  /* 0x0000f600ff057b82 */ /* 0x000e220000000800 */
[-C--:B------:R-:W-:Y:S02]  /*4700*/  LEA.HI.X.SX32 R9, R23, R4.reuse, 0x1, P2 ;  /* 0x0000000417097211 */ /* 0x080fe400010f0eff */
[----:B------:R-:W-:Y:S01]  /*4710*/  LEA.HI.X.SX32 R8, R24, R4, 0x1, P3 ;  /* 0x0000000418087211 */ /* 0x000fe200018f0eff */
[----:B------:R-:W-:Y:S04]  /*4720*/  STL [R1+0x13b0], R10 ;  /* 0x0013b00a01007387 */ /* 0x000fe80000100800 */
[----:B------:R1:W-:Y:S04]  /*4730*/  STL [R1+0x13ac], R9 ;  /* 0x0013ac0901007387 */ /* 0x0003e80000100800 */
[----:B------:R2:W-:Y:S01]  /*4740*/  STL [R1+0x139c], R8 ;  /* 0x00139c0801007387 */ /* 0x0005e20000100800 */
[----:B-1----:R-:W-:-:S02]  /*4750*/  IADD3 R9, P2, PT, R26, R2, RZ ;  /* 0x000000021a097210 */ /* 0x002fc40007f5e0ff */
[-C--:B--2---:R-:W-:Y:S01]  /*4760*/  IADD3 R8, P1, PT, R25, R2.reuse, RZ ;  /* 0x0000000219087210 */ /* 0x084fe20007f3e0ff */
[----:B------:R-:W-:Y:S04]  /*4770*/  STL [R1+0x94], R6 ;  /* 0x0000940601007387 */ /* 0x000fe80000100800 */
[----:B------:R1:W-:Y:S04]  /*4780*/  STL [R1+0x13a0], R8 ;  /* 0x0013a00801007387 */ /* 0x0003e80000100800 */
[----:B------:R0:W-:Y:S01]  /*4790*/  STL [R1+0x13a4], R9 ;  /* 0x0013a40901007387 */ /* 0x0001e20000100800 */
[----:B-1----:R-:W-:Y:S01]  /*47a0*/  IADD3 R8, P3, PT, R27, R2, RZ ;  /* 0x000000021b087210 */ /* 0x002fe20007f7e0ff */
[----:B0-----:R-:W-:Y:S01]  /*47b0*/  IMAD R9, R5, 0x2, R6 ;  /* 0x0000000205097824 */ /* 0x001fe200078e0206 */
[----:B------:R-:W-:-:S03]  /*47c0*/  LEA.HI.X.SX32 R6, R25, R4, 0x1, P1 ;  /* 0x0000000419067211 */ /* 0x000fc600008f0eff */
[----:B------:R0:W-:Y:S01]  /*47d0*/  STL [R1+0x13a8], R8 ;  /* 0x0013a80801007387 */ /* 0x0001e20000100800 */
[----:B------:R-:W-:-:S03]  /*47e0*/  LEA.HI.X.SX32 R5, R26, R4, 0x1, P2 ;  /* 0x000000041a057211 */ /* 0x000fc600010f0eff */
[----:B------:R-:W2:Y:S04]  /*47f0*/  LDL.LU R16, [R1+0x30] ;  /* 0x0000300001107983 */ /* 0x000ea80000300800 */
[----:B------:R1:W-:Y:S01]  /*4800*/  STL [R1+0x1398], R6 ;  /* 0x0013980601007387 */ /* 0x0003e20000100800 */
[----:B0-----:R-:W0:Y:S03]  /*4810*/  LDC R8, c[0x0][0x3d8] ;  /* 0x0000f600ff087b82 */ /* 0x001e260000000800 */
[----:B------:R-:W-:Y:S04]  /*4820*/  STL [R1+0xa4], R9 ;  /* 0x0000a40901007387 */ /* 0x000fe80000100800 */
[----:B------:R0:W-:Y:S01]  /*4830*/  STL [R1+0x1394], R5 ;  /* 0x0013940501007387 */ /* 0x0001e20000100800 */
[----:B-1----:R-:W0:Y:S03]  /*4840*/  LDC R6, c[0x0][0x3d8] ;  /* 0x0000f600ff067b82 */ /* 0x002e260000000800 */
[----:B------:R-:W2:Y:S04]  /*4850*/  LDL.LU R11, [R1+0x2c] ;  /* 0x00002c00010b7983 */ /* 0x000ea80000300800 */
[----:B------:R-:W2:Y:S01]  /*4860*/  LDL.LU R10, [R1+0x28] ;  /* 0x00002800010a7983 */ /* 0x000ea20000300800 */
[----:B0-----:R-:W-:-:S04]  /*4870*/  IMAD R5, R6, 0x2, R27 ;  /* 0x0000000206057824 */ /* 0x001fc800078e021b */
[----:B------:R-:W-:Y:S02]  /*4880*/  IMAD R5, R12, 0x2, R5 ;  /* 0x000000020c057824 */ /* 0x000fe400078e0205 */
[----:B------:R-:W-:Y:S02]  /*4890*/  IMAD R12, R8, 0x2, R9 ;  /* 0x00000002080c7824 */ /* 0x000fe400078e0209 */
[----:B------:R-:W0:Y:S01]  /*48a0*/  LDC R8, c[0x0][0x3d8] ;  /* 0x0000f600ff087b82 */ /* 0x000e220000000800 */
[----:B------:R-:W-:Y:S01]  /*48b0*/  LEA.HI.X.SX32 R13, R27, R4, 0x1, P3 ;  /* 0x000000041b0d7211 */ /* 0x000fe200018f0eff */
[----:B------:R-:W-:-:S04]  /*48c0*/  IMAD R6, R6, 0x2, R27 ;  /* 0x0000000206067824 */ /* 0x000fc800078e021b */
[----:B------:R1:W-:Y:S01]  /*48d0*/  STL [R1+0x1384], R13 ;  /* 0x0013840d01007387 */ /* 0x0003e20000100800 */
[-C--:B------:R-:W-:Y:S02]  /*48e0*/  IADD3 R14, P2, PT, R5, R2.reuse, RZ ;  /* 0x00000002050e7210 */ /* 0x080fe40007f5e0ff */
[----:B-1----:R-:W-:-:S05]  /*48f0*/  IADD3 R13, P1, PT, R6, R2, RZ ;  /* 0x00000002060d7210 */ /* 0x002fca0007f3e0ff */
[----:B------:R0:W-:Y:S04]  /*4900*/  STL [R1+0x1388], R13 ;  /* 0x0013880d01007387 */ /* 0x0001e80000100800 */
[----:B------:R-:W-:Y:S01]  /*4910*/  STL [R1+0x138c], R14 ;  /* 0x00138c0e01007387 */ /* 0x000fe20000100800 */
[----:B0-----:R-:W-:Y:S01]  /*4920*/  IMAD R13, R8, 0x2, R12 ;  /* 0x00000002080d7824 */ /* 0x001fe200078e020c */
[-C--:B------:R-:W-:Y:S02]  /*4930*/  LEA.HI.X.SX32 R8, R6, R4.reuse, 0x1, P1 ;  /* 0x0000000406087211 */ /* 0x080fe400008f0eff */
[----:B------:R-:W-:Y:S01]  /*4940*/  LEA.HI.X.SX32 R6, R5, R4, 0x1, P2 ;  /* 0x0000000405067211 */ /* 0x000fe200010f0eff */
[----:B------:R-:W-:Y:S01]  /*4950*/  STL [R1+0x1594], R12 ;  /* 0x0015940c01007387 */ /* 0x000fe20000100800 */
[----:B------:R-:W0:Y:S01]  /*4960*/  LDC R5, c[0x0][0x3d8] ;  /* 0x0000f600ff057b82 */ /* 0x000e220000000800 */
[----:B---3--:R-:W-:-:S04]  /*4970*/  IADD3 R9, P3, PT, R0, R2, RZ ;  /* 0x0000000200097210 */ /* 0x008fc80007f7e0ff */
[----:B------:R-:W-:Y:S01]  /*4980*/  LEA.HI.X.SX32 R0, R0, R4, 0x1, P3 ;  /* 0x0000000400007211 */ /* 0x000fe200018f0eff */
[----:B------:R1:W-:Y:S04]  /*4990*/  STL [R1+0x1390], R9 ;  /* 0x0013900901007387 */ /* 0x0003e80000100800 */
[----:B------:R3:W-:Y:S04]  /*49a0*/  STL [R1+0x1380], R8 ;  /* 0x0013800801007387 */ /* 0x0007e80000100800 */
[----:B------:R3:W-:Y:S04]  /*49b0*/  STL [R1+0x137c], R6 ;  /* 0x00137c0601007387 */ /* 0x0007e80000100800 */
[----:B-1----:R-:W2:Y:S01]  /*49c0*/  LDL.LU R9, [R1+0x3c] ;  /* 0x00003c0001097983 */ /* 0x002ea20000300800 */
[----:B---3--:R-:W1:Y:S03]  /*49d0*/  LDC R8, c[0x0][0x3d8] ;  /* 0x0000f600ff087b82 */ /* 0x008e660000000800 */
[----:B------:R3:W-:Y:S04]  /*49e0*/  STL [R1+0x136c], R0 ;  /* 0x00136c0001007387 */ /* 0x0007e80000100800 */
[----:B------:R-:W2:Y:S04]  /*49f0*/  LDL.LU R6, [R1+0x38] ;  /* 0x0000380001067983 */ /* 0x000ea80000300800 */
[----:B---3--:R-:W3:Y:S01]  /*4a00*/  LDL.LU R0, [R1+0x34] ;  /* 0x0000340001007983 */ /* 0x008ee20000300800 */
[----:B0-----:R-:W-:-:S03]  /*4a10*/  IMAD R5, R5, 0x2, R13 ;  /* 0x0000000205057824 */ /* 0x001fc600078e020d */
[----:B------:R5:W-:Y:S01]  /*4a20*/  STL [R1+0x1598], R13 ;  /* 0x0015980d01007387 */ /* 0x000be20000100800 */
[----:B----4-:R-:W-:-:S05]  /*4a30*/  IADD3 R14, P1, PT, R7, R2, RZ ;  /* 0x00000002070e7210 */ /* 0x010fca0007f3e0ff */
[----:B------:R1:W-:Y:S01]  /*4a40*/  STL [R1+0x1370], R14 ;  /* 0x0013700e01007387 */ /* 0x0003e20000100800 */
[-C--:B-----5:R-:W-:Y:S02]  /*4a50*/  IADD3 R13, P2, PT, R28, R2.reuse, RZ ;  /* 0x000000021c0d7210 */ /* 0x0a0fe40007f5e0ff */
[----:B------:R-:W-:Y:S01]  /*4a60*/  IADD3 R12, P3, PT, R29, R2, RZ ;  /* 0x000000021d0c7210 */ /* 0x000fe20007f7e0ff */
[----:B-1----:R-:W-:Y:S01]  /*4a70*/  IMAD R14, R8, 0x2, R5 ;  /* 0x00000002080e7824 */ /* 0x002fe200078e0205 */
[-C--:B------:R-:W-:Y:S01]  /*4a80*/  LEA.HI.X.SX32 R8, R7, R4.reuse, 0x1, P1 ;  /* 0x0000000407087211 */ /* 0x080fe200008f0eff */
[----:B------:R-:W-:Y:S01]  /*4a90*/  STL [R1+0x1374], R13 ;  /* 0x0013740d01007387 */ /* 0x000fe20000100800 */
[----:B------:R-:W-:-:S03]  /*4aa0*/  LEA.HI.X.SX32 R7, R28, R4, 0x1, P2 ;  /* 0x000000041c077211 */ /* 0x000fc600010f0eff */
[----:B------:R0:W-:Y:S04]  /*4ab0*/  STL [R1+0x158c], R5 ;  /* 0x00158c0501007387 */ /* 0x0001e80000100800 */
[----:B------:R-:W-:Y:S04]  /*4ac0*/  STL [R1+0x1378], R12 ;  /* 0x0013780c01007387 */ /* 0x000fe80000100800 */
[----:B------:R1:W-:Y:S01]  /*4ad0*/  STL [R1+0x1368], R8 ;  /* 0x0013680801007387 */ /* 0x0003e20000100800 */
[----:B0-----:R-:W-:-:S03]  /*4ae0*/  LEA.HI.X.SX32 R5, R29, R4, 0x1, P3 ;  /* 0x000000041d057211 */ /* 0x001fc600018f0eff */
[----:B------:R0:W-:Y:S01]  /*4af0*/  STL [R1+0x1364], R7 ;  /* 0x0013640701007387 */ /* 0x0001e20000100800 */
[----:B-1----:R-:W1:Y:S03]  /*4b00*/  LDC R8, c[0x0][0x3d8] ;  /* 0x0000f600ff087b82 */ /* 0x002e660000000800 */
[----:B0-----:R-:W4:Y:S04]  /*4b10*/  LDL.LU R7, [R1+0x48] ;  /* 0x0000480001077983 */ /* 0x001f280000300800 */
[----:B------:R0:W-:Y:S04]  /*4b20*/  STL [R1+0x1354], R5 ;  /* 0x0013540501007387 */ /* 0x0001e80000100800 */
[----:B------:R-:W5:Y:S04]  /*4b30*/  LDL.LU R28, [R1+0x44] ;  /* 0x00004400011c7983 */ /* 0x000f680000300800 */
[----:B------:R-:W4:Y:S04]  /*4b40*/  LDL.LU R29, [R1+0x40] ;  /* 0x00004000011d7983 */ /* 0x000f280000300800 */
[----:B------:R-:W-:Y:S01]  /*4b50*/  STL [R1+0x1590], R14 ;  /* 0x0015900e01007387 */ /* 0x000fe20000100800 */
[----:B-1----:R-:W-:-:S02]  /*4b60*/  IMAD R15, R8, 0x2, R14 ;  /* 0x00000002080f7824 */ /* 0x002fc400078e020e */
[----:B------:R-:W1:Y:S01]  /*4b70*/  LDC R8, c[0x0][0x3d8] ;  /* 0x0000f600ff087b82 */ /* 0x000e620000000800 */
[----:B--2---:R-:W-:-:S05]  /*4b80*/  IADD3 R13, P1, PT, R16, R2, RZ ;  /* 0x00000002100d7210 */ /* 0x004fca0007f3e0ff */
[----:B------:R-:W-:Y:S01]  /*4b90*/  STL [R1+0x1358], R13 ;  /* 0x0013580d01007387 */ /* 0x000fe20000100800 */
[-C--:B------:R-:W-:Y:S02]  /*4ba0*/  IADD3 R12, P2, PT, R11, R2.reuse, RZ ;  /* 0x000000020b0c7210 */ /* 0x080fe40007f5e0ff */
[----:B0-----:R-:W-:-:S03]  /*4bb0*/  IADD3 R5, P3, PT, R10, R2, RZ ;  /* 0x000000020a057210 */ /* 0x001fc60007f7e0ff */
[----:B------:R0:W-:Y:S01]  /*4bc0*/  STL [R1+0x135c], R12 ;  /* 0x00135c0c01007387 */ /* 0x0001e20000100800 */
[----:B------:R-:W-:-:S03]  /*4bd0*/  LEA.HI.X.SX32 R11, R11, R4, 0x1, P2 ;  /* 0x000000040b0b7211 */ /* 0x000fc600010f0eff */
[----:B------:R-:W-:Y:S04]  /*4be0*/  STL [R1+0x159c], R15 ;  /* 0x00159c0f01007387 */ /* 0x000fe80000100800 */
[----:B------:R2:W-:Y:S01]  /*4bf0*/  STL [R1+0x1360], R5 ;  /* 0x0013600501007387 */ /* 0x0005e20000100800 */
[----:B0-----:R-:W-:-:S05]  /*4c00*/  LEA.HI.X.SX32 R12, R16, R4, 0x1, P1 ;  /* 0x00000004100c7211 */ /* 0x001fca00008f0eff */
[----:B------:R-:W-:Y:S01]  /*4c10*/  STL [R1+0x1350], R12 ;  /* 0x0013500c01007387 */ /* 0x000fe20000100800 */
[----:B--2---:R-:W-:-:S03]  /*4c20*/  LEA.HI.X.SX32 R5, R10, R4, 0x1, P3 ;  /* 0x000000040a057211 */ /* 0x004fc600018f0eff */
[----:B------:R0:W-:Y:S01]  /*4c30*/  STL [R1+0x134c], R11 ;  /* 0x00134c0b01007387 */ /* 0x0001e20000100800 */
[----:B------:R-:W2:Y:S03]  /*4c40*/  LDC R10, c[0x0][0x3d8] ;  /* 0x0000f600ff0a7b82 */ /* 0x000ea60000000800 */
[----:B------:R-:W5:Y:S04]  /*4c50*/  LDL.LU R22, [R1+0x54] ;  /* 0x0000540001167983 */ /* 0x000f680000300800 */
[----:B------:R-:W-:Y:S04]  /*4c60*/  STL [R1+0x133c], R5 ;  /* 0x00133c0501007387 */ /* 0x000fe80000100800 */
[----:B------:R-:W5:Y:S04]  /*4c70*/  LDL.LU R18, [R1+0x50] ;  /* 0x0000500001127983 */ /* 0x000f680000300800 */
[----:B------:R-:W5:Y:S01]  /*4c80*/  LDL.LU R21, [R1+0x4c] ;  /* 0x00004c0001157983 */ /* 0x000f620000300800 */
[----:B-1----:R-:W-:-:S05]  /*4c90*/  IMAD R8, R8, 0x2, R15 ;  /* 0x0000000208087824 */ /* 0x002fca00078e020f */
[----:B------:R1:W-:Y:S01]  /*4ca0*/  STL [R1+0x1588], R8 ;  /* 0x0015880801007387 */ /* 0x0003e20000100800 */
[----:B--2---:R-:W-:Y:S02]  /*4cb0*/  IMAD R16, R10, 0x2, R8 ;  /* 0x000000020a107824 */ /* 0x004fe400078e0208 */
[----:B------:R-:W2:Y:S02]  /*4cc0*/  LDC R10, c[0x0][0x3d8] ;  /* 0x0000f600ff0a7b82 */ /* 0x000ea40000000800 */
[----:B--2---:R-:W-:Y:S01]  /*4cd0*/  IMAD R17, R10, 0x2, R16 ;  /* 0x000000020a117824 */ /* 0x004fe200078e0210 */
[-C--:B0-----:R-:W-:Y:S02]  /*4ce0*/  IADD3 R11, P1, PT, R9, R2.reuse, RZ ;  /* 0x00000002090b7210 */ /* 0x081fe40007f3e0ff */
[----:B-1----:R-:W-:-:S03]  /*4cf0*/  IADD3 R8, P2, PT, R6, R2, RZ ;  /* 0x0000000206087210 */ /* 0x002fc60007f5e0ff */
[----:B------:R-:W-:Y:S01]  /*4d00*/  STL [R1+0x1340], R11 ;  /* 0x0013400b01007387 */ /* 0x000fe20000100800 */
[----:B---3--:R-:W-:-:S03]  /*4d10*/  IADD3 R5, P3, PT, R0, R2, RZ ;  /* 0x0000000200057210 */ /* 0x008fc60007f7e0ff */
[----:B------:R0:W-:Y:S01]  /*4d20*/  STL [R1+0x1344], R8 ;  /* 0x0013440801007387 */ /* 0x0001e20000100800 */
[----:B------:R-:W-:-:S03]  /*4d30*/  LEA.HI.X.SX32 R6, R6, R4, 0x1, P2 ;  /* 0x0000000406067211 */ /* 0x000fc600010f0eff */
[----:B------:R-:W-:Y:S04]  /*4d40*/  STL [R1+0x15a0], R16 ;  /* 0x0015a01001007387 */ /* 0x000fe80000100800 */
[----:B------:R1:W-:Y:S01]  /*4d50*/  STL [R1+0x1348], R5 ;  /* 0x0013480501007387 */ /* 0x0003e20000100800 */
[-C--:B0-----:R-:W-:Y:S02]  /*4d60*/  LEA.HI.X.SX32 R8, R9, R4.reuse, 0x1, P1 ;  /* 0x0000000409087211 */ /* 0x081fe400008f0eff */
[----:B------:R-:W0:Y:S03]  /*4d70*/  LDC R9, c[0x0][0x3d8] ;  /* 0x0000f600ff097b82 */ /* 0x000e260000000800 */
[----:B------:R-:W-:Y:S01]  /*4d80*/  STL [R1+0x1338], R8 ;  /* 0x0013380801007387 */ /* 0x000fe20000100800 */
[----:B-1----:R-:W-:-:S03]  /*4d90*/  LEA.HI.X.SX32 R5, R0, R4, 0x1, P3 ;  /* 0x0000000400057211 */ /* 0x002fc600018f0eff */
[----:B------:R1:W-:Y:S04]  /*4da0*/  STL [R1+0x1334], R6 ;  /* 0x0013340601007387 */ /* 0x0003e80000100800 */
[----:B------:R-:W2:Y:S04]  /*4db0*/  LDL.LU R0, [R1+0x60] ;  /* 0x0000600001007983 */ /* 0x000ea80000300800 */
[----:B------:R3:W-:Y:S04]  /*4dc0*/  STL [R1+0x1324], R5 ;  /* 0x0013240501007387 */ /* 0x0007e80000100800 */
[----:B-1----:R-:W2:Y:S04]  /*4dd0*/  LDL.LU R6, [R1+0x5c] ;  /* 0x00005c0001067983 */ /* 0x002ea80000300800 */
[----:B------:R-:W2:Y:S01]  /*4de0*/  LDL.LU R11, [R1+0x58] ;  /* 0x00005800010b7983 */ /* 0x000ea20000300800 */
[----:B0-----:R-:W-:-:S02]  /*4df0*/  IMAD R10, R9, 0x2, R17 ;  /* 0x00000002090a7824 */ /* 0x001fc400078e0211 */
[----:B------:R-:W0:Y:S01]  /*4e00*/  LDC R9, c[0x0][0x3d8] ;  /* 0x0000f600ff097b82 */ /* 0x000e220000000800 */
[----:B------:R-:W-:Y:S01]  /*4e10*/  STL [R1+0x15a4], R17 ;  /* 0x0015a41101007387 */ /* 0x000fe20000100800 */
[----:B0-----:R-:W-:-:S06]  /*4e20*/  IMAD R19, R9, 0x2, R10 ;  /* 0x0000000209137824 */ /* 0x001fcc00078e020a */
[----:B------:R-:W0:Y:S01]  /*4e30*/  LDC R9, c[0x0][0x3d8] ;  /* 0x0000f600ff097b82 */ /* 0x000e220000000800 */
[-C--:B----4-:R-:W-:Y:S02]  /*4e40*/  IADD3 R12, P1, PT, R7, R2.reuse, RZ ;  /* 0x00000002070c7210 */ /* 0x090fe40007f3e0ff */
[----:B-----5:R-:W-:-:S03]  /*4e50*/  IADD3 R8, P2, PT, R28, R2, RZ ;  /* 0x000000021c087210 */ /* 0x020fc60007f5e0ff */
[----:B------:R-:W-:Y:S01]  /*4e60*/  STL [R1+0x1328], R12 ;  /* 0x0013280c01007387 */ /* 0x000fe20000100800 */
[----:B---3--:R-:W-:-:S03]  /*4e70*/  IADD3 R5, P3, PT, R29, R2, RZ ;  /* 0x000000021d057210 */ /* 0x008fc60007f7e0ff */
[----:B------:R1:W-:Y:S04]  /*4e80*/  STL [R1+0x132c], R8 ;  /* 0x00132c0801007387 */ /* 0x0003e80000100800 */
[----:B------:R-:W-:Y:S04]  /*4e90*/  STL [R1+0x15a8], R10 ;  /* 0x0015a80a01007387 */ /* 0x000fe80000100800 */
[----:B------:R3:W-:Y:S01]  /*4ea0*/  STL [R1+0x1330], R5 ;  /* 0x0013300501007387 */ /* 0x0007e20000100800 */
[-C--:B-1----:R-:W-:Y:S02]  /*4eb0*/  LEA.HI.X.SX32 R8, R7, R4.reuse, 0x1, P1 ;  /* 0x0000000407087211 */ /* 0x082fe400008f0eff */
[----:B------:R-:W-:-:S03]  /*4ec0*/  LEA.HI.X.SX32 R7, R28, R4, 0x1, P2 ;  /* 0x000000041c077211 */ /* 0x000fc600010f0eff */
[----:B------:R-:W-:Y:S01]  /*4ed0*/  STL [R1+0x1320], R8 ;  /* 0x0013200801007387 */ /* 0x000fe20000100800 */
[----:B---3--:R-:W-:-:S03]  /*4ee0*/  LEA.HI.X.SX32 R5, R29, R4, 0x1, P3 ;  /* 0x000000041d057211 */ /* 0x008fc600018f0eff */
[----:B------:R1:W-:Y:S04]  /*4ef0*/  STL [R1+0x131c], R7 ;  /* 0x00131c0701007387 */ /* 0x0003e80000100800 */
[----:B-1----:R-:W3:Y:S04]  /*4f00*/  LDL.LU R7, [R1+0x6c] ;  /* 0x00006c0001077983 */ /* 0x002ee80000300800 */
[----:B------:R1:W-:Y:S04]  /*4f10*/  STL [R1+0x130c], R5 ;  /* 0x00130c0501007387 */ /* 0x0003e80000100800 */
[----:B------:R-:W4:Y:S01]  /*4f20*/  LDL.LU R28, [R1+0x68] ;  /* 0x00006800011c7983 */ /* 0x000f220000300800 */
[----:B0-----:R-:W-:-:S02]  /*4f30*/  IMAD R20, R9, 0x2, R19 ;  /* 0x0000000209147824 */ /* 0x001fc400078e0213 */
[----:B------:R-:W0:Y:S01]  /*4f40*/  LDC R9, c[0x0][0x3d8] ;  /* 0x0000f600ff097b82 */ /* 0x000e220000000800 */
[----:B------:R-:W5:Y:S04]  /*4f50*/  LDL.LU R29, [R1+0x64] ;  /* 0x00006400011d7983 */ /* 0x000f680000300800 */
[----:B------:R-:W-:Y:S01]  /*4f60*/  STL [R1+0x15ac], R19 ;  /* 0x0015ac1301007387 */ /* 0x000fe20000100800 */
[-C--:B------:R-:W-:Y:S02]  /*4f70*/  IADD3 R10, P1, PT, R22, R2.reuse, RZ ;  /* 0x00000002160a7210 */ /* 0x080fe40007f3e0ff */
[----:B------:R-:W-:-:S03]  /*4f80*/  IADD3 R8, P2, PT, R18, R2, RZ ;  /* 0x0000000212087210 */ /* 0x000fc60007f5e0ff */
[----:B------:R-:W-:Y:S01]  /*4f90*/  STL [R1+0x1310], R10 ;  /* 0x0013100a01007387 */ /* 0x000fe20000100800 */
[----:B-1----:R-:W-:-:S03]  /*4fa0*/  IADD3 R5, P3, PT, R21, R2, RZ ;  /* 0x0000000215057210 */ /* 0x002fc60007f7e0ff */
[----:B------:R1:W-:Y:S04]  /*4fb0*/  STL [R1+0x1314], R8 ;  /* 0x0013140801007387 */ /* 0x0003e80000100800 */
[----:B------:R-:W-:Y:S04]  /*4fc0*/  STL [R1+0x15b0], R20 ;  /* 0x0015b01401007387 */ /* 0x000fe80000100800 */
[----:B------:R0:W-:Y:S01]  /*4fd0*/  STL [R1+0x1318], R5 ;  /* 0x0013180501007387 */ /* 0x0001e20000100800 */
[-C--:B-1----:R-:W-:Y:S02]  /*4fe0*/  LEA.HI.X.SX32 R8, R18, R4.reuse, 0x1, P2 ;  /* 0x0000000412087211 */ /* 0x082fe400010f0eff */
[----:B------:R-:W1:Y:S01]  /*4ff0*/  LDC R18, c[0x0][0x3d8] ;  /* 0x0000f600ff127b82 */ /* 0x000e620000000800 */
[----:B0-----:R-:W-:-:S05]  /*5000*/  LEA.HI.X.SX32 R5, R22, R4, 0x1, P1 ;  /* 0x0000000416057211 */ /* 0x001fca00008f0eff */
[----:B------:R0:W-:Y:S04]  /*5010*/  STL [R1+0x1308], R5 ;  /* 0x0013080501007387 */ /* 0x0001e80000100800 */
[----:B0-----:R-:W5:Y:S04]  /*5020*/  LDL.LU R5, [R1+0x78] ;  /* 0x0000780001057983 */ /* 0x001f680000300800 */
[----:B------:R0:W-:Y:S04]  /*5030*/  STL [R1+0x1304], R8 ;  /* 0x0013040801007387 */ /* 0x0001e80000100800 */
[----:B------:R-:W5:Y:S04]  /*5040*/  LDL.LU R26, [R1+0x74] ;  /* 0x00007400011a7983 */ /* 0x000f680000300800 */
[----:B------:R-:W5:Y:S01]  /*5050*/  LDL.LU R25, [R1+0x70] ;  /* 0x0000700001197983 */ /* 0x000f620000300800 */
[----:B------:R-:W-:Y:S01]  /*5060*/  IMAD R9, R9, 0x2, R20 ;  /* 0x0000000209097824 */ /* 0x000fe200078e0214 */
[----:B0-----:R-:W-:-:S03]  /*5070*/  LEA.HI.X.SX32 R8, R21, R4, 0x1, P3 ;  /* 0x0000000415087211 */ /* 0x001fc600018f0eff */
[----:B-1----:R-:W-:Y:S02]  /*5080*/  IMAD R21, R18, 0x2, R9 ;  /* 0x0000000212157824 */ /* 0x002fe400078e0209 */
[----:B------:R-:W-:Y:S01]  /*5090*/  STL [R1+0x12f4], R8 ;  /* 0x0012f40801007387 */ /* 0x000fe20000100800 */
[----:B------:R-:W0:Y:S03]  /*50a0*/  LDC R18, c[0x0][0x3d8] ;  /* 0x0000f600ff127b82 */ /* 0x000e260000000800 */
[----:B------:R1:W-:Y:S01]  /*50b0*/  STL [R1+0x15b4], R9 ;  /* 0x0015b40901007387 */ /* 0x0003e20000100800 */
[----:B0-----:R-:W-:Y:S01]  /*50c0*/  IMAD R22, R18, 0x2, R21 ;  /* 0x0000000212167824 */ /* 0x001fe200078e0215 */
[-C--:B--2---:R-:W-:Y:S02]  /*50d0*/  IADD3 R10, P1, PT, R0, R2.reuse, RZ ;  /* 0x00000002000a7210 */ /* 0x084fe40007f3e0ff */
[----:B-1----:R-:W-:-:S03]  /*50e0*/  IADD3 R9, P2, PT, R6, R2, RZ ;  /* 0x0000000206097210 */ /* 0x002fc60007f5e0ff */
[----:B------:R-:W-:Y:S01]  /*50f0*/  STL [R1+0x12f8], R10 ;  /* 0x0012f80a01007387 */ /* 0x000fe20000100800 */
[----:B------:R-:W-:-:S03]  /*5100*/  IADD3 R8, P3, PT, R11, R2, RZ ;  /* 0x000000020b087210 */ /* 0x000fc60007f7e0ff */
[----:B------:R0:W-:Y:S04]  /*5110*/  STL [R1+0x12fc], R9 ;  /* 0x0012fc0901007387 */ /* 0x0001e80000100800 */
[----:B------:R-:W2:Y:S04]  /*5120*/  LDL.LU R12, [R1+0x84] ;  /* 0x00008400010c7983 */ /* 0x000ea80000300800 */
[----:B------:R1:W-:Y:S04]  /*5130*/  STL [R1+0x1300], R8 ;  /* 0x0013000801007387 */ /* 0x0003e80000100800 */
[----:B------:R-:W2:Y:S01]  /*5140*/  LDL.LU R27, [R1+0x80] ;  /* 0x00008000011b7983 */ /* 0x000ea20000300800 */
[----:B0-----:R-:W-:-:S02]  /*5150*/  LEA.HI.X.SX32 R9, R6, R4, 0x1, P2 ;  /* 0x0000000406097211 */ /* 0x001fc400010f0eff */
[-C--:B-1----:R-:W-:Y:S01]  /*5160*/  LEA.HI.X.SX32 R8, R0, R4.reuse, 0x1, P1 ;  /* 0x0000000400087211 */ /* 0x082fe200008f0eff */
[----:B------:R-:W-:Y:S01]  /*5170*/  STL [R1+0x15b8], R21 ;  /* 0x0015b81501007387 */ /* 0x000fe20000100800 */
[----:B------:R-:W0:Y:S03]  /*5180*/  LDC R0, c[0x0][0x3d8] ;  /* 0x0000f600ff007b82 */ /* 0x000e260000000800 */
[----:B------:R1:W-:Y:S04]  /*5190*/  STL [R1+0x12f0], R8 ;  /* 0x0012f00801007387 */ /* 0x0003e80000100800 */
[----:B------:R-:W2:Y:S01]  /*51a0*/  LDL.LU R6, [R1+0x7c] ;  /* 0x00007c0001067983 */ /* 0x000ea20000300800 */
[----:B-1----:R-:W-:Y:S01]  /*51b0*/  LEA.HI.X.SX32 R8, R11, R4, 0x1, P3 ;  /* 0x000000040b087211 */ /* 0x002fe200018f0eff */
[----:B0-----:R-:W-:-:S02]  /*51c0*/  IMAD R18, R0, 0x2, R22 ;  /* 0x0000000200127824 */ /* 0x001fc400078e0216 */
[----:B------:R-:W0:Y:S01]  /*51d0*/  LDC R0, c[0x0][0x3d8] ;  /* 0x0000f600ff007b82 */ /* 0x000e220000000800 */
[----:B------:R-:W-:Y:S04]  /*51e0*/  STL [R1+0x12ec], R9 ;  /* 0x0012ec0901007387 */ /* 0x000fe80000100800 */
[----:B------:R-:W-:Y:S04]  /*51f0*/  STL [R1+0x15bc], R22 ;  /* 0x0015bc1601007387 */ /* 0x000fe80000100800 */
[----:B------:R3:W-:Y:S01]  /*5200*/  STL [R1+0x12dc], R8 ;  /* 0x0012dc0801007387 */ /* 0x0007e20000100800 */
[----:B0-----:R-:W-:-:S02]  /*5210*/  IMAD R23, R0, 0x2, R18 ;  /* 0x0000000200177824 */ /* 0x001fc400078e0212 */
[----:B------:R-:W0:Y:S01]  /*5220*/  LDC R0, c[0x0][0x3d8] ;  /* 0x0000f600ff007b82 */ /* 0x000e220000000800 */
[-C--:B---3--:R-:W-:Y:S02]  /*5230*/  IADD3 R8, P1, PT, R7, R2.reuse, RZ ;  /* 0x0000000207087210 */ /* 0x088fe40007f3e0ff */
[----:B----4-:R-:W-:-:S03]  /*5240*/  IADD3 R9, P2, PT, R28, R2, RZ ;  /* 0x000000021c097210 */ /* 0x010fc60007f5e0ff */
[----:B------:R5:W-:Y:S04]  /*5250*/  STL [R1+0x12e0], R8 ;  /* 0x0012e00801007387 */ /* 0x000be80000100800 */
[----:B------:R1:W-:Y:S04]  /*5260*/  STL [R1+0x12e4], R9 ;  /* 0x0012e40901007387 */ /* 0x0003e80000100800 */
[----:B------:R-:W3:Y:S04]  /*5270*/  LDL.LU R15, [R1+0x90] ;  /* 0x00009000010f7983 */ /* 0x000ee80000300800 */
[----:B------:R-:W4:Y:S01]  /*5280*/  LDL.LU R13, [R1+0x8c] ;  /* 0x00008c00010d7983 */ /* 0x000f220000300800 */
[----:B-----5:R-:W-:-:S02]  /*5290*/  IADD3 R8, P3, PT, R29, R2, RZ ;  /* 0x000000021d087210 */ /* 0x020fc40007f7e0ff */
[----:B-1----:R-:W-:-:S03]  /*52a0*/  LEA.HI.X.SX32 R9, R7, R4, 0x1, P1 ;  /* 0x0000000407097211 */ /* 0x002fc600008f0eff */
[----:B------:R1:W-:Y:S01]  /*52b0*/  STL [R1+0x12e8], R8 ;  /* 0x0012e80801007387 */ /* 0x0003e20000100800 */
[-C--:B------:R-:W-:Y:S01]  /*52c0*/  LEA.HI.X.SX32 R7, R29, R4.reuse, 0x1, P3 ;  /* 0x000000041d077211 */ /* 0x080fe200018f0eff */
[----:B0-----:R-:W-:Y:S01]  /*52d0*/  IMAD R24, R0, 0x2, R23 ;  /* 0x0000000200187824 */ /* 0x001fe200078e0217 */
[----:B------:R-:W0:Y:S01]  /*52e0*/  LDC R29, c[0x0][0x3d8] ;  /* 0x0000f600ff1d7b82 */ /* 0x000e220000000800 */
[----:B------:R-:W5:Y:S01]  /*52f0*/  LDL.LU R11, [R1+0x88] ;  /* 0x00008800010b7983 */ /* 0x000f620000300800 */
[----:B-1----:R-:W-:-:S03]  /*5300*/  LEA.HI.X.SX32 R8, R28, R4, 0x1, P2 ;  /* 0x000000041c087211 */ /* 0x002fc600010f0eff */
[----:B------:R-:W-:Y:S04]  /*5310*/  STL [R1+0x15c0], R18 ;  /* 0x0015c01201007387 */ /* 0x000fe80000100800 */
[----:B------:R-:W-:Y:S04]  /*5320*/  STL [R1+0x12d8], R9 ;  /* 0x0012d80901007387 */ /* 0x000fe80000100800 */
[----:B------:R-:W-:Y:S04]  /*5330*/  STL [R1+0x12d4], R8 ;  /* 0x0012d40801007387 */ /* 0x000fe80000100800 */
[----:B------:R1:W-:Y:S01]  /*5340*/  STL [R1+0x12c4], R7 ;  /* 0x0012c40701007387 */ /* 0x0003e20000100800 */
[----:B------:R-:W-:-:S05]  /*5350*/  IADD3 R0, P1, PT, R5, R2, RZ ;  /* 0x0000000205007210 */ /* 0x000fca0007f3e0ff */
[----:B------:R0:W-:Y:S01]  /*5360*/  STL [R1+0x12c8], R0 ;  /* 0x0012c80001007387 */ /* 0x0001e20000100800 */
[----:B-1----:R-:W-:-:S03]  /*5370*/  IADD3 R7, P2, PT, R26, R2, RZ ;  /* 0x000000021a077210 */ /* 0x002fc60007f5e0ff */
[----:B0-----:R-:W5:Y:S04]  /*5380*/  LDL.LU R0, [R1+0xa0] ;  /* 0x0000a00001007983 */ /* 0x001f680000300800 */
[----:B------:R-:W-:Y:S04]  /*5390*/  STL [R1+0x12cc], R7 ;  /* 0x0012cc0701007387 */ /* 0x000fe80000100800 */
[----:B------:R-:W5:Y:S01]  /*53a0*/  LDL.LU R14, [R1+0x9c] ;  /* 0x00009c00010e7983 */ /* 0x000f620000300800 */
[----:B------:R-:W-:-:S03]  /*53b0*/  IADD3 R8, P3, PT, R25, R2, RZ ;  /* 0x0000000219087210 */ /* 0x000fc60007f7e0ff */
[----:B------:R-:W5:Y:S01]  /*53c0*/  LDL.LU R28, [R1+0x98] ;  /* 0x00009800011c7983 */ /* 0x000f620000300800 */
[----:B------:R-:W-:-:S03]  /*53d0*/  LEA.HI.X.SX32 R9, R5, R4, 0x1, P1 ;  /* 0x0000000405097211 */ /* 0x000fc600008f0eff */
[----:B------:R0:W-:Y:S01]  /*53e0*/  STL [R1+0x12d0], R8 ;  /* 0x0012d00801007387 */ /* 0x0001e20000100800 */
[----:B------:R-:W-:-:S03]  /*53f0*/  LEA.HI.X.SX32 R5, R25, R4, 0x1, P3 ;  /* 0x0000000419057211 */ /* 0x000fc600018f0eff */
[----:B------:R-:W-:Y:S01]  /*5400*/  STL [R1+0x12c0], R9 ;  /* 0x0012c00901007387 */ /* 0x000fe20000100800 */
[----:B0-----:R-:W-:-:S05]  /*5410*/  LEA.HI.X.SX32 R8, R26, R4, 0x1, P2 ;  /* 0x000000041a087211 */ /* 0x001fca00010f0eff */
[----:B------:R-:W-:Y:S04]  /*5420*/  STL [R1+0x12bc], R8 ;  /* 0x0012bc0801007387 */ /* 0x000fe80000100800 */
[----:B------:R0:W-:Y:S04]  /*5430*/  STL [R1+0x12ac], R5 ;  /* 0x0012ac0501007387 */ /* 0x0001e80000100800 */
[----:B0-----:R-:W5:Y:S01]  /*5440*/  LDL.LU R5, [R1+0xb8] ;  /* 0x0000b80001057983 */ /* 0x001f620000300800 */
[-C--:B--2---:R-:W-:Y:S02]  /*5450*/  IADD3 R9, P1, PT, R12, R2.reuse, RZ ;  /* 0x000000020c097210 */ /* 0x084fe40007f3e0ff */
[----:B------:R-:W-:-:S03]  /*5460*/  IADD3 R8, P2, PT, R27, R2, RZ ;  /* 0x000000021b087210 */ /* 0x000fc60007f5e0ff */
[----:B------:R-:W-:Y:S04]  /*5470*/  STL [R1+0x12b0], R9 ;  /* 0x0012b00901007387 */ /* 0x000fe80000100800 */
[----:B------:R0:W-:Y:S04]  /*5480*/  STL [R1+0x12b4], R8 ;  /* 0x0012b40801007387 */ /* 0x0001e80000100800 */
[----:B------:R-:W2:Y:S04]  /*5490*/  LDL.LU R20, [R1+0xb4] ;  /* 0x0000b40001147983 */ /* 0x000ea80000300800 */
[----:B------:R-:W2:Y:S01]  /*54a0*/  LDL.LU R19, [R1+0xb0] ;  /* 0x0000b00001137983 */ /* 0x000ea20000300800 */
[----:B0-----:R-:W-:-:S02]  /*54b0*/  IADD3 R8, P3, PT, R6, R2, RZ ;  /* 0x0000000206087210 */ /* 0x001fc40007f7e0ff */
[-C--:B------:R-:W-:Y:S02]  /*54c0*/  LEA.HI.X.SX32 R10, R12, R4.reuse, 0x1, P1 ;  /* 0x000000040c0a7211 */ /* 0x080fe400008f0eff */
[-C--:B------:R-:W-:Y:S01]  /*54d0*/  LEA.HI.X.SX32 R9, R27, R4.reuse, 0x1, P2 ;  /* 0x000000041b097211 */ /* 0x080fe200010f0eff */
[----:B------:R0:W-:Y:S04]  /*54e0*/  STL [R1+0x12b8], R8 ;  /* 0x0012b80801007387 */ /* 0x0001e80000100800 */
[----:B------:R-:W-:Y:S01]  /*54f0*/  STL [R1+0x12a8], R10 ;  /* 0x0012a80a01007387 */ /* 0x000fe20000100800 */
[----:B0-----:R-:W-:-:S03]  /*5500*/  LEA.HI.X.SX32 R8, R6, R4, 0x1, P3 ;  /* 0x0000000406087211 */ /* 0x001fc600018f0eff */
[----:B------:R3:W-:Y:S04]  /*5510*/  STL [R1+0x12a4], R9 ;  /* 0x0012a40901007387 */ /* 0x0007e80000100800 */
[----:B------:R4:W-:Y:S04]  /*5520*/  STL [R1+0x1294], R8 ;  /* 0x0012940801007387 */ /* 0x0009e80000100800 */
[----:B------:R-:W2:Y:S01]  /*5530*/  LDL.LU R12, [R1+0xd0] ;  /* 0x0000d000010c7983 */ /* 0x000ea20000300800 */
[-C--:B---3--:R-:W-:Y:S02]  /*5540*/  IADD3 R9, P1, PT, R15, R2.reuse, RZ ;  /* 0x000000020f097210 */ /* 0x088fe40007f3e0ff */
[----:B----4-:R-:W-:-:S03]  /*5550*/  IADD3 R8, P2, PT, R13, R2, RZ ;  /* 0x000000020d087210 */ /* 0x010fc60007f5e0ff */
[----:B------:R-:W-:Y:S04]  /*5560*/  STL [R1+0x1298], R9 ;  /* 0x0012980901007387 */ /* 0x000fe80000100800 */
[----:B------:R0:W-:Y:S04]  /*5570*/  STL [R1+0x129c], R8 ;  /* 0x00129c0801007387 */ /* 0x0001e80000100800 */
[----:B------:R-:W3:Y:S04]  /*5580*/  LDL.LU R10, [R1+0xcc] ;  /* 0x0000cc00010a7983 */ /* 0x000ee80000300800 */
[----:B0-----:R-:W4:Y:S01]  /*5590*/  LDL.LU R8, [R1+0xc8] ;  /* 0x0000c80001087983 */ /* 0x001f220000300800 */
[----:B-----5:R-:W-:-:S02]  /*55a0*/  IADD3 R9, P3, PT, R11, R2, RZ ;  /* 0x000000020b097210 */ /* 0x020fc40007f7e0ff */
[-C--:B------:R-:W-:Y:S02]  /*55b0*/  LEA.HI.X.SX32 R15, R15, R4.reuse, 0x1, P1 ;  /* 0x000000040f0f7211 */ /* 0x080fe400008f0eff */
[-C--:B------:R-:W-:Y:S01]  /*55c0*/  LEA.HI.X.SX32 R13, R13, R4.reuse, 0x1, P2 ;  /* 0x000000040d0d7211 */ /* 0x080fe200010f0eff */
[----:B------:R0:W-:Y:S04]  /*55d0*/  STL [R1+0x12a0], R9 ;  /* 0x0012a00901007387 */ /* 0x0001e80000100800 */
[----:B------:R-:W-:Y:S01]  /*55e0*/  STL [R1+0x1290], R15 ;  /* 0x0012900f01007387 */ /* 0x000fe20000100800 */
[----:B0-----:R-:W-:-:S03]  /*55f0*/  LEA.HI.X.SX32 R9, R11, R4, 0x1, P3 ;  /* 0x000000040b097211 */ /* 0x001fc600018f0eff */
[----:B------:R0:W-:Y:S04]  /*5600*/  STL [R1+0x128c], R13 ;  /* 0x00128c0d01007387 */ /* 0x0001e80000100800 */
[----:B------:R1:W-:Y:S01]  /*5610*/  STL [R1+0x127c], R9 ;  /* 0x00127c0901007387 */ /* 0x0003e20000100800 */
[----:B0-----:R-:W-:-:S05]  /*5620*/  IADD3 R13, P1, PT, R0, R2, RZ ;  /* 0x00000002000d7210 */ /* 0x001fca0007f3e0ff */
[----:B------:R0:W-:Y:S01]  /*5630*/  STL [R1+0x1280], R13 ;  /* 0x0012800d01007387 */ /* 0x0001e20000100800 */
[----:B-1----:R-:W-:-:S03]  /*5640*/  IADD3 R9, P2, PT, R14, R2, RZ ;  /* 0x000000020e097210 */ /* 0x002fc60007f5e0ff */
[----:B------:R-:W5:Y:S04]  /*5650*/  LDL.LU R17, [R1+0xe8] ;  /* 0x0000e80001117983 */ /* 0x000f680000300800 */
[----:B------:R1:W-:Y:S04]  /*5660*/  STL [R1+0x1284], R9 ;  /* 0x0012840901007387 */ /* 0x0003e80000100800 */
[----:B------:R-:W3:Y:S01]  /*5670*/  LDL.LU R16, [R1+0xe4] ;  /* 0x0000e40001107983 */ /* 0x000ee20000300800 */
[----:B------:R-:W-:Y:S02]  /*5680*/  IMAD R7, R29, 0x2, R24 ;  /* 0x000000021d077824 */ /* 0x000fe400078e0218 */
[----:B------:R-:W0:Y:S02]  /*5690*/  LDC R29, c[0x0][0x3d8] ;  /* 0x0000f600ff1d7b82 */ /* 0x000e240000000800 */
[----:B0-----:R-:W-:-:S06]  /*56a0*/  IMAD R25, R29, 0x2, R7 ;  /* 0x000000021d197824 */ /* 0x001fcc00078e0207 */
[----:B------:R-:W0:Y:S02]  /*56b0*/  LDC R29, c[0x0][0x3d8] ;  /* 0x0000f600ff1d7b82 */ /* 0x000e240000000800 */
[----:B0-----:R-:W-:-:S06]  /*56c0*/  IMAD R26, R29, 0x2, R25 ;  /* 0x000000021d1a7824 */ /* 0x001fcc00078e0219 */
[----:B------:R-:W0:Y:S01]  /*56d0*/  LDC R29, c[0x0][0x3d8] ;  /* 0x0000f600ff1d7b82 */ /* 0x000e220000000800 */
[----:B------:R-:W-:Y:S02]  /*56e0*/  IADD3 R13, P3, PT, R28, R2, RZ ;  /* 0x000000021c0d7210 */ /* 0x000fe40007f7e0ff */
[-C--:B-1----:R-:W-:Y:S01]  /*56f0*/  LEA.HI.X.SX32 R9, R0, R4.reuse, 0x1, P1 ;  /* 0x0000000400097211 */ /* 0x082fe200008f0eff */
[----:B0-----:R-:W-:Y:S02]  /*5700*/  IMAD R6, R29, 0x2, R26 ;  /* 0x000000021d067824 */ /* 0x001fe400078e021a */
[----:B------:R0:W-:Y:S02]  /*5710*/  STL [R1+0x1288], R13 ;  /* 0x0012880d01007387 */ /* 0x0001e40000100800 */
[----:B------:R-:W1:Y:S08]  /*5720*/  LDC R29, c[0x0][0x3d8] ;  /* 0x0000f600ff1d7b82 */ /* 0x000e700000000800 */
[----:B------:R-:W2:Y:S01]  /*5730*/  LDC R0, c[0x0][0x3d8] ;  /* 0x0000f600ff007b82 */ /* 0x000ea20000000800 */
[----:B0-----:R-:W5:Y:S04]  /*5740*/  LDL.LU R13, [R1+0xe0] ;  /* 0x0000e000010d7983 */ /* 0x001f680000300800 */
[----:B------:R0:W-:Y:S02]  /*5750*/  STL [R1+0x1278], R9 ;  /* 0x0012780901007387 */ /* 0x0001e40000100800 */
[----:B0-----:R-:W-:Y:S01]  /*5760*/  LEA.HI.X.SX32 R9, R14, R4, 0x1, P2 ;  /* 0x000000040e097211 */ /* 0x001fe200010f0eff */
[----:B-1----:R-:W-:-:S02]  /*5770*/  IMAD R27, R29, 0x2, R6 ;  /* 0x000000021d1b7824 */ /* 0x002fc400078e0206 */
[----:B------:R-:W0:Y:S01]  /*5780*/  LDC R29, c[0x0][0x3d8] ;  /* 0x0000f600ff1d7b82 */ /* 0x000e220000000800 */
[----:B------:R-:W-:Y:S01]  /*5790*/  LEA.HI.X.SX32 R14, R28, R4, 0x1, P3 ;  /* 0x000000041c0e7211 */ /* 0x000fe200018f0eff */
[----:B------:R1:W-:Y:S04]  /*57a0*/  STL [R1+0x1274], R9 ;  /* 0x0012740901007387 */ /* 0x0003e80000100800 */
[----:B------:R-:W-:Y:S01]  /*57b0*/  STL [R1+0x1264], R14 ;  /* 0x0012640e01007387 */ /* 0x000fe20000100800 */
[----:B-1----:R-:W-:-:S05]  /*57c0*/  IADD3 R9, P1, PT, R5, R2, RZ ;  /* 0x0000000205097210 */ /* 0x002fca0007f3e0ff */
[----:B------:R1:W-:Y:S04]  /*57d0*/  STL [R1+0x1268], R9 ;  /* 0x0012680901007387 */ /* 0x0003e80000100800 */
[----:B-1----:R-:W5:Y:S01]  /*57e0*/  LDL.LU R9, [R1+0x100] ;  /* 0x0001000001097983 */ /* 0x002f620000300800 */
[----:B0-----:R-:W-:Y:S02]  /*57f0*/  IMAD R11, R29, 0x2, R27 ;  /* 0x000000021d0b7824 */ /* 0x001fe400078e021b */
[----:B------:R-:W0:Y:S01]  /*5800*/  LDC R29, c[0x0][0x3d8] ;  /* 0x0000f600ff1d7b82 */ /* 0x000e220000000800 */
[-C--:B--2---:R-:W-:Y:S02]  /*5810*/  IADD3 R14, P2, PT, R20, R2.reuse, RZ ;  /* 0x00000002140e7210 */ /* 0x084fe40007f5e0ff */
[----:B------:R-:W-:-:S03]  /*5820*/  IADD3 R15, P3, PT, R19, R2, RZ ;  /* 0x00000002130f7210 */ /* 0x000fc60007f7e0ff */
[----:B------:R1:W-:Y:S04]  /*5830*/  STL [R1+0x126c], R14 ;  /* 0x00126c0e01007387 */ /* 0x0003e80000100800 */
[----:B------:R2:W-:Y:S01]  /*5840*/  STL [R1+0x1270], R15 ;  /* 0x0012700f01007387 */ /* 0x0005e20000100800 */
[----:B-1----:R-:W-:Y:S02]  /*5850*/  LEA.HI.X.SX32 R14, R5, R4, 0x1, P1 ;  /* 0x00000004050e7211 */ /* 0x002fe400008f0eff */
[----:B------:R-:W1:Y:S01]  /*5860*/  LDC R5, c[0x0][0x3d8] ;  /* 0x0000f600ff057b82 */ /* 0x000e620000000800 */
[----:B--2---:R-:W2:Y:S01]  /*5870*/  LDL.LU R15, [R1+0xfc] ;  /* 0x0000fc00010f7983 */ /* 0x004ea20000300800 */
[----:B0-----:R-:W-:-:S03]  /*5880*/  IMAD R29, R29, 0x2, R11 ;  /* 0x000000021d1d7824 */ /* 0x001fc600078e020b */
[----:B------:R0:W-:Y:S01]  /*5890*/  STL [R1+0x1260], R14 ;  /* 0x0012600e01007387 */ /* 0x0001e20000100800 */
[----:B------:R-:W-:Y:S02]  /*58a0*/  IMAD R28, R0, 0x2, R29 ;  /* 0x00000002001c7824 */ /* 0x000fe400078e021d */
[----:B------:R-:W1:Y:S01]  /*58b0*/  LDC R0, c[0x0][0x3d8] ;  /* 0x0000f600ff007b82 */ /* 0x000e620000000800 */
[----:B0-----:R-:W2:Y:S01]  /*58c0*/  LDL.LU R14, [R1+0xf8] ;  /* 0x0000f800010e7983 */ /* 0x001ea20000300800 */
[-C--:B------:R-:W-:Y:S02]  /*58d0*/  LEA.HI.X.SX32 R21, R20, R4.reuse, 0x1, P2 ;  /* 0x0000000414157211 */ /* 0x080fe400010f0eff */
[----:B------:R-:W-:Y:S02]  /*58e0*/  LEA.HI.X.SX32 R20, R19, R4, 0x1, P3 ;  /* 0x0000000413147211 */ /* 0x000fe400018f0eff */
[----:B------:R-:W-:Y:S01]  /*58f0*/  IADD3 R19, P1, PT, R12, R2, RZ ;  /* 0x000000020c137210 */ /* 0x000fe20007f3e0ff */
[----:B------:R-:W-:Y:S04]  /*5900*/  STL [R1+0x125c], R21 ;  /* 0x00125c1501007387 */ /* 0x000fe80000100800 */
[----:B------:R3:W-:Y:S04]  /*5910*/  STL [R1+0x124c], R20 ;  /* 0x00124c1401007387 */ /* 0x0007e80000100800 */
[----:B------:R4:W-:Y:S04]  /*5920*/  STL [R1+0x1250], R19 ;  /* 0x0012501301007387 */ /* 0x0009e80000100800 */
[----:B------:R-:W2:Y:S01]  /*5930*/  LDL.LU R22, [R1+0x110] ;  /* 0x0001100001167983 */ /* 0x000ea20000300800 */
[----:B-1----:R-:W-:-:S04]  /*5940*/  IMAD R0, R0, 0x2, R28 ;  /* 0x0000000200007824 */ /* 0x002fc800078e021c */
[----:B------:R-:W-:Y:S02]  /*5950*/  IMAD R18, R5, 0x2, R0 ;  /* 0x0000000205127824 */ /* 0x000fe400078e0200 */
[----:B------:R-:W0:Y:S01]  /*5960*/  LDC R5, c[0x0][0x3d8] ;  /* 0x0000f600ff057b82 */ /* 0x000e220000000800 */
[-C--:B---3--:R-:W-:Y:S02]  /*5970*/  IADD3 R20, P2, PT, R10, R2.reuse, RZ ;  /* 0x000000020a147210 */ /* 0x088fe40007f5e0ff */
[----:B----4-:R-:W-:-:S03]  /*5980*/  IADD3 R19, P3, PT, R8, R2, RZ ;  /* 0x0000000208137210 */ /* 0x010fc60007f7e0ff */
[----:B------:R1:W-:Y:S01]  /*5990*/  STL [R1+0x1254], R20 ;  /* 0x0012541401007387 */ /* 0x0003e20000100800 */
[----:B0-----:R-:W-:Y:S01]  /*59a0*/  IMAD R5, R5, 0x2, R18 ;  /* 0x0000000205057824 */ /* 0x001fe200078e0212 */
[-C--:B------:R-:W-:Y:S02]  /*59b0*/  LEA.HI.X.SX32 R18, R12, R4.reuse, 0x1, P1 ;  /* 0x000000040c127211 */ /* 0x080fe400008f0eff */
[----:B------:R-:W-:Y:S01]  /*59c0*/  STL [R1+0x1258], R19 ;  /* 0x0012581301007387 */ /* 0x000fe20000100800 */
[----:B------:R-:W0:Y:S03]  /*59d0*/  LDC R12, c[0x0][0x3d8] ;  /* 0x0000f600ff0c7b82 */ /* 0x000e260000000800 */
[----:B------:R-:W3:Y:S04]  /*59e0*/  LDL.LU R21, [R1+0x10c] ;  /* 0x00010c0001157983 */ /* 0x000ee80000300800 */
[----:B------:R4:W-:Y:S04]  /*59f0*/  STL [R1+0x1248], R18 ;  /* 0x0012481201007387 */ /* 0x0009e80000100800 */
[----:B-1----:R-:W3:Y:S01]  /*5a00*/  LDL.LU R20, [R1+0x108] ;  /* 0x0001080001147983 */ /* 0x002ee20000300800 */
[----:B----4-:R-:W-:-:S02]  /*5a10*/  LEA.HI.X.SX32 R18, R10, R4, 0x1, P2 ;  /* 0x000000040a127211 */ /* 0x010fc400010f0eff */
[----:B------:R-:W-:-:S03]  /*5a20*/  LEA.HI.X.SX32 R10, R8, R4, 0x1, P3 ;  /* 0x00000004080a7211 */ /* 0x000fc600018f0eff */
[----:B------:R-:W-:Y:S01]  /*5a30*/  STL [R1+0x1244], R18 ;  /* 0x0012441201007387 */ /* 0x000fe20000100800 */
[----:B0-----:R-:W-:-:S03]  /*5a40*/  IMAD R8, R12, 0x2, R5 ;  /* 0x000000020c087824 */ /* 0x001fc600078e0205 */
[----:B------:R0:W-:Y:S04]  /*5a50*/  STL [R1+0x1234], R10 ;  /* 0x0012340a01007387 */ /* 0x0001e80000100800 */
[----:B------:R-:W4:Y:S01]  /*5a60*/  LDL.LU R5, [R1+0x130] ;  /* 0x0001300001057983 */ /* 0x000f220000300800 */
[----:B-----5:R-:W-:-:S05]  /*5a70*/  IADD3 R12, P1, PT, R17, R2, RZ ;  /* 0x00000002110c7210 */ /* 0x020fca0007f3e0ff */
[----:B------:R1:W-:Y:S01]  /*5a80*/  STL [R1+0x1238], R12 ;  /* 0x0012380c01007387 */ /* 0x0003e20000100800 */
[----:B0-----:R-:W-:-:S03]  /*5a90*/  IADD3 R10, P2, PT, R16, R2, RZ ;  /* 0x00000002100a7210 */ /* 0x001fc60007f5e0ff */
[----:B------:R-:W-:Y:S04]  /*5aa0*/  STL [R1], R8 ;  /* 0x0000000801007387 */ /* 0x000fe80000100800 */
[----:B------:R0:W-:Y:S01]  /*5ab0*/  STL [R1+0x123c], R10 ;  /* 0x00123c0a01007387 */ /* 0x0001e20000100800 */
[----:B-1----:R-:W1:Y:S03]  /*5ac0*/  LDC R12, c[0x0][0x3d8] ;  /* 0x0000f600ff0c7b82 */ /* 0x002e660000000800 */
[----:B------:R-:W5:Y:S04]  /*5ad0*/  LDL.LU R19, [R1+0x12c] ;  /* 0x00012c0001137983 */ /* 0x000f680000300800 */
[----:B0-----:R-:W4:Y:S01]  /*5ae0*/  LDL.LU R10, [R1+0x128] ;  /* 0x00012800010a7983 */ /* 0x001f220000300800 */
[----:B-1----:R-:W-:-:S02]  /*5af0*/  IMAD R8, R12, 0x2, R8 ;  /* 0x000000020c087824 */ /* 0x002fc400078e0208 */
[----:B------:R-:W0:Y:S01]  /*5b00*/  LDC R12, c[0x0][0x3d8] ;  /* 0x0000f600ff0c7b82 */ /* 0x000e220000000800 */
[----:B------:R-:W-:-:S05]  /*5b10*/  IADD3 R18, P3, PT, R13, R2, RZ ;  /* 0x000000020d127210 */ /* 0x000fca0007f7e0ff */
[----:B------:R1:W-:Y:S04]  /*5b20*/  STL [R1+0x1240], R18 ;  /* 0x0012401201007387 */ /* 0x0003e80000100800 */
[----:B------:R0:W-:Y:S01]  /*5b30*/  STL [R1+0x14], R8 ;  /* 0x0000140801007387 */ /* 0x0001e20000100800 */
[-C--:B-1----:R-:W-:Y:S02]  /*5b40*/  LEA.HI.X.SX32 R18, R17, R4.reuse, 0x1, P1 ;  /* 0x0000000411127211 */ /* 0x082fe400008f0eff */
[-C--:B------:R-:W-:Y:S02]  /*5b50*/  LEA.HI.X.SX32 R17, R16, R4.reuse, 0x1, P2 ;  /* 0x0000000410117211 */ /* 0x080fe400010f0eff */
[----:B------:R-:W-:Y:S01]  /*5b60*/  LEA.HI.X.SX32 R16, R13, R4, 0x1, P3 ;  /* 0x000000040d107211 */ /* 0x000fe200018f0eff */
[----:B------:R-:W-:Y:S01]  /*5b70*/  STL [R1+0x1230], R18 ;  /* 0x0012301201007387 */ /* 0x000fe20000100800 */
[----:B0-----:R-:W-:-:S03]  /*5b80*/  IMAD R8, R12, 0x2, R8 ;  /* 0x000000020c087824 */ /* 0x001fc600078e0208 */
[----:B------:R0:W-:Y:S04]  /*5b90*/  STL [R1+0x122c], R17 ;  /* 0x00122c1101007387 */ /* 0x0001e80000100800 */
[----:B------:R-:W-:Y:S04]  /*5ba0*/  STL [R1+0x121c], R16 ;  /* 0x00121c1001007387 */ /* 0x000fe80000100800 */
[----:B------:R-:W5:Y:S04]  /*5bb0*/  LDL.LU R12, [R1+0x13c] ;  /* 0x00013c00010c7983 */ /* 0x000f680000300800 */
[----:B0-----:R-:W5:Y:S01]  /*5bc0*/  LDL.LU R17, [R1+0x138] ;  /* 0x0001380001117983 */ /* 0x001f620000300800 */
[----:B------:R-:W-:-:S05]  /*5bd0*/  IADD3 R13, P1, PT, R9, R2, RZ ;  /* 0x00000002090d7210 */ /* 0x000fca0007f3e0ff */
[----:B------:R0:W-:Y:S02]  /*5be0*/  STL [R1+0x1220], R13 ;  /* 0x0012200d01007387 */ /* 0x0001e40000100800 */
[----:B0-----:R-:W0:Y:S02]  /*5bf0*/  LDC R13, c[0x0][0x3d8] ;  /* 0x0000f600ff0d7b82 */ /* 0x001e240000000800 */
[----:B------:R0:W-:Y:S04]  /*5c00*/  STL [R1+0x10], R8 ;  /* 0x0000100801007387 */ /* 0x0001e80000100800 */
[----:B------:R-:W5:Y:S01]  /*5c10*/  LDL.LU R16, [R1+0x124] ;  /* 0x0001240001107983 */ /* 0x000f620000300800 */
[----:B--2---:R-:W-:-:S05]  /*5c20*/  IADD3 R18, P2, PT, R15, R2, RZ ;  /* 0x000000020f127210 */ /* 0x004fca0007f5e0ff */
[----:B------:R1:W-:Y:S01]  /*5c30*/  STL [R1+0x1224], R18 ;  /* 0x0012241201007387 */ /* 0x0003e20000100800 */
[----:B0-----:R-:W-:Y:S02]  /*5c40*/  IMAD R8, R13, 0x2, R8 ;  /* 0x000000020d087824 */ /* 0x001fe400078e0208 */
[----:B------:R-:W0:Y:S01]  /*5c50*/  LDC R13, c[0x0][0x3d8] ;  /* 0x0000f600ff0d7b82 */ /* 0x000e220000000800 */
[----:B-1----:R-:W-:-:S05]  /*5c60*/  IADD3 R18, P3, PT, R14, R2, RZ ;  /* 0x000000020e127210 */ /* 0x002fca0007f7e0ff */
[----:B------:R1:W-:Y:S01]  /*5c70*/  STL [R1+0x1228], R18 ;  /* 0x0012281201007387 */ /* 0x0003e20000100800 */
[----:B------:R-:W-:-:S03]  /*5c80*/  LEA.HI.X.SX32 R14, R14, R4, 0x1, P3 ;  /* 0x000000040e0e7211 */ /* 0x000fc600018f0eff */
[----:B------:R-:W-:Y:S01]  /*5c90*/  STL [R1+0xc], R8 ;  /* 0x00000c0801007387 */ /* 0x000fe20000100800 */
[-C--:B-1----:R-:W-:Y:S02]  /*5ca0*/  LEA.HI.X.SX32 R18, R9, R4.reuse, 0x1, P1 ;  /* 0x0000000409127211 */ /* 0x082fe400008f0eff */
[----:B------:R-:W-:-:S03]  /*5cb0*/  LEA.HI.X.SX32 R9, R15, R4, 0x1, P2 ;  /* 0x000000040f097211 */ /* 0x000fc600010f0eff */
[----:B------:R-:W-:Y:S04]  /*5cc0*/  STL [R1+0x1218], R18 ;  /* 0x0012181201007387 */ /* 0x000fe80000100800 */
[----:B------:R0:W-:Y:S04]  /*5cd0*/  STL [R1+0x1214], R9 ;  /* 0x0012140901007387 */ /* 0x0001e80000100800 */
[----:B------:R1:W-:Y:S04]  /*5ce0*/  STL [R1+0x1204], R14 ;  /* 0x0012040e01007387 */ /* 0x0003e80000100800 */
[----:B------:R-:W2:Y:S01]  /*5cf0*/  LDL.LU R15, [R1+0x134] ;  /* 0x00013400010f7983 */ /* 0x000ea20000300800 */
[----:B0-----:R-:W-:Y:S01]  /*5d00*/  IMAD R9, R13, 0x2, R8 ;  /* 0x000000020d097824 */ /* 0x001fe200078e0208 */
[----:B------:R-:W-:-:S02]  /*5d10*/  IADD3 R8, P1, PT, R22, R2, RZ ;  /* 0x0000000216087210 */ /* 0x000fc40007f3e0ff */
[----:B-1----:R-:W2:Y:S04]  /*5d20*/  LDL.LU R14, [R1+0x120] ;  /* 0x00012000010e7983 */ /* 0x002ea80000300800 */
[----:B------:R0:W-:Y:S04]  /*5d30*/  STL [R1+0x1208], R8 ;  /* 0x0012080801007387 */ /* 0x0001e80000100800 */
[----:B------:R1:W-:Y:S04]  /*5d40*/  STL [R1+0x20], R9 ;  /* 0x0000200901007387 */ /* 0x0003e80000100800 */
[----:B------:R-:W2:Y:S01]  /*5d50*/  LDL.LU R13, [R1+0x11c] ;  /* 0x00011c00010d7983 */ /* 0x000ea20000300800 */
[----:B0-----:R-:W1:Y:S01]  /*5d60*/  LDC R8, c[0x0][0x3d8] ;  /* 0x0000f600ff087b82 */ /* 0x001e620000000800 */
[----:B---3--:R-:W-:-:S05]  /*5d70*/  IADD3 R18, P2, PT, R21, R2, RZ ;  /* 0x0000000215127210 */ /* 0x008fca0007f5e0ff */
[----:B------:R0:W-:Y:S01]  /*5d80*/  STL [R1+0x120c], R18 ;  /* 0x00120c1201007387 */ /* 0x0001e20000100800 */
[----:B-1----:R-:W-:Y:S02]  /*5d90*/  IMAD R9, R8, 0x2, R9 ;  /* 0x0000000208097824 */ /* 0x002fe400078e0209 */
[----:B------:R-:W1:Y:S01]  /*5da0*/  LDC R8, c[0x0][0x3d8] ;  /* 0x0000f600ff087b82 */ /* 0x000e620000000800 */
[----:B0-----:R-:W-:-:S05]  /*5db0*/  IADD3 R18, P3, PT, R20, R2, RZ ;  /* 0x0000000214127210 */ /* 0x001fca0007f7e0ff */
[----:B------:R0:W-:Y:S04]  /*5dc0*/  STL [R1+0x1210], R18 ;  /* 0x0012101201007387 */ /* 0x0001e80000100800 */
[----:B------:R1:W-:Y:S01]  /*5dd0*/  STL [R1+0x1c], R9 ;  /* 0x00001c0901007387 */ /* 0x0003e20000100800 */
[-C--:B------:R-:W-:Y:S02]  /*5de0*/  LEA.HI.X.SX32 R21, R21, R4.reuse, 0x1, P2 ;  /* 0x0000000415157211 */ /* 0x080fe400010f0eff */
[-C--:B0-----:R-:W-:Y:S01]  /*5df0*/  LEA.HI.X.SX32 R18, R22, R4.reuse, 0x1, P1 ;  /* 0x0000000416127211 */ /* 0x081fe200008f0eff */
[----:B-1----:R-:W-:Y:S02]  /*5e00*/  IMAD R9, R8, 0x2, R9 ;  /* 0x0000000208097824 */ /* 0x002fe400078e0209 */
[----:B------:R-:W0:Y:S02]  /*5e10*/  LDC R8, c[0x0][0x3d8] ;  /* 0x0000f600ff087b82 */ /* 0x000e240000000800 */
[----:B------:R1:W-:Y:S04]  /*5e20*/  STL [R1+0x1200], R18 ;  /* 0x0012001201007387 */ /* 0x0003e80000100800 */
[----:B------:R-:W-:Y:S01]  /*5e30*/  STL [R1+0x11fc], R21 ;  /* 0x0011fc1501007387 */ /* 0x000fe20000100800 */
[----:B-1----:R-:W-:-:S05]  /*5e40*/  LEA.HI.X.SX32 R18, R20, R4, 0x1, P3 ;  /* 0x0000000414127211 */ /* 0x002fca00018f0eff */
[----:B------:R4:W-:Y:S04]  /*5e50*/  STL [R1+0x11ec], R18 ;  /* 0x0011ec1201007387 */ /* 0x0009e80000100800 */
[----:B------:R0:W-:Y:S01]  /*5e60*/  STL [R1+0x18], R9 ;  /* 0x0000180901007387 */ /* 0x0001e20000100800 */
[-C--:B----4-:R-:W-:Y:S02]  /*5e70*/  IADD3 R18, P1, PT, R5, R2.reuse, RZ ;  /* 0x0000000205127210 */ /* 0x090fe40007f3e0ff */
[----:B-----5:R-:W-:-:S03]  /*5e80*/  IADD3 R20, P2, PT, R19, R2, RZ ;  /* 0x0000000213147210 */ /* 0x020fc60007f5e0ff */
[----:B------:R1:W-:Y:S01]  /*5e90*/  STL [R1+0x11f0], R18 ;  /* 0x0011f01201007387 */ /* 0x0003e20000100800 */
[----:B0-----:R-:W-:Y:S01]  /*5ea0*/  IMAD R9, R8, 0x2, R9 ;  /* 0x0000000208097824 */ /* 0x001fe200078e0209 */
[----:B------:R-:W-:Y:S02]  /*5eb0*/  LEA.HI.X.SX32 R8, R5, R4, 0x1, P1 ;  /* 0x0000000405087211 */ /* 0x000fe400008f0eff */
[----:B------:R-:W-:Y:S01]  /*5ec0*/  STL [R1+0x11f4], R20 ;  /* 0x0011f41401007387 */ /* 0x000fe20000100800 */
[----:B------:R-:W0:Y:S01]  /*5ed0*/  LDC R5, c[0x0][0x3d8] ;  /* 0x0000f600ff057b82 */ /* 0x000e220000000800 */
[----:B-1----:R-:W-:-:S05]  /*5ee0*/  IADD3 R18, P3, PT, R10, R2, RZ ;  /* 0x000000020a127210 */ /* 0x002fca0007f7e0ff */
[----:B------:R1:W-:Y:S04]  /*5ef0*/  STL [R1+0x11f8], R18 ;  /* 0x0011f81201007387 */ /* 0x0003e80000100800 */
[----:B-1----:R-:W3:Y:S04]  /*5f00*/  LDL.LU R18, [R1+0x114] ;  /* 0x0001140001127983 */ /* 0x002ee80000300800 */
[----:B------:R1:W-:Y:S04]  /*5f10*/  STL [R1+0x11e8], R8 ;  /* 0x0011e80801007387 */ /* 0x0003e80000100800 */
[----:B------:R0:W-:Y:S04]  /*5f20*/  STL [R1+0x30], R9 ;  /* 0x0000300901007387 */ /* 0x0001e80000100800 */
[----:B-1----:R-:W4:Y:S01]  /*5f30*/  LDL.LU R8, [R1+0xf4] ;  /* 0x0000f40001087983 */ /* 0x002f220000300800 */
[----:B------:R-:W-:-:S02]  /*5f40*/  LEA.HI.X.SX32 R19, R19, R4, 0x1, P2 ;  /* 0x0000000413137211 */ /* 0x000fc400010f0eff */
[----:B------:R-:W-:Y:S01]  /*5f50*/  LEA.HI.X.SX32 R10, R10, R4, 0x1, P3 ;  /* 0x000000040a0a7211 */ /* 0x000fe200018f0eff */
[----:B0-----:R-:W-:Y:S02]  /*5f60*/  IMAD R9, R5, 0x2, R9 ;  /* 0x0000000205097824 */ /* 0x001fe400078e0209 */
[----:B------:R-:W-:Y:S01]  /*5f70*/  STL [R1+0x11e4], R19 ;  /* 0x0011e41301007387 */ /* 0x000fe20000100800 */
[----:B------:R-:W0:Y:S03]  /*5f80*/  LDC R5, c[0x0][0x3d8] ;  /* 0x0000f600ff057b82 */ /* 0x000e260000000800 */
[----:B------:R1:W-:Y:S04]  /*5f90*/  STL [R1+0x11d4], R10 ;  /* 0x0011d40a01007387 */ /* 0x0003e80000100800 */
[----:B------:R5:W-:Y:S01]  /*5fa0*/  STL [R1+0x2c], R9 ;  /* 0x00002c0901007387 */ /* 0x000be20000100800 */
[----:B0-----:R-:W-:Y:S01]  /*5fb0*/  IMAD R5, R5, 0x2, R9 ;  /* 0x0000000205057824 */ /* 0x001fe200078e0209 */
[----:B-1----:R-:W-:-:S02]  /*5fc0*/  IADD3 R10, P1, PT, R12, R2, RZ ;  /* 0x000000020c0a7210 */ /* 0x002fc40007f3e0ff */
[----:B------:R-:W-:-:S03]  /*5fd0*/  IADD3 R19, P2, PT, R17, R2, RZ ;  /* 0x0000000211137210 */ /* 0x000fc60007f5e0ff */
[----:B------:R0:W-:Y:S04]  /*5fe0*/  STL [R1+0x11d8], R10 ;  /* 0x0011d80a01007387 */ /* 0x0001e80000100800 */
[----:B------:R-:W-:Y:S01]  /*5ff0*/  STL [R1+0x11dc], R19 ;  /* 0x0011dc1301007387 */ /* 0x000fe20000100800 */
[----:B-----5:R-:W-:Y:S02]  /*6000*/  LEA.HI.X.SX32 R9, R12, R4, 0x1, P1 ;  /* 0x000000040c097211 */ /* 0x020fe400008f0eff */
[----:B------:R-:W1:Y:S01]  /*6010*/  LDC R12, c[0x0][0x3d8] ;  /* 0x0000f600ff0c7b82 */ /* 0x000e620000000800 */
[----:B0-----:R-:W-:-:S05]  /*6020*/  IADD3 R10, P3, PT, R16, R2, RZ ;  /* 0x00000002100a7210 */ /* 0x001fca0007f7e0ff */
[----:B------:R-:W-:Y:S04]  /*6030*/  STL [R1+0x11e0], R10 ;  /* 0x0011e00a01007387 */ /* 0x000fe80000100800 */
[----:B------:R-:W5:Y:S04]  /*6040*/  LDL.LU R22, [R1+0x104] ;  /* 0x0001040001167983 */ /* 0x000f680000300800 */
[----:B------:R-:W5:Y:S04]  /*6050*/  LDL.LU R21, [R1+0xf0] ;  /* 0x0000f00001157983 */ /* 0x000f680000300800 */
[----:B------:R0:W-:Y:S04]  /*6060*/  STL [R1+0x11d0], R9 ;  /* 0x0011d00901007387 */ /* 0x0001e80000100800 */
[----:B------:R1:W-:Y:S04]  /*6070*/  STL [R1+0x28], R5 ;  /* 0x0000280501007387 */ /* 0x0003e80000100800 */
[----:B0-----:R-:W5:Y:S01]  /*6080*/  LDL.LU R9, [R1+0xec] ;  /* 0x0000ec0001097983 */ /* 0x001f620000300800 */
[----:B------:R-:W-:-:S02]  /*6090*/  LEA.HI.X.SX32 R17, R17, R4, 0x1, P2 ;  /* 0x0000000411117211 */ /* 0x000fc400010f0eff */
[----:B------:R-:W-:Y:S01]  /*60a0*/  LEA.HI.X.SX32 R10, R16, R4, 0x1, P3 ;  /* 0x00000004100a7211 */ /* 0x000fe200018f0eff */
[----:B-1----:R-:W-:Y:S02]  /*60b0*/  IMAD R5, R12, 0x2, R5 ;  /* 0x000000020c057824 */ /* 0x002fe400078e0205 */
[----:B------:R-:W-:Y:S04]  /*60c0*/  STL [R1+0x11cc], R17 ;  /* 0x0011cc1101007387 */ /* 0x000fe80000100800 */
[----:B------:R0:W-:Y:S01]  /*60d0*/  STL [R1+0x11bc], R10 ;  /* 0x0011bc0a01007387 */ /* 0x0001e20000100800 */
[-C--:B--2---:R-:W-:Y:S02]  /*60e0*/  IADD3 R16, P1, PT, R15, R2.reuse, RZ ;  /* 0x000000020f107210 */ /* 0x084fe40007f3e0ff */
[----:B------:R-:W-:-:S03]  /*60f0*/  IADD3 R12, P2, PT, R14, R2, RZ ;  /* 0x000000020e0c7210 */ /* 0x000fc60007f5e0ff */
[----:B------:R-:W-:Y:S04]  /*6100*/  STL [R1+0x11c0], R16 ;  /* 0x0011c01001007387 */ /* 0x000fe80000100800 */
[----:B------:R-:W-:Y:S01]  /*6110*/  STL [R1+0x44], R5 ;  /* 0x0000440501007387 */ /* 0x000fe20000100800 */
[----:B0-----:R-:W-:-:S03]  /*6120*/  IADD3 R10, P3, PT, R13, R2, RZ ;  /* 0x000000020d0a7210 */ /* 0x001fc60007f7e0ff */
[----:B------:R0:W-:Y:S04]  /*6130*/  STL [R1+0x11c4], R12 ;  /* 0x0011c40c01007387 */ /* 0x0001e80000100800 */
[----:B------:R1:W-:Y:S04]  /*6140*/  STL [R1+0x11c8], R10 ;  /* 0x0011c80a01007387 */ /* 0x0003e80000100800 */
[----:B------:R-:W2:Y:S01]  /*6150*/  LDL.LU R20, [R1+0xdc] ;  /* 0x0000dc0001147983 */ /* 0x000ea20000300800 */
[----:B0-----:R-:W0:Y:S03]  /*6160*/  LDC R12, c[0x0][0x3d8] ;  /* 0x0000f600ff0c7b82 */ /* 0x001e260000000800 */
[----:B------:R-:W2:Y:S04]  /*6170*/  LDL.LU R19, [R1+0xd8] ;  /* 0x0000d80001137983 */ /* 0x000ea80000300800 */
[----:B-1----:R-:W2:Y:S01]  /*6180*/  LDL.LU R10, [R1+0xc4] ;  /* 0x0000c400010a7983 */ /* 0x002ea20000300800 */
[----:B------:R-:W-:-:S02]  /*6190*/  LEA.HI.X.SX32 R15, R15, R4, 0x1, P1 ;  /* 0x000000040f0f7211 */ /* 0x000fc400008f0eff */
[-C--:B------:R-:W-:Y:S01]  /*61a0*/  LEA.HI.X.SX32 R14, R14, R4.reuse, 0x1, P2 ;  /* 0x000000040e0e7211 */ /* 0x080fe200010f0eff */
[----:B0-----:R-:W-:Y:S02]  /*61b0*/  IMAD R5, R12, 0x2, R5 ;  /* 0x000000020c057824 */ /* 0x001fe400078e0205 */
[----:B------:R-:W0:Y:S03]  /*61c0*/  LDC R12, c[0x0][0x3d8] ;  /* 0x0000f600ff0c7b82 */ /* 0x000e260000000800 */
[----:B------:R0:W-:Y:S04]  /*61d0*/  STL [R1+0x40], R5 ;  /* 0x0000400501007387 */ /* 0x0001e80000100800 */
[----:B------:R1:W-:Y:S01]  /*61e0*/  STL [R1+0x11b8], R15 ;  /* 0x0011b80f01007387 */ /* 0x0003e20000100800 */
[----:B------:R-:W-:-:S03]  /*61f0*/  LEA.HI.X.SX32 R13, R13, R4, 0x1, P3 ;  /* 0x000000040d0d7211 */ /* 0x000fc600018f0eff */
[----:B------:R-:W-:Y:S04]  /*6200*/  STL [R1+0x11b4], R14 ;  /* 0x0011b40e01007387 */ /* 0x000fe80000100800 */
[----:B------:R-:W2:Y:S04]  /*6210*/  LDL.LU R17, [R1+0xd4] ;  /* 0x0000d40001117983 */ /* 0x000ea80000300800 */
[----:B------:R0:W-:Y:S04]  /*6220*/  STL [R1+0x11a4], R13 ;  /* 0x0011a40d01007387 */ /* 0x0001e80000100800 */
[----:B------:R-:W2:Y:S01]  /*6230*/  LDL.LU R16, [R1+0xc0] ;  /* 0x0000c00001107983 */ /* 0x000ea20000300800 */
[----:B0-----:R-:W-:-:S02]  /*6240*/  IMAD R5, R12, 0x2, R5 ;  /* 0x000000020c057824 */ /* 0x001fc400078e0205 */
[----:B------:R-:W0:Y:S01]  /*6250*/  LDC R12, c[0x0][0x3d8] ;  /* 0x0000f600ff0c7b82 */ /* 0x000e220000000800 */
[----:B-1----:R-:W2:Y:S01]  /*6260*/  LDL.LU R15, [R1+0xbc] ;  /* 0x0000bc00010f7983 */ /* 0x002ea20000300800 */
[----:B------:R-:W-:-:S03]  /*6270*/  IADD3 R13, P1, PT, R3, R2, RZ ;  /* 0x00000002030d7210 */ /* 0x000fc60007f3e0ff */
[----:B------:R0:W-:Y:S04]  /*6280*/  STL [R1+0x3c], R5 ;  /* 0x00003c0501007387 */ /* 0x0001e80000100800 */
[----:B------:R4:W-:Y:S01]  /*6290*/  STL [R1+0x11a8], R13 ;  /* 0x0011a80d01007387 */ /* 0x0009e20000100800 */
[----:B------:R-:W-:Y:S01]  /*62a0*/  LEA.HI.X.SX32 R3, R3, R4, 0x1, P1 ;  /* 0x0000000403037211 */ /* 0x000fe200008f0eff */
[----:B0-----:R-:W-:Y:S01]  /*62b0*/  IMAD R5, R12, 0x2, R5 ;  /* 0x000000020c057824 */ /* 0x001fe200078e0205 */
[----:B---3--:R-:W-:-:S05]  /*62c0*/  IADD3 R14, P2, PT, R18, R2, RZ ;  /* 0x00000002120e7210 */ /* 0x008fca0007f5e0ff */
[----:B------:R-:W-:Y:S01]  /*62d0*/  STL [R1+0x11ac], R14 ;  /* 0x0011ac0e01007387 */ /* 0x000fe20000100800 */
[----:B----4-:R-:W-:-:S05]  /*62e0*/  IADD3 R13, P3, PT, R8, R2, RZ ;  /* 0x00000002080d7210 */ /* 0x010fca0007f7e0ff */
[----:B------:R0:W-:Y:S04]  /*62f0*/  STL [R1+0x11b0], R13 ;  /* 0x0011b00d01007387 */ /* 0x0001e80000100800 */
[----:B0-----:R-:W3:Y:S04]  /*6300*/  LDL.LU R13, [R1+0xac] ;  /* 0x0000ac00010d7983 */ /* 0x001ee80000300800 */
[----:B------:R-:W4:Y:S04]  /*6310*/  LDL.LU R12, [R1+0xa8] ;  /* 0x0000a800010c7983 */ /* 0x000f280000300800 */
[----:B------:R0:W-:Y:S04]  /*6320*/  STL [R1+0x11a0], R3 ;  /* 0x0011a00301007387 */ /* 0x0001e80000100800 */
[----:B------:R-:W-:Y:S04]  /*6330*/  STL [R1+0x50], R5 ;  /* 0x0000500501007387 */ /* 0x000fe80000100800 */
[----:B------:R-:W3:Y:S01]  /*6340*/  LDL.LU R14, [R1+0x94] ;  /* 0x00009400010e7983 */ /* 0x000ee20000300800 */
[----:B0-----:R-:W0:Y:S01]  /*6350*/  LDC R3, c[0x0][0x3d8] ;  /* 0x0000f600ff037b82 */ /* 0x001e220000000800 */
[----:B------:R-:W-:-:S05]  /*6360*/  LEA.HI.X.SX32 R18, R18, R4, 0x1, P2 ;  /* 0x0000000412127211 */ /* 0x000fca00010f0eff */
[----:B------:R1:W-:Y:S02]  /*6370*/  STL [R1+0x119c], R18 ;  /* 0x00119c1201007387 */ /* 0x0003e40000100800 */
[----:B-1----:R-:W-:Y:S01]  /*6380*/  LEA.HI.X.SX32 R18, R8, R4, 0x1, P3 ;  /* 0x0000000408127211 */ /* 0x002fe200018f0eff */
[----:B0-----:R-:W-:Y:S02]  /*6390*/  IMAD R8, R3, 0x2, R5 ;  /* 0x0000000203087824 */ /* 0x001fe400078e0205 */
[----:B------:R-:W0:Y:S02]  /*63a0*/  LDC R3, c[0x0][0x3d8] ;  /* 0x0000f600ff037b82 */ /* 0x000e240000000800 */
[----:B------:R1:W-:Y:S01]  /*63b0*/  STL [R1+0x118c], R18 ;  /* 0x00118c1201007387 */ /* 0x0003e20000100800 */
[----:B-----5:R-:W-:-:S05]  /*63c0*/  IADD3 R5, P1, PT, R22, R2, RZ ;  /* 0x0000000216057210 */ /* 0x020fca0007f3e0ff */
[----:B------:R5:W-:Y:S04]  /*63d0*/  STL [R1+0x1190], R5 ;  /* 0x0011900501007387 */ /* 0x000be80000100800 */
[----:B------:R0:W-:Y:S01]  /*63e0*/  STL [R1+0x4c], R8 ;  /* 0x00004c0801007387 */ /* 0x0001e20000100800 */
[----:B-1----:R-:W-:-:S03]  /*63f0*/  IADD3 R18, P2, PT, R21, R2, RZ ;  /* 0x0000000215127210 */ /* 0x002fc60007f5e0ff */
[----:B-----5:R-:W5:Y:S01]  /*6400*/  LDL.LU R5, [R1+0xa4] ;  /* 0x0000a40001057983 */ /* 0x020f620000300800 */
[----:B0-----:R-:W-:Y:S02]  /*6410*/  IMAD R8, R3, 0x2, R8 ;  /* 0x0000000203087824 */ /* 0x001fe400078e0208 */
[----:B------:R-:W0:Y:S01]  /*6420*/  LDC R3, c[0x0][0x3d8] ;  /* 0x0000f600ff037b82 */ /* 0x000e220000000800 */
[----:B------:R1:W-:Y:S01]  /*6430*/  STL [R1+0x1194], R18 ;  /* 0x0011941201007387 */ /* 0x0003e20000100800 */
[-C--:B------:R-:W-:Y:S02]  /*6440*/  LEA.HI.X.SX32 R22, R22, R4.reuse, 0x1, P1 ;  /* 0x0000000416167211 */ /* 0x080fe400008f0eff */
[----:B------:R-:W-:Y:S02]  /*6450*/  LEA.HI.X.SX32 R21, R21, R4, 0x1, P2 ;  /* 0x0000000415157211 */ /* 0x000fe400010f0eff */
[----:B-1----:R-:W-:-:S05]  /*6460*/  IADD3 R18, P3, PT, R9, R2, RZ ;  /* 0x0000000209127210 */ /* 0x002fca0007f7e0ff */
[----:B------:R1:W-:Y:S04]  /*6470*/  STL [R1+0x1198], R18 ;  /* 0x0011981201007387 */ /* 0x0003e80000100800 */
[----:B-1----:R-:W4:Y:S04]  /*6480*/  LDL.LU R18, [R1+0x15c0] ;  /* 0x0015c00001127983 */ /* 0x002f280000300800 */
[----:B------:R1:W-:Y:S04]  /*6490*/  STL [R1+0x1188], R22 ;  /* 0x0011881601007387 */ /* 0x0003e80000100800 */
[----:B-1----:R-:W5:Y:S04]  /*64a0*/  LDL.LU R22, [R1+0x15bc] ;  /* 0x0015bc0001167983 */ /* 0x002f680000300800 */
[----:B------:R1:W-:Y:S04]  /*64b0*/  STL [R1+0x1184], R21 ;  /* 0x0011841501007387 */ /* 0x0003e80000100800 */
[----:B-1----:R-:W5:Y:S04]  /*64c0*/  LDL.LU R21, [R1+0x15b8] ;  /* 0x0015b80001157983 */ /* 0x002f680000300800 */
[----:B------:R0:W-:Y:S02]  /*64d0*/  STL [R1+0x48], R8 ;  /* 0x0000480801007387 */ /* 0x0001e40000100800 */
[----:B0-----:R-:W-:-:S02]  /*64e0*/  IMAD R8, R3, 0x2, R8 ;  /* 0x0000000203087824 */ /* 0x001fc400078e0208 */
[----:B------:R-:W0:Y:S01]  /*64f0*/  LDC R3, c[0x0][0x3d8] ;  /* 0x0000f600ff037b82 */ /* 0x000e220000000800 */
[----:B------:R-:W-:-:S05]  /*6500*/  LEA.HI.X.SX32 R9, R9, R4, 0x1, P3 ;  /* 0x0000000409097211 */ /* 0x000fca00018f0eff */
[----:B------:R2:W-:Y:S02]  /*6510*/  STL [R1+0x1174], R9 ;  /* 0x0011740901007387 */ /* 0x0005e40000100800 */
[----:B--2---:R-:W-:-:S05]  /*6520*/  IADD3 R9, P1, PT, R20, R2, RZ ;  /* 0x0000000214097210 */ /* 0x004fca0007f3e0ff */
[----:B------:R-:W-:Y:S04]  /*6530*/  STL [R1+0x1178], R9 ;  /* 0x0011780901007387 */ /* 0x000fe80000100800 */
[----:B------:R0:W-:Y:S02]  /*6540*/  STL [R1+0x64], R8 ;  /* 0x0000640801007387 */ /* 0x0001e40000100800 */
[----:B0-----:R-:W-:Y:S02]  /*6550*/  IMAD R8, R3, 0x2, R8 ;  /* 0x0000000203087824 */ /* 0x001fe400078e0208 */
[----:B------:R-:W0:Y:S01]  /*6560*/  LDC R3, c[0x0][0x3d8] ;  /* 0x0000f600ff037b82 */ /* 0x000e220000000800 */
[----:B------:R-:W-:Y:S02]  /*6570*/  IADD3 R9, P2, PT, R19, R2, RZ ;  /* 0x0000000213097210 */ /* 0x000fe40007f5e0ff */
[----:B------:R-:W-:-:S03]  /*6580*/  LEA.HI.X.SX32 R20, R20, R4, 0x1, P1 ;  /* 0x0000000414147211 */ /* 0x000fc600008f0eff */
[----:B------:R1:W-:Y:S01]  /*6590*/  STL [R1+0x117c], R9 ;  /* 0x00117c0901007387 */ /* 0x0003e20000100800 */
[----:B------:R-:W-:Y:S02]  /*65a0*/  LEA.HI.X.SX32 R19, R19, R4, 0x1, P2 ;  /* 0x0000000413137211 */ /* 0x000fe400010f0eff */
[----:B-1----:R-:W-:-:S05]  /*65b0*/  IADD3 R9, P3, PT, R10, R2, RZ ;  /* 0x000000020a097210 */ /* 0x002fca0007f7e0ff */
[----:B------:R1:W-:Y:S04]  /*65c0*/  STL [R1+0x1180], R9 ;  /* 0x0011800901007387 */ /* 0x0003e80000100800 */
[----:B-1----:R-:W2:Y:S04]  /*65d0*/  LDL.LU R9, [R1+0x15b4] ;  /* 0x0015b40001097983 */ /* 0x002ea80000300800 */
[----:B------:R1:W-:Y:S04]  /*65e0*/  STL [R1+0x1170], R20 ;  /* 0x0011701401007387 */ /* 0x0003e80000100800 */
[----:B-1----:R-:W2:Y:S04]  /*65f0*/  LDL.LU R20, [R1+0x15b0] ;  /* 0x0015b00001147983 */ /* 0x002ea80000300800 */
[----:B------:R1:W-:Y:S04]  /*6600*/  STL [R1+0x116c], R19 ;  /* 0x00116c1301007387 */ /* 0x0003e80000100800 */
[----:B-1----:R-:W2:Y:S04]  /*6610*/  LDL.LU R19, [R1+0x15ac] ;  /* 0x0015ac0001137983 */ /* 0x002ea80000300800 */
[----:B------:R0:W-:Y:S02]  /*6620*/  STL [R1+0x60], R8 ;  /* 0x0000600801007387 */ /* 0x0001e40000100800 */
[----:B0-----:R-:W-:-:S02]  /*6630*/  IMAD R8, R3, 0x2, R8 ;  /* 0x0000000203087824 */ /* 0x001fc400078e0208 */
[----:B------:R-:W0:Y:S01]  /*6640*/  LDC R3, c[0x0][0x3d8] ;  /* 0x0000f600ff037b82 */ /* 0x000e220000000800 */
[----:B------:R-:W-:-:S05]  /*6650*/  LEA.HI.X.SX32 R10, R10, R4, 0x1, P3 ;  /* 0x000000040a0a7211 */ /* 0x000fca00018f0eff */
[----:B------:R1:W-:Y:S02]  /*6660*/  STL [R1+0x115c], R10 ;  /* 0x00115c0a01007387 */ /* 0x0003e40000100800 */
[----:B-1----:R-:W-:-:S05]  /*6670*/  IADD3 R10, P1, PT, R17, R2, RZ ;  /* 0x00000002110a7210 */ /* 0x002fca0007f3e0ff */
[----:B------:R1:W-:Y:S04]  /*6680*/  STL [R1+0x1160], R10 ;  /* 0x0011600a01007387 */ /* 0x0003e80000100800 */
[----:B------:R0:W-:Y:S01]  /*6690*/  STL [R1+0x5c], R8 ;  /* 0x00005c0801007387 */ /* 0x0001e20000100800 */
[----:B-1----:R-:W-:Y:S01]  /*66a0*/  IADD3 R10, P2, PT, R16, R2, RZ ;  /* 0x00000002100a7210 */ /* 0x002fe20007f5e0ff */
[----:B0-----:R-:W-:Y:S02]  /*66b0*/  IMAD R8, R3, 0x2, R8 ;  /* 0x0000000203087824 */ /* 0x001fe400078e0208 */
[----:B------:R-:W0:Y:S02]  /*66c0*/  LDC R3, c[0x0][0x3d8] ;  /* 0x0000f600ff037b82 */ /* 0x000e240000000800 */
[----:B------:R1:W-:Y:S01]  /*66d0*/  STL [R1+0x1164], R10 ;  /* 0x0011640a01007387 */ /* 0x0003e20000100800 */
[----:B------:R-:W-:-:S02]  /*66e0*/  LEA.HI.X.SX32 R17, R17, R4, 0x1, P1 ;  /* 0x0000000411117211 */ /* 0x000fc400008f0eff */
[----:B------:R-:W-:Y:S02]  /*66f0*/  LEA.HI.X.SX32 R16, R16, R4, 0x1, P2 ;  /* 0x0000000410107211 */ /* 0x000fe400010f0eff */
[----:B-1----:R-:W-:-:S05]  /*6700*/  IADD3 R10, P3, PT, R15, R2, RZ ;  /* 0x000000020f0a7210 */ /* 0x002fca0007f7e0ff */
[----:B------:R1:W-:Y:S01]  /*6710*/  STL [R1+0x1168], R10 ;  /* 0x0011680a01007387 */ /* 0x0003e20000100800 */
[----:B------:R-:W-:-:S03]  /*6720*/  LEA.HI.X.SX32 R15, R15, R4, 0x1, P3 ;  /* 0x000000040f0f7211 */ /* 0x000fc600018f0eff */
[----:B-1----:R-:W2:Y:S04]  /*6730*/  LDL.LU R10, [R1+0x15a8] ;  /* 0x0015a800010a7983 */ /* 0x002ea80000300800 */
[----:B------:R1:W-:Y:S04]  /*6740*/  STL [R1+0x1158], R17 ;  /* 0x0011581101007387 */ /* 0x0003e80000100800 */
[----:B-1----:R-:W2:Y:S04]  /*6750*/  LDL.LU R17, [R1+0x15a4] ;  /* 0x0015a40001117983 */ /* 0x002ea80000300800 */
[----:B------:R1:W-:Y:S04]  /*6760*/  STL [R1+0x1154], R16 ;  /* 0x0011541001007387 */ /* 0x0003e80000100800 */
[----:B-1----:R-:W2:Y:S04]  /*6770*/  LDL.LU R16, [R1+0x15a0] ;  /* 0x0015a00001107983 */ /* 0x002ea80000300800 */
[----:B------:R-:W-:Y:S04]  /*6780*/  STL [R1+0x7c], R8 ;  /* 0x00007c0801007387 */ /* 0x000fe80000100800 */
[----:B------:R3:W-:Y:S02]  /*6790*/  STL [R1+0x1144], R15 ;  /* 0x0011440f01007387 */ /* 0x0007e40000100800 */
[----:B---3--:R-:W-:Y:S01]  /*67a0*/  IADD3 R15, P1, PT, R13, R2, RZ ;  /* 0x000000020d0f7210 */ /* 0x008fe20007f3e0ff */
[----:B0-----:R-:W-:-:S02]  /*67b0*/  IMAD R8, R3, 0x2, R8 ;  /* 0x0000000203087824 */ /* 0x001fc400078e0208 */
[----:B------:R-:W0:Y:S02]  /*67c0*/  LDC R3, c[0x0][0x3d8] ;  /* 0x0000f600ff037b82 */ /* 0x000e240000000800 */
[----:B------:R4:W-:Y:S04]  /*67d0*/  STL [R1+0x1148], R15 ;  /* 0x0011480f01007387 */ /* 0x0009e80000100800 */
[----:B------:R-:W-:Y:S01]  /*67e0*/  STL [R1+0x78], R8 ;  /* 0x0000780801007387 */ /* 0x000fe20000100800 */
[----:B----4-:R-:W-:Y:S02]  /*67f0*/  IADD3 R15, P2, PT, R12, R2, RZ ;  /* 0x000000020c0f7210 */ /* 0x010fe40007f5e0ff */
[----:B------:R-:W-:-:S03]  /*6800*/  LEA.HI.X.SX32 R13, R13, R4, 0x1, P1 ;  /* 0x000000040d0d7211 */ /* 0x000fc600008f0eff */
[----:B------:R1:W-:Y:S01]  /*6810*/  STL [R1+0x114c], R15 ;  /* 0x00114c0f01007387 */ /* 0x0003e20000100800 */
[----:B------:R-:W-:Y:S02]  /*6820*/  LEA.HI.X.SX32 R12, R12, R4, 0x1, P2 ;  /* 0x000000040c0c7211 */ /* 0x000fe400010f0eff */
[----:B-1----:R-:W-:-:S05]  /*6830*/  IADD3 R15, P3, PT, R14, R2, RZ ;  /* 0x000000020e0f7210 */ /* 0x002fca0007f7e0ff */
[----:B------:R1:W-:Y:S04]  /*6840*/  STL [R1+0x1150], R15 ;  /* 0x0011500f01007387 */ /* 0x0003e80000100800 */
[----:B-1----:R-:W3:Y:S04]  /*6850*/  LDL.LU R15, [R1+0x159c] ;  /* 0x00159c00010f7983 */ /* 0x002ee80000300800 */
[----:B------:R1:W-:Y:S04]  /*6860*/  STL [R1+0x1140], R13 ;  /* 0x0011400d01007387 */ /* 0x0003e80000100800 */
[----:B-1----:R-:W4:Y:S04]  /*6870*/  LDL.LU R13, [R1+0x1598] ;  /* 0x00159800010d7983 */ /* 0x002f280000300800 */
[----:B------:R1:W-:Y:S04]  /*6880*/  STL [R1+0x113c], R12 ;  /* 0x00113c0c01007387 */ /* 0x0003e80000100800 */
[----:B-1----:R-:W2:Y:S01]  /*6890*/  LDL.LU R12, [R1+0x1594] ;  /* 0x00159400010c7983 */ /* 0x002ea20000300800 */
[----:B0-----:R-:W-:-:S02]  /*68a0*/  IMAD R8, R3, 0x2, R8 ;  /* 0x0000000203087824 */ /* 0x001fc400078e0208 */
[----:B------:R-:W0:Y:S01]  /*68b0*/  LDC R3, c[0x0][0x3d8] ;  /* 0x0000f600ff037b82 */ /* 0x000e220000000800 */
[----:B------:R-:W-:Y:S02]  /*68c0*/  LEA.HI.X.SX32 R14, R14, R4, 0x1, P3 ;  /* 0x000000040e0e7211 */ /* 0x000fe400018f0eff */
[----:B------:R-:W-:Y:S04]  /*68d0*/  STL [R1+0x74], R8 ;  /* 0x0000740801007387 */ /* 0x000fe80000100800 */
[----:B------:R5:W-:Y:S02]  /*68e0*/  STL [R1+0x112c], R14 ;  /* 0x00112c0e01007387 */ /* 0x000be40000100800 */
[----:B-----5:R-:W-:-:S05]  /*68f0*/  IADD3 R14, P1, PT, R5, R2, RZ ;  /* 0x00000002050e7210 */ /* 0x020fca0007f3e0ff */
[----:B------:R-:W-:Y:S01]  /*6900*/  STL [R1+0x1130], R14 ;  /* 0x0011300e01007387 */ /* 0x000fe20000100800 */
[----:B0-----:R-:W-:Y:S01]  /*6910*/  IMAD R8, R3, 0x2, R8 ;  /* 0x0000000203087824 */ /* 0x001fe200078e0208 */
[----:B------:R-:W-:Y:S01]  /*6920*/  LEA.HI.X.SX32 R5, R5, R4, 0x1, P1 ;  /* 0x0000000405057211 */ /* 0x000fe200008f0eff */
[----:B------:R-:W0:Y:S03]  /*6930*/  LDC R3, c[0x0][0x3d8] ;  /* 0x0000f600ff037b82 */ /* 0x000e260000000800 */
[----:B------:R0:W-:Y:S02]  /*6940*/  STL [R1+0x88], R8 ;  /* 0x0000880801007387 */ /* 0x0001e40000100800 */
[----:B0-----:R-:W-:-:S03]  /*6950*/  IMAD R8, R3, 0x2, R8 ;  /* 0x0000000203087824 */ /* 0x001fc600078e0208 */
[----:B------:R-:W0:Y:S01]  /*6960*/  LDC R3, c[0x0][0x3d8] ;  /* 0x0000f600ff037b82 */ /* 0x000e220000000800 */
[----:B--2---:R-:W-:-:S05]  /*6970*/  IADD3 R14, P2, PT, R12, R2, RZ ;  /* 0x000000020c0e7210 */ /* 0x004fca0007f5e0ff */
[----:B------:R4:W-:Y:S02]  /*6980*/  STL [R1+0x1134], R14 ;  /* 0x0011340e01007387 */ /* 0x0009e40000100800 */
[----:B----4-:R-:W-:-:S05]  /*6990*/  IADD3 R14, P3, PT, R13, R2, RZ ;  /* 0x000000020d0e7210 */ /* 0x010fca0007f7e0ff */
[----:B------:R1:W-:Y:S04]  /*69a0*/  STL [R1+0x1138], R14 ;  /* 0x0011380e01007387 */ /* 0x0003e80000100800 */
[----:B-1----:R-:W2:Y:S04]  /*69b0*/  LDL.LU R14, [R1+0x1590] ;  /* 0x00159000010e7983 */ /* 0x002ea80000300800 */
[----:B------:R1:W-:Y:S04]  /*69c0*/  STL [R1+0x1128], R5 ;  /* 0x0011280501007387 */ /* 0x0003e80000100800 */
[----:B-1----:R-:W4:Y:S01]  /*69d0*/  LDL.LU R5, [R1+0x158c] ;  /* 0x00158c0001057983 */ /* 0x002f220000300800 */
[----:B------:R-:W-:-:S03]  /*69e0*/  LEA.HI.X.SX32 R12, R12, R4, 0x1, P2 ;  /* 0x000000040c0c7211 */ /* 0x000fc600010f0eff */
[----:B------:R-:W-:Y:S04]  /*69f0*/  STL [R1+0x84], R8 ;  /* 0x0000840801007387 */ /* 0x000fe80000100800 */
[----:B------:R0:W-:Y:S02]  /*6a00*/  STL [R1+0x1124], R12 ;  /* 0x0011240c01007387 */ /* 0x0001e40000100800 */
[----:B0-----:R-:W-:Y:S02]  /*6a10*/  IMAD R12, R3, 0x2, R8 ;  /* 0x00000002030c7824 */ /* 0x001fe400078e0208 */
[----:B------:R-:W5:Y:S01]  /*6a20*/  LDL.LU R8, [R1+0x1588] ;  /* 0x0015880001087983 */ /* 0x000f620000300800 */
[----:B------:R-:W0:Y:S01]  /*6a30*/  LDC R3, c[0x0][0x3d8] ;  /* 0x0000f600ff037b82 */ /* 0x000e220000000800 */
[----:B------:R-:W-:-:S05]  /*6a40*/  LEA.HI.X.SX32 R13, R13, R4, 0x1, P3 ;  /* 0x000000040d0d7211 */ /* 0x000fca00018f0eff */
[----:B------:R4:W-:Y:S02]  /*6a50*/  STL [R1+0x1114], R13 ;  /* 0x0011140d01007387 */ /* 0x0009e40000100800 */
[----:B----4-:R-:W-:-:S05]  /*6a60*/  IADD3 R13, P1, PT, R5, R2, RZ ;  /* 0x00000002050d7210 */ /* 0x010fca0007f3e0ff */
[----:B------:R-:W-:Y:S04]  /*6a70*/  STL [R1+0x1118], R13 ;  /* 0x0011180d01007387 */ /* 0x000fe80000100800 */
[----:B------:R0:W-:Y:S02]  /*6a80*/  STL [R1+0x70], R12 ;  /* 0x0000700c01007387 */ /* 0x0001e40000100800 */
[----:B0-----:R-:W-:Y:S02]  /*6a90*/  IMAD R12, R3, 0x2, R12 ;  /* 0x00000002030c7824 */ /* 0x001fe400078e020c */
[----:B------:R-:W0:Y:S01]  /*6aa0*/  LDC R3, c[0x0][0x3d8] ;  /* 0x0000f600ff037b82 */ /* 0x000e220000000800 */
[----:B--2---:R-:W-:-:S05]  /*6ab0*/  IADD3 R13, P2, PT, R14, R2, RZ ;  /* 0x000000020e0d7210 */ /* 0x004fca0007f5e0ff */
[----:B------:R3:W-:Y:S02]  /*6ac0*/  STL [R1+0x111c], R13 ;  /* 0x00111c0d01007387 */ /* 0x0007e40000100800 */
[----:B---3--:R-:W-:-:S05]  /*6ad0*/  IADD3 R13, P3, PT, R15, R2, RZ ;  /* 0x000000020f0d7210 */ /* 0x008fca0007f7e0ff */
[----:B------:R1:W-:Y:S04]  /*6ae0*/  STL [R1+0x1120], R13 ;  /* 0x0011200d01007387 */ /* 0x0003e80000100800 */
[----:B------:R-:W-:Y:S01]  /*6af0*/  STL [R1+0x80], R12 ;  /* 0x0000800c01007387 */ /* 0x000fe20000100800 */
[-C--:B-1----:R-:W-:Y:S02]  /*6b00*/  LEA.HI.X.SX32 R13, R5, R4.reuse, 0x1, P1 ;  /* 0x00000004050d7211 */ /* 0x082fe400008f0eff */
[----:B------:R-:W-:Y:S02]  /*6b10*/  LEA.HI.X.SX32 R5, R14, R4, 0x1, P2 ;  /* 0x000000040e057211 */ /* 0x000fe400010f0eff */
[----:B------:R-:W1:Y:S01]  /*6b20*/  LDC R14, c[0x0][0x3d8] ;  /* 0x0000f600ff0e7b82 */ /* 0x000e620000000800 */
[----:B------:R-:W-:Y:S04]  /*6b30*/  STL [R1+0x1110], R13 ;  /* 0x0011100d01007387 */ /* 0x000fe80000100800 */
[----:B------:R0:W-:Y:S02]  /*6b40*/  STL [R1+0x110c], R5 ;  /* 0x00110c0501007387 */ /* 0x0001e40000100800 */
[----:B0-----:R-:W-:-:S02]  /*6b50*/  IMAD R5, R3, 0x2, R12 ;  /* 0x0000000203057824 */ /* 0x001fc400078e020c */
[----:B------:R-:W0:Y:S01]  /*6b60*/  LDC R3, c[0x0][0x3d8] ;  /* 0x0000f600ff037b82 */ /* 0x000e220000000800 */
[----:B------:R-:W-:-:S05]  /*6b70*/  LEA.HI.X.SX32 R13, R15, R4, 0x1, P3 ;  /* 0x000000040f0d7211 */ /* 0x000fca00018f0eff */
[----:B------:R-:W-:Y:S04]  /*6b80*/  STL [R1+0x10fc], R13 ;  /* 0x0010fc0d01007387 */ /* 0x000fe80000100800 */
[----:B------:R0:W-:Y:S01]  /*6b90*/  STL [R1+0x6c], R5 ;  /* 0x00006c0501007387 */ /* 0x0001e20000100800 */
[-C--:B-----5:R-:W-:Y:S01]  /*6ba0*/  IADD3 R12, P1, PT, R8, R2.reuse, RZ ;  /* 0x00000002080c7210 */ /* 0x0a0fe20007f3e0ff */
[----:B0-----:R-:W-:Y:S02]  /*6bb0*/  IMAD R5, R3, 0x2, R5 ;  /* 0x0000000203057824 */ /* 0x001fe400078e0205 */
[----:B------:R-:W0:Y:S01]  /*6bc0*/  LDC R3, c[0x0][0x3d8] ;  /* 0x0000f600ff037b82 */ /* 0x000e220000000800 */
[-C--:B------:R-:W-:Y:S01]  /*6bd0*/  IADD3 R13, P2, PT, R16, R2.reuse, RZ ;  /* 0x00000002100d7210 */ /* 0x080fe20007f5e0ff */
[----:B------:R2:W-:Y:S04]  /*6be0*/  STL [R1+0x1100], R12 ;  /* 0x0011000c01007387 */ /* 0x0005e80000100800 */
[----:B------:R3:W-:Y:S01]  /*6bf0*/  STL [R1+0x1104], R13 ;  /* 0x0011040d01007387 */ /* 0x0007e20000100800 */
[----:B--2---:R-:W-:-:S02]  /*6c00*/  IADD3 R12, P3, PT, R17, R2, RZ ;  /* 0x00000002110c7210 */ /* 0x004fc40007f7e0ff */
[-C--:B------:R-:W-:Y:S01]  /*6c10*/  LEA.HI.X.SX32 R8, R8, R4.reuse, 0x1, P1 ;  /* 0x0000000408087211 */ /* 0x080fe200008f0eff */
[----:B---3--:R-:W2:Y:S02]  /*6c20*/  LDC R13, c[0x0][0x3d8] ;  /* 0x0000f600ff0d7b82 */ /* 0x008ea40000000800 */
[----:B------:R-:W-:Y:S04]  /*6c30*/  STL [R1+0x1108], R12 ;  /* 0x0011080c01007387 */ /* 0x000fe80000100800 */
[----:B------:R0:W-:Y:S02]  /*6c40*/  STL [R1+0x68], R5 ;  /* 0x0000680501007387 */ /* 0x0001e40000100800 */
[----:B0-----:R-:W-:Y:S02]  /*6c50*/  IMAD R5, R3, 0x2, R5 ;  /* 0x0000000203057824 */ /* 0x001fe400078e0205 */
[----:B------:R-:W0:Y:S01]  /*6c60*/  LDC R3, c[0x0][0x3d8] ;  /* 0x0000f600ff037b82 */ /* 0x000e220000000800 */
[----:B------:R3:W-:Y:S02]  /*6c70*/  STL [R1+0x10f8], R8 ;  /* 0x0010f80801007387 */ /* 0x0007e40000100800 */
[----:B---3--:R-:W-:Y:S01]  /*6c80*/  LEA.HI.X.SX32 R8, R17, R4, 0x1, P3 ;  /* 0x0000000411087211 */ /* 0x008fe200018f0eff */
[----:B0-----:R-:W-:-:S04]  /*6c90*/  IMAD R17, R3, 0x2, R5 ;  /* 0x0000000203117824 */ /* 0x001fc800078e0205 */
[----:B------:R-:W0:Y:S01]  /*6ca0*/  LDC R3, c[0x0][0x3d8] ;  /* 0x0000f600ff037b82 */ /* 0x000e220000000800 */
[----:B------:R-:W-:-:S05]  /*6cb0*/  LEA.HI.X.SX32 R12, R16, R4, 0x1, P2 ;  /* 0x00000004100c7211 */ /* 0x000fca00010f0eff */
[----:B------:R-:W-:Y:S04]  /*6cc0*/  STL [R1+0x10f4], R12 ;  /* 0x0010f40c01007387 */ /* 0x000fe80000100800 */
[----:B------:R3:W-:Y:S04]  /*6cd0*/  STL [R1+0x10e4], R8 ;  /* 0x0010e40801007387 */ /* 0x0007e80000100800 */
[----:B------:R-:W-:Y:S01]  /*6ce0*/  STL [R1+0x58], R5 ;  /* 0x0000580501007387 */ /* 0x000fe20000100800 */
[----:B---3--:R-:W-:Y:S01]  /*6cf0*/  IADD3 R8, P1, PT, R10, R2, RZ ;  /* 0x000000020a087210 */ /* 0x008fe20007f3e0ff */
[----:B0-----:R-:W-:-:S02]  /*6d00*/  IMAD R16, R3, 0x2, R17 ;  /* 0x0000000203107824 */ /* 0x001fc400078e0211 */
[----:B------:R-:W0:Y:S01]  /*6d10*/  LDC R3, c[0x0][0x3d8] ;  /* 0x0000f600ff037b82 */ /* 0x000e220000000800 */
[----:B------:R-:W-:Y:S01]  /*6d20*/  IADD3 R12, P2, PT, R19, R2, RZ ;  /* 0x00000002130c7210 */ /* 0x000fe20007f5e0ff */
[----:B------:R3:W-:Y:S01]  /*6d30*/  STL [R1+0x10e8], R8 ;  /* 0x0010e80801007387 */ /* 0x0007e20000100800 */
[----:B------:R-:W-:-:S03]  /*6d40*/  LEA.HI.X.SX32 R10, R10, R4, 0x1, P1 ;  /* 0x000000040a0a7211 */ /* 0x000fc600008f0eff */
[----:B------:R4:W-:Y:S01]  /*6d50*/  STL [R1+0x10ec], R12 ;  /* 0x0010ec0c01007387 */ /* 0x0009e20000100800 */
[C---:B---3--:R-:W-:Y:S01]  /*6d60*/  IADD3 R8, P3, PT, R20.reuse, R2, RZ ;  /* 0x0000000214087210 */ /* 0x048fe20007f7e0ff */
[----:B----4-:R-:W3:Y:S04]  /*6d70*/  LDC R12, c[0x0][0x3d8] ;  /* 0x0000f600ff0c7b82 */ /* 0x010ee80000000800 */
[----:B------:R4:W-:Y:S01]  /*6d80*/  STL [R1+0x10f0], R8 ;  /* 0x0010f00801007387 */ /* 0x0009e20000100800 */
[----:B------:R-:W-:-:S03]  /*6d90*/  LEA.HI.X.SX32 R5, R20, R4, 0x1, P3 ;  /* 0x0000000414057211 */ /* 0x000fc600018f0eff */
[----:B------:R-:W-:Y:S01]  /*6da0*/  STL [R1+0x10e0], R10 ;  /* 0x0010e00a01007387 */ /* 0x000fe20000100800 */
[----:B----4-:R-:W-:-:S05]  /*6db0*/  LEA.HI.X.SX32 R8, R19, R4, 0x1, P2 ;  /* 0x0000000413087211 */ /* 0x010fca00010f0eff */
[----:B------:R-:W-:Y:S04]  /*6dc0*/  STL [R1+0x10dc], R8 ;  /* 0x0010dc0801007387 */ /* 0x000fe80000100800 */
[----:B------:R-:W-:Y:S04]  /*6dd0*/  STL [R1+0x1574], R17 ;  /* 0x0015741101007387 */ /* 0x000fe80000100800 */
[----:B------:R4:W-:Y:S02]  /*6de0*/  STL [R1+0x10cc], R5 ;  /* 0x0010cc0501007387 */ /* 0x0009e40000100800 */
[----:B----4-:R-:W-:-:S05]  /*6df0*/  IADD3 R5, P1, PT, R9, R2, RZ ;  /* 0x0000000209057210 */ /* 0x010fca0007f3e0ff */
[----:B------:R0:W-:Y:S02]  /*6e00*/  STL [R1+0x10d0], R5 ;  /* 0x0010d00501007387 */ /* 0x0001e40000100800 */
[----:B0-----:R-:W-:Y:S02]  /*6e10*/  IMAD R5, R3, 0x2, R16 ;  /* 0x0000000203057824 */ /* 0x001fe400078e0210 */
[----:B------:R-:W0:Y:S01]  /*6e20*/  LDC R3, c[0x0][0x3d8] ;  /* 0x0000f600ff037b82 */ /* 0x000e220000000800 */
[-C--:B------:R-:W-:Y:S02]  /*6e30*/  IADD3 R10, P2, PT, R21, R2.reuse, RZ ;  /* 0x00000002150a7210 */ /* 0x080fe40007f5e0ff */
[----:B------:R-:W-:-:S03]  /*6e40*/  IADD3 R8, P3, PT, R22, R2, RZ ;  /* 0x0000000216087210 */ /* 0x000fc60007f7e0ff */
[----:B------:R4:W-:Y:S04]  /*6e50*/  STL [R1+0x10d4], R10 ;  /* 0x0010d40a01007387 */ /* 0x0009e80000100800 */
[----:B------:R-:W-:Y:S01]  /*6e60*/  STL [R1+0x1578], R16 ;  /* 0x0015781001007387 */ /* 0x000fe20000100800 */
[----:B0-----:R-:W-:Y:S02]  /*6e70*/  IMAD R5, R3, 0x2, R5 ;  /* 0x0000000203057824 */ /* 0x001fe400078e0205 */
[----:B------:R-:W0:Y:S01]  /*6e80*/  LDC R3, c[0x0][0x3d8] ;  /* 0x0000f600ff037b82 */ /* 0x000e220000000800 */
[-C--:B----4-:R-:W-:Y:S01]  /*6e90*/  LEA.HI.X.SX32 R10, R9, R4.reuse, 0x1, P1 ;  /* 0x00000004090a7211 */ /* 0x090fe200008f0eff */
[----:B------:R4:W-:Y:S01]  /*6ea0*/  STL [R1+0x10d8], R8 ;  /* 0x0010d80801007387 */ /* 0x0009e20000100800 */
[----:B------:R-:W-:-:S03]  /*6eb0*/  LEA.HI.X.SX32 R9, R21, R4, 0x1, P2 ;  /* 0x0000000415097211 */ /* 0x000fc600010f0eff */
[----:B------:R-:W-:Y:S01]  /*6ec0*/  STL [R1+0x10c8], R10 ;  /* 0x0010c80a01007387 */ /* 0x000fe20000100800 */
[----:B----4-:R-:W-:-:S03]  /*6ed0*/  LEA.HI.X.SX32 R8, R22, R4, 0x1, P3 ;  /* 0x0000000416087211 */ /* 0x010fc600018f0eff */
[----:B------:R-:W-:Y:S04]  /*6ee0*/  STL [R1+0x10c4], R9 ;  /* 0x0010c40901007387 */ /* 0x000fe80000100800 */
[----:B------:R4:W-:Y:S02]  /*6ef0*/  STL [R1+0x10b4], R8 ;  /* 0x0010b40801007387 */ /* 0x0009e40000100800 */
[----:B----4-:R-:W-:-:S05]  /*6f00*/  IADD3 R8, P1, PT, R18, R2, RZ ;  /* 0x0000000212087210 */ /* 0x010fca0007f3e0ff */
[----:B------:R0:W-:Y:S02]  /*6f10*/  STL [R1+0x10b8], R8 ;  /* 0x0010b80801007387 */ /* 0x0001e40000100800 */
[----:B0-----:R-:W-:Y:S02]  /*6f20*/  IMAD R8, R3, 0x2, R5 ;  /* 0x0000000203087824 */ /* 0x001fe400078e0205 */
[----:B------:R-:W0:Y:S01]  /*6f30*/  LDC R3, c[0x0][0x3d8] ;  /* 0x0000f600ff037b82 */ /* 0x000e220000000800 */
[CC--:B------:R-:W-:Y:S02]  /*6f40*/  IADD3 R10, P2, PT, R23.reuse, R2.reuse, RZ ;  /* 0x00000002170a7210 */ /* 0x0c0fe40007f5e0ff */
[----:B------:R-:W-:Y:S02]  /*6f50*/  IADD3 R9, P3, PT, R24, R2, RZ ;  /* 0x0000000218097210 */ /* 0x000fe40007f7e0ff */
[-C--:B------:R-:W-:Y:S01]  /*6f60*/  LEA.HI.X.SX32 R5, R18, R4.reuse, 0x1, P1 ;  /* 0x0000000412057211 */ /* 0x080fe200008f0eff */
[----:B------:R4:W-:Y:S04]  /*6f70*/  STL [R1+0x10bc], R10 ;  /* 0x0010bc0a01007387 */ /* 0x0009e80000100800 */
[----:B------:R-:W-:Y:S04]  /*6f80*/  STL [R1+0x10c0], R9 ;  /* 0x0010c00901007387 */ /* 0x000fe80000100800 */
[----:B------:R0:W-:Y:S01]  /*6f90*/  STL [R1+0x10b0], R5 ;  /* 0x0010b00501007387 */ /* 0x0001e20000100800 */
[----:B----4-:R-:W-:Y:S01]  /*6fa0*/  LEA.HI.X.SX32 R10, R23, R4, 0x1, P2 ;  /* 0x00000004170a7211 */ /* 0x010fe200010f0eff */
[----:B0-----:R-:W-:-:S02]  /*6fb0*/  IMAD R5, R3, 0x2, R8 ;  /* 0x0000000203057824 */ /* 0x001fc400078e0208 */
[----:B------:R-:W0:Y:S01]  /*6fc0*/  LDC R3, c[0x0][0x3d8] ;  /* 0x0000f600ff037b82 */ /* 0x000e220000000800 */
[----:B------:R-:W-:Y:S01]  /*6fd0*/  LEA.HI.X.SX32 R9, R24, R4, 0x1, P3 ;  /* 0x0000000418097211 */ /* 0x000fe200018f0eff */
[----:B------:R4:W-:Y:S04]  /*6fe0*/  STL [R1+0x10ac], R10 ;  /* 0x0010ac0a01007387 */ /* 0x0009e80000100800 */
[----:B------:R5:W-:Y:S04]  /*6ff0*/  STL [R1+0x157c], R8 ;  /* 0x00157c0801007387 */ /* 0x000be80000100800 */
[----:B------:R1:W-:Y:S01]  /*7000*/  STL [R1+0x109c], R9 ;  /* 0x00109c0901007387 */ /* 0x0003e20000100800 */
[----:B----4-:R-:W-:-:S02]  /*7010*/  IADD3 R10, P1, PT, R7, R2, RZ ;  /* 0x00000002070a7210 */ /* 0x010fc40007f3e0ff */
[-C--:B-----5:R-:W-:Y:S02]  /*7020*/  IADD3 R8, P3, PT, R26, R2.reuse, RZ ;  /* 0x000000021a087210 */ /* 0x0a0fe40007f7e0ff */
[----:B-1----:R-:W-:Y:S01]  /*7030*/  IADD3 R9, P2, PT, R25, R2, RZ ;  /* 0x0000000219097210 */ /* 0x002fe20007f5e0ff */
[----:B------:R-:W-:Y:S04]  /*7040*/  STL [R1+0x10a0], R10 ;  /* 0x0010a00a01007387 */ /* 0x000fe80000100800 */
[----:B------:R-:W-:Y:S04]  /*7050*/  STL [R1+0x10a4], R9 ;  /* 0x0010a40901007387 */ /* 0x000fe80000100800 */
[----:B------:R1:W-:Y:S04]  /*7060*/  STL [R1+0x10a8], R8 ;  /* 0x0010a80801007387 */ /* 0x0003e80000100800 */
[----:B------:R-:W4:Y:S01]  /*7070*/  LDL.LU R17, [R1] ;  /* 0x0000000001117983 */ /* 0x000f220000300800 */
[----:B0-----:R-:W-:Y:S01]  /*7080*/  IMAD R15, R3, 0x2, R5 ;  /* 0x00000002030f7824 */ /* 0x001fe200078e0205 */
[-C--:B------:R-:W-:Y:S01]  /*7090*/  LEA.HI.X.SX32 R5, R7, R4.reuse, 0x1, P1 ;  /* 0x0000000407057211 */ /* 0x080fe200008f0eff */
[----:B------:R-:W0:Y:S01]  /*70a0*/  LDC R3, c[0x0][0x3d8] ;  /* 0x0000f600ff037b82 */ /* 0x000e220000000800 */
[----:B-1----:R-:W-:-:S03]  /*70b0*/  LEA.HI.X.SX32 R8, R25, R4, 0x1, P2 ;  /* 0x0000000419087211 */ /* 0x002fc600010f0eff */
[----:B------:R1:W-:Y:S01]  /*70c0*/  STL [R1+0x1098], R5 ;  /* 0x0010980501007387 */ /* 0x0003e20000100800 */
[----:B------:R-:W-:-:S03]  /*70d0*/  IADD3 R9, P1, PT, R6, R2, RZ ;  /* 0x0000000206097210 */ /* 0x000fc60007f3e0ff */
[----:B------:R5:W-:Y:S01]  /*70e0*/  STL [R1+0x1094], R8 ;  /* 0x0010940801007387 */ /* 0x000be20000100800 */
[----:B-1----:R-:W-:-:S03]  /*70f0*/  LEA.HI.X.SX32 R5, R26, R4, 0x1, P3 ;  /* 0x000000041a057211 */ /* 0x002fc600018f0eff */
[----:B------:R-:W-:Y:S01]  /*7100*/  STL [R1+0x1580], R15 ;  /* 0x0015800f01007387 */ /* 0x000fe20000100800 */
[----:B-----5:R-:W-:-:S03]  /*7110*/  IADD3 R8, P2, PT, R27, R2, RZ ;  /* 0x000000021b087210 */ /* 0x020fc60007f5e0ff */
[----:B------:R1:W-:Y:S04]  /*7120*/  STL [R1+0x1084], R5 ;  /* 0x0010840501007387 */ /* 0x0003e80000100800 */
[----:B------:R-:W-:Y:S01]  /*7130*/  STL [R1+0x1088], R9 ;  /* 0x0010880901007387 */ /* 0x000fe20000100800 */
[----:B-1----:R-:W-:-:S03]  /*7140*/  IADD3 R5, P3, PT, R11, R2, RZ ;  /* 0x000000020b057210 */ /* 0x002fc60007f7e0ff */
[----:B------:R-:W-:Y:S04]  /*7150*/  STL [R1+0x108c], R8 ;  /* 0x00108c0801007387 */ /* 0x000fe80000100800 */
[----:B------:R-:W5:Y:S04]  /*7160*/  LDL.LU R23, [R1+0x14] ;  /* 0x0000140001177983 */ /* 0x000f680000300800 */
[----:B------:R1:W-:Y:S04]  /*7170*/  STL [R1+0x1090], R5 ;  /* 0x0010900501007387 */ /* 0x0003e80000100800 */
[----:B------:R-:W5:Y:S01]  /*7180*/  LDL.LU R22, [R1+0x10] ;  /* 0x0000100001167983 */ /* 0x000f620000300800 */
[----:B0-----:R-:W-:-:S02]  /*7190*/  IMAD R7, R3, 0x2, R15 ;  /* 0x0000000203077824 */ /* 0x001fc400078e020f */
[----:B------:R-:W0:Y:S01]  /*71a0*/  LDC R3, c[0x0][0x3d8] ;  /* 0x0000f600ff037b82 */ /* 0x000e220000000800 */
[-C--:B-1----:R-:W-:Y:S02]  /*71b0*/  LEA.HI.X.SX32 R5, R6, R4.reuse, 0x1, P1 ;  /* 0x0000000406057211 */ /* 0x082fe400008f0eff */
[----:B------:R-:W-:Y:S01]  /*71c0*/  STL [R1+0x1584], R7 ;  /* 0x0015840701007387 */ /* 0x000fe20000100800 */
[----:B------:R-:W-:-:S03]  /*71d0*/  LEA.HI.X.SX32 R6, R27, R4, 0x1, P2 ;  /* 0x000000041b067211 */ /* 0x000fc600010f0eff */
[----:B------:R1:W-:Y:S04]  /*71e0*/  STL [R1+0x1080], R5 ;  /* 0x0010800501007387 */ /* 0x0003e80000100800 */
[----:B------:R-:W5:Y:S01]  /*71f0*/  LDL.LU R19, [R1+0xc] ;  /* 0x00000c0001137983 */ /* 0x000f620000300800 */
[----:B-1----:R-:W-:-:S03]  /*7200*/  LEA.HI.X.SX32 R5, R11, R4, 0x1, P3 ;  /* 0x000000040b057211 */ /* 0x002fc600018f0eff */
[----:B------:R1:W-:Y:S01]  /*7210*/  STL [R1+0x107c], R6 ;  /* 0x00107c0601007387 */ /* 0x0003e20000100800 */
[----:B0-----:R-:W-:-:S03]  /*7220*/  IMAD R3, R3, 0x2, R7 ;  /* 0x0000000203037824 */ /* 0x001fc600078e0207 */
[----:B------:R0:W-:Y:S01]  /*7230*/  STL [R1+0x106c], R5 ;  /* 0x00106c0501007387 */ /* 0x0001e20000100800 */
[-C--:B-1----:R-:W-:Y:S01]  /*7240*/  IADD3 R6, P1, PT, R29, R2.reuse, RZ ;  /* 0x000000021d067210 */ /* 0x082fe20007f3e0ff */
[----:B---3--:R-:W-:Y:S02]  /*7250*/  IMAD R26, R12, 0x2, R3 ;  /* 0x000000020c1a7824 */ /* 0x008fe400078e0203 */
[----:B------:R1:W-:Y:S01]  /*7260*/  STL [R1+0x1570], R3 ;  /* 0x0015700301007387 */ /* 0x0003e20000100800 */
[----:B0-----:R-:W-:-:S03]  /*7270*/  IADD3 R5, P2, PT, R28, R2, RZ ;  /* 0x000000021c057210 */ /* 0x001fc60007f5e0ff */
[----:B------:R-:W-:Y:S01]  /*7280*/  STL [R1+0x1070], R6 ;  /* 0x0010700601007387 */ /* 0x000fe20000100800 */
[----:B-1----:R-:W-:-:S03]  /*7290*/  IADD3 R3, P3, PT, R0, R2, RZ ;  /* 0x0000000200037210 */ /* 0x002fc60007f7e0ff */
[----:B------:R0:W-:Y:S04]  /*72a0*/  STL [R1+0x1074], R5 ;  /* 0x0010740501007387 */ /* 0x0001e80000100800 */
[----:B------:R-:W3:Y:S04]  /*72b0*/  LDL.LU R12, [R1+0x20] ;  /* 0x00002000010c7983 */ /* 0x000ee80000300800 */
[----:B------:R1:W-:Y:S01]  /*72c0*/  STL [R1+0x1078], R3 ;  /* 0x0010780301007387 */ /* 0x0003e20000100800 */
[----:B0-----:R-:W0:Y:S03]  /*72d0*/  LDC R5, c[0x0][0x3d8] ;  /* 0x0000f600ff057b82 */ /* 0x001e260000000800 */
[----:B------:R-:W3:Y:S04]  /*72e0*/  LDL.LU R9, [R1+0x1c] ;  /* 0x00001c0001097983 */ /* 0x000ee80000300800 */
[----:B------:R-:W3:Y:S01]  /*72f0*/  LDL.LU R16, [R1+0x18] ;  /* 0x0000180001107983 */ /* 0x000ee20000300800 */
[----:B--2---:R-:W-:-:S02]  /*7300*/  IMAD R27, R13, 0x2, R26 ;  /* 0x000000020d1b7824 */ /* 0x004fc400078e021a */
[----:B------:R-:W2:Y:S01]  /*7310*/  LDC R13, c[0x0][0x3d8] ;  /* 0x0000f600ff0d7b82 */ /* 0x000ea20000000800 */
[C-C-:B------:R-:W-:Y:S01]  /*7320*/  IMAD R21, R14.reuse, 0x2, R0.reuse ;  /* 0x000000020e157824 */ /* 0x140fe200078e0200 */
[-C--:B------:R-:W-:Y:S01]  /*7330*/  LEA.HI.X.SX32 R6, R29, R4.reuse, 0x1, P1 ;  /* 0x000000041d067211 */ /* 0x080fe200008f0eff */
[----:B------:R-:W-:Y:S01]  /*7340*/  IMAD R18, R14, 0x2, R0 ;  /* 0x000000020e127824 */ /* 0x000fe200078e0200 */
[-C--:B-1----:R-:W-:Y:S02]  /*7350*/  LEA.HI.X.SX32 R3, R28, R4.reuse, 0x1, P2 ;  /* 0x000000041c037211 */ /* 0x082fe400010f0eff */
[----:B------:R-:W-:Y:S01]  /*7360*/  LEA.HI.X.SX32 R0, R0, R4, 0x1, P3 ;  /* 0x0000000400007211 */ /* 0x000fe200018f0eff */
[----:B------:R-:W-:Y:S04]  /*7370*/  STL [R1+0x1068], R6 ;  /* 0x0010680601007387 */ /* 0x000fe80000100800 */
[----:B------:R1:W-:Y:S01]  /*7380*/  STL [R1+0x1064], R3 ;  /* 0x0010640301007387 */ /* 0x0003e20000100800 */
[----:B0-----:R-:W-:Y:S01]  /*7390*/  IMAD R21, R5, 0x2, R21 ;  /* 0x0000000205157824 */ /* 0x001fe200078e0215 */
[----:B------:R-:W-:-:S02]  /*73a0*/  IADD3 R5, P1, PT, R18, R2, RZ ;  /* 0x0000000212057210 */ /* 0x000fc40007f3e0ff */
[----:B------:R-:W-:Y:S02]  /*73b0*/  STL [R1+0x1054], R0 ;  /* 0x0010540001007387 */ /* 0x000fe40000100800 */
[----:B-1----:R-:W-:Y:S02]  /*73c0*/  IADD3 R3, P2, PT, R21, R2, RZ ;  /* 0x0000000215037210 */ /* 0x002fe40007f5e0ff */
[----:B------:R0:W-:Y:S01]  /*73d0*/  STL [R1+0x1058], R5 ;  /* 0x0010580501007387 */ /* 0x0001e20000100800 */
[----:B--2---:R-:W-:-:S03]  /*73e0*/  IMAD R28, R13, 0x2, R27 ;  /* 0x000000020d1c7824 */ /* 0x004fc600078e021b */
[----:B------:R1:W-:Y:S04]  /*73f0*/  STL [R1+0x105c], R3 ;  /* 0x00105c0301007387 */ /* 0x0003e80000100800 */
[----:B------:R-:W2:Y:S01]  /*7400*/  LDL.LU R13, [R1+0x30] ;  /* 0x00003000010d7983 */ /* 0x000ea20000300800 */
[-C--:B------:R-:W-:Y:S01]  /*7410*/  LEA.HI.X.SX32 R6, R18, R4.reuse, 0x1, P1 ;  /* 0x0000000412067211 */ /* 0x080fe200008f0eff */
[----:B0-----:R-:W0:Y:S01]  /*7420*/  LDC R5, c[0x0][0x3d8] ;  /* 0x0000f600ff057b82 */ /* 0x001e220000000800 */
[----:B-1----:R-:W-:Y:S02]  /*7430*/  LEA.HI.X.SX32 R3, R21, R4, 0x1, P2 ;  /* 0x0000000415037211 */ /* 0x002fe400010f0eff */
[----:B----4-:R-:W-:-:S05]  /*7440*/  IADD3 R0, P3, PT, R17, R2, RZ ;  /* 0x0000000211007210 */ /* 0x010fca0007f7e0ff */
[----:B------:R1:W-:Y:S04]  /*7450*/  STL [R1+0x1060], R0 ;  /* 0x0010600001007387 */ /* 0x0003e80000100800 */
[----:B------:R-:W4:Y:S04]  /*7460*/  LDL.LU R10, [R1+0x2c] ;  /* 0x00002c00010a7983 */ /* 0x000f280000300800 */
[----:B------:R-:W4:Y:S01]  /*7470*/  LDL.LU R14, [R1+0x28] ;  /* 0x00002800010e7983 */ /* 0x000f220000300800 */
[----:B-1----:R-:W-:-:S03]  /*7480*/  LEA.HI.X.SX32 R0, R17, R4, 0x1, P3 ;  /* 0x0000000411007211 */ /* 0x002fc600018f0eff */
[----:B------:R-:W-:Y:S04]  /*7490*/  STL [R1+0x156c], R28 ;  /* 0x00156c1c01007387 */ /* 0x000fe80000100800 */
[----:B------:R-:W-:Y:S04]  /*74a0*/  STL [R1+0x1050], R6 ;  /* 0x0010500601007387 */ /* 0x000fe80000100800 */
[----:B------:R5:W-:Y:S04]  /*74b0*/  STL [R1+0x104c], R3 ;  /* 0x00104c0301007387 */ /* 0x000be80000100800 */
[----:B------:R1:W-:Y:S04]  /*74c0*/  STL [R1+0x103c], R0 ;  /* 0x00103c0001007387 */ /* 0x0003e80000100800 */
[----:B------:R-:W4:Y:S01]  /*74d0*/  LDL.LU R24, [R1+0x44] ;  /* 0x0000440001187983 */ /* 0x000f220000300800 */
[----:B-----5:R-:W-:-:S02]  /*74e0*/  IADD3 R3, P1, PT, R23, R2, RZ ;  /* 0x0000000217037210 */ /* 0x020fc40007f3e0ff */
[----:B-1----:R-:W-:-:S03]  /*74f0*/  IADD3 R0, P2, PT, R22, R2, RZ ;  /* 0x0000000216007210 */ /* 0x002fc60007f5e0ff */
[----:B------:R-:W-:Y:S04]  /*7500*/  STL [R1+0x1040], R3 ;  /* 0x0010400301007387 */ /* 0x000fe80000100800 */
[----:B------:R1:W-:Y:S04]  /*7510*/  STL [R1+0x1044], R0 ;  /* 0x0010440001007387 */ /* 0x0003e80000100800 */
[----:B------:R-:W5:Y:S04]  /*7520*/  LDL.LU R18, [R1+0x40] ;  /* 0x0000400001127983 */ /* 0x000f680000300800 */
[----:B------:R-:W4:Y:S01]  /*7530*/  LDL.LU R17, [R1+0x3c] ;  /* 0x00003c0001117983 */ /* 0x000f220000300800 */
[----:B0-----:R-:W-:-:S02]  /*7540*/  IMAD R20, R5, 0x2, R28 ;  /* 0x0000000205147824 */ /* 0x001fc400078e021c */
[----:B------:R-:W0:Y:S02]  /*7550*/  LDC R5, c[0x0][0x3d8] ;  /* 0x0000f600ff057b82 */ /* 0x000e240000000800 */
[----:B0-----:R-:W-:-:S06]  /*7560*/  IMAD R21, R5, 0x2, R20 ;  /* 0x0000000205157824 */ /* 0x001fcc00078e0214 */
[----:B------:R-:W0:Y:S01]  /*7570*/  LDC R5, c[0x0][0x3d8] ;  /* 0x0000f600ff057b82 */ /* 0x000e220000000800 */
[----:B-1----:R-:W-:Y:S02]  /*7580*/  IADD3 R0, P3, PT, R19, R2, RZ ;  /* 0x0000000213007210 */ /* 0x002fe40007f7e0ff */
[-C--:B------:R-:W-:Y:S02]  /*7590*/  LEA.HI.X.SX32 R6, R23, R4.reuse, 0x1, P1 ;  /* 0x0000000417067211 */ /* 0x080fe400008f0eff */
[-C--:B------:R-:W-:Y:S01]  /*75a0*/  LEA.HI.X.SX32 R3, R22, R4.reuse, 0x1, P2 ;  /* 0x0000000416037211 */ /* 0x080fe200010f0eff */
[----:B------:R1:W-:Y:S01]  /*75b0*/  STL [R1+0x1048], R0 ;  /* 0x0010480001007387 */ /* 0x0003e20000100800 */
[----:B0-----:R-:W-:Y:S02]  /*75c0*/  IMAD R29, R5, 0x2, R21 ;  /* 0x00000002051d7824 */ /* 0x001fe400078e0215 */
[----:B------:R-:W0:Y:S01]  /*75d0*/  LDC R5, c[0x0][0x3d8] ;  /* 0x0000f600ff057b82 */ /* 0x000e220000000800 */
[----:B-1----:R-:W-:Y:S01]  /*75e0*/  LEA.HI.X.SX32 R0, R19, R4, 0x1, P3 ;  /* 0x0000000413007211 */ /* 0x002fe200018f0eff */
[----:B------:R3:W-:Y:S04]  /*75f0*/  STL [R1+0x1038], R6 ;  /* 0x0010380601007387 */ /* 0x0007e80000100800 */
[----:B------:R1:W-:Y:S02]  /*7600*/  STL [R1+0x1034], R3 ;  /* 0x0010340301007387 */ /* 0x0003e40000100800 */
[----:B------:R-:W2:Y:S02]  /*7610*/  LDC R19, c[0x0][0x3d8] ;  /* 0x0000f600ff137b82 */ /* 0x000ea40000000800 */
[----:B------:R1:W-:Y:S01]  /*7620*/  STL [R1+0x1024], R0 ;  /* 0x0010240001007387 */ /* 0x0003e20000100800 */
[----:B---3--:R-:W-:-:S02]  /*7630*/  IADD3 R6, P1, PT, R12, R2, RZ ;  /* 0x000000020c067210 */ /* 0x008fc40007f3e0ff */
[-C--:B-1----:R-:W-:Y:S02]  /*7640*/  IADD3 R3, P3, PT, R16, R2.reuse, RZ ;  /* 0x0000000210037210 */ /* 0x082fe40007f7e0ff */
[----:B------:R-:W-:Y:S01]  /*7650*/  IADD3 R0, P2, PT, R9, R2, RZ ;  /* 0x0000000209007210 */ /* 0x000fe20007f5e0ff */
[----:B------:R-:W-:Y:S01]  /*7660*/  STL [R1+0x1028], R6 ;  /* 0x0010280601007387 */ /* 0x000fe20000100800 */
[----:B0-----:R-:W-:Y:S02]  /*7670*/  IMAD R22, R5, 0x2, R29 ;  /* 0x0000000205167824 */ /* 0x001fe400078e021d */
[----:B------:R-:W0:Y:S01]  /*7680*/  LDC R5, c[0x0][0x3d8] ;  /* 0x0000f600ff057b82 */ /* 0x000e220000000800 */
[----:B------:R1:W-:Y:S04]  /*7690*/  STL [R1+0x102c], R0 ;  /* 0x00102c0001007387 */ /* 0x0003e80000100800 */
[----:B------:R-:W-:Y:S01]  /*76a0*/  STL [R1+0x1030], R3 ;  /* 0x0010300301007387 */ /* 0x000fe20000100800 */
[----:B-1----:R-:W-:-:S03]  /*76b0*/  LEA.HI.X.SX32 R0, R12, R4, 0x1, P1 ;  /* 0x000000040c007211 */ /* 0x002fc600008f0eff */
[----:B------:R-:W3:Y:S04]  /*76c0*/  LDL.LU R12, [R1+0x50] ;  /* 0x00005000010c7983 */ /* 0x000ee80000300800 */
[----:B------:R-:W3:Y:S04]  /*76d0*/  LDL.LU R7, [R1+0x4c] ;  /* 0x00004c0001077983 */ /* 0x000ee80000300800 */
[----:B------:R2:W-:Y:S01]  /*76e0*/  STL [R1+0x1020], R0 ;  /* 0x0010200001007387 */ /* 0x0005e20000100800 */
[----:B0-----:R-:W-:-:S03]  /*76f0*/  IMAD R23, R5, 0x2, R22 ;  /* 0x0000000205177824 */ /* 0x001fc600078e0216 */
[----:B------:R-:W3:Y:S01]  /*7700*/  LDL.LU R5, [R1+0x48] ;  /* 0x0000480001057983 */ /* 0x000ee20000300800 */
[----:B--2---:R-:W-:Y:S02]  /*7710*/  IMAD R0, R19, 0x2, R23 ;  /* 0x0000000213007824 */ /* 0x004fe400078e0217 */
[----:B------:R-:W0:Y:S01]  /*7720*/  LDC R19, c[0x0][0x3d8] ;  /* 0x0000f600ff137b82 */ /* 0x000e220000000800 */
[-C--:B------:R-:W-:Y:S02]  /*7730*/  LEA.HI.X.SX32 R6, R9, R4.reuse, 0x1, P2 ;  /* 0x0000000409067211 */ /* 0x080fe400010f0eff */
[----:B------:R-:W-:Y:S02]  /*7740*/  LEA.HI.X.SX32 R3, R16, R4, 0x1, P3 ;  /* 0x0000000410037211 */ /* 0x000fe400018f0eff */
[----:B------:R-:W-:Y:S01]  /*7750*/  IADD3 R8, P1, PT, R13, R2, RZ ;  /* 0x000000020d087210 */ /* 0x000fe20007f3e0ff */
[----:B------:R4:W-:Y:S04]  /*7760*/  STL [R1+0x101c], R6 ;  /* 0x00101c0601007387 */ /* 0x0009e80000100800 */
[----:B------:R1:W-:Y:S04]  /*7770*/  STL [R1+0x100c], R3 ;  /* 0x00100c0301007387 */ /* 0x0003e80000100800 */
[----:B------:R-:W-:Y:S01]  /*7780*/  STL [R1+0x1010], R8 ;  /* 0x0010100801007387 */ /* 0x000fe20000100800 */
[----:B0-----:R-:W-:Y:S01]  /*7790*/  IMAD R25, R19, 0x2, R0 ;  /* 0x0000000213197824 */ /* 0x001fe200078e0200 */
[----:B------:R-:W-:-:S02]  /*77a0*/  LEA.HI.X.SX32 R0, R13, R4, 0x1, P1 ;  /* 0x000000040d007211 */ /* 0x000fc400008f0eff */
[----:B------:R-:W0:Y:S02]  /*77b0*/  LDC R13, c[0x0][0x3d8] ;  /* 0x0000f600ff0d7b82 */ /* 0x000e240000000800 */
[----:B0-----:R-:W-:-:S06]  /*77c0*/  IMAD R19, R13, 0x2, R25 ;  /* 0x000000020d137824 */ /* 0x001fcc00078e0219 */
[----:B------:R-:W0:Y:S01]  /*77d0*/  LDC R13, c[0x0][0x3d8] ;  /* 0x0000f600ff0d7b82 */ /* 0x000e220000000800 */
[-C--:B----4-:R-:W-:Y:S02]  /*77e0*/  IADD3 R6, P2, PT, R10, R2.reuse, RZ ;  /* 0x000000020a067210 */ /* 0x090fe40007f5e0ff */
[----:B-1----:R-:W-:-:S03]  /*77f0*/  IADD3 R3, P3, PT, R14, R2, RZ ;  /* 0x000000020e037210 */ /* 0x002fc60007f7e0ff */
[----:B------:R-:W-:Y:S04]  /*7800*/  STL [R1+0x1014], R6 ;  /* 0x0010140601007387 */ /* 0x000fe80000100800 */
[----:B------:R1:W-:Y:S04]  /*7810*/  STL [R1+0x1018], R3 ;  /* 0x0010180301007387 */ /* 0x0003e80000100800 */
[----:B------:R-:W2:Y:S04]  /*7820*/  LDL.LU R15, [R1+0x64] ;  /* 0x00006400010f7983 */ /* 0x000ea80000300800 */
[----:B------:R-:W4:Y:S01]  /*7830*/  LDL.LU R9, [R1+0x60] ;  /* 0x0000600001097983 */ /* 0x000f220000300800 */
[----:B-1----:R-:W-:-:S03]  /*7840*/  LEA.HI.X.SX32 R3, R10, R4, 0x1, P2 ;  /* 0x000000040a037211 */ /* 0x002fc600010f0eff */
[----:B------:R1:W-:Y:S04]  /*7850*/  STL [R1+0x1008], R0 ;  /* 0x0010080001007387 */ /* 0x0003e80000100800 */
[----:B------:R-:W4:Y:S01]  /*7860*/  LDL.LU R10, [R1+0x5c] ;  /* 0x00005c00010a7983 */ /* 0x000f220000300800 */
[----:B------:R-:W-:-:S03]  /*7870*/  IADD3 R6, P1, PT, R24, R2, RZ ;  /* 0x0000000218067210 */ /* 0x000fc60007f3e0ff */
[----:B------:R5:W-:Y:S01]  /*7880*/  STL [R1+0x1004], R3 ;  /* 0x0010040301007387 */ /* 0x000be20000100800 */
[----:B-1----:R-:W-:-:S05]  /*7890*/  LEA.HI.X.SX32 R0, R14, R4, 0x1, P3 ;  /* 0x000000040e007211 */ /* 0x002fca00018f0eff */
[----:B------:R1:W-:Y:S04]  /*78a0*/  STL [R1+0xff4], R0 ;  /* 0x000ff40001007387 */ /* 0x0003e80000100800 */
[----:B------:R-:W-:Y:S01]  /*78b0*/  STL [R1+0xff8], R6 ;  /* 0x000ff80601007387 */ /* 0x000fe20000100800 */
[-C--:B-----5:R-:W-:Y:S02]  /*78c0*/  IADD3 R3, P2, PT, R18, R2.reuse, RZ ;  /* 0x0000000212037210 */ /* 0x0a0fe40007f5e0ff */
[----:B-1----:R-:W-:-:S03]  /*78d0*/  IADD3 R0, P3, PT, R17, R2, RZ ;  /* 0x0000000211007210 */ /* 0x002fc60007f7e0ff */
[----:B------:R-:W-:Y:S04]  /*78e0*/  STL [R1+0xffc], R3 ;  /* 0x000ffc0301007387 */ /* 0x000fe80000100800 */
[----:B------:R-:W5:Y:S04]  /*78f0*/  LDL.LU R8, [R1+0x7c] ;  /* 0x00007c0001087983 */ /* 0x000f680000300800 */
[----:B------:R0:W-:Y:S04]  /*7900*/  STL [R1+0x1000], R0 ;  /* 0x0010000001007387 */ /* 0x0001e80000100800 */
[----:B------:R-:W5:Y:S04]  /*7910*/  LDL.LU R16, [R1+0x78] ;  /* 0x0000780001107983 */ /* 0x000f680000300800 */
[----:B------:R-:W5:Y:S01]  /*7920*/  LDL.LU R14, [R1+0x74] ;  /* 0x00007400010e7983 */ /* 0x000f620000300800 */
[----:B0-----:R-:W-:-:S02]  /*7930*/  IMAD R0, R13, 0x2, R19 ;  /* 0x000000020d007824 */ /* 0x001fc400078e0213 */
[----:B------:R-:W0:Y:S01]  /*7940*/  LDC R13, c[0x0][0x3d8] ;  /* 0x0000f600ff0d7b82 */ /* 0x000e220000000800 */
[-C--:B------:R-:W-:Y:S02]  /*7950*/  LEA.HI.X.SX32 R11, R24, R4.reuse, 0x1, P1 ;  /* 0x00000004180b7211 */ /* 0x080fe400008f0eff */
[-C--:B------:R-:W-:Y:S02]  /*7960*/  LEA.HI.X.SX32 R6, R18, R4.reuse, 0x1, P2 ;  /* 0x0000000412067211 */ /* 0x080fe400010f0eff */
[----:B------:R-:W-:Y:S01]  /*7970*/  LEA.HI.X.SX32 R3, R17, R4, 0x1, P3 ;  /* 0x0000000411037211 */ /* 0x000fe200018f0eff */
[----:B------:R1:W-:Y:S02]  /*7980*/  STL [R1+0xff0], R11 ;  /* 0x000ff00b01007387 */ /* 0x0003e40000100800 */
[----:B------:R-:W3:Y:S02]  /*7990*/  LDC R18, c[0x0][0x3d8] ;  /* 0x0000f600ff127b82 */ /* 0x000ee40000000800 */
[----:B------:R-:W-:Y:S04]  /*79a0*/  STL [R1+0xfec], R6 ;  /* 0x000fec0601007387 */ /* 0x000fe80000100800 */
[----:B------:R-:W5:Y:S04]  /*79b0*/  LDL.LU R17, [R1+0x88] ;  /* 0x0000880001117983 */ /* 0x000f680000300800 */
[----:B------:R0:W-:Y:S02]  /*79c0*/  STL [R1+0xfdc], R3 ;  /* 0x000fdc0301007387 */ /* 0x0001e40000100800 */
[----:B0-----:R-:W-:-:S02]  /*79d0*/  IMAD R13, R13, 0x2, R0 ;  /* 0x000000020d0d7824 */ /* 0x001fc400078e0200 */
[----:B------:R-:W5:Y:S04]  /*79e0*/  LDL.LU R0, [R1+0x84] ;  /* 0x0000840001007983 */ /* 0x000f680000300800 */
[----:B-1----:R-:W5:Y:S01]  /*79f0*/  LDL.LU R11, [R1+0x70] ;  /* 0x00007000010b7983 */ /* 0x002f620000300800 */
[-C--:B---3--:R-:W-:Y:S02]  /*7a00*/  IADD3 R24, P1, PT, R12, R2.reuse, RZ ;  /* 0x000000020c187210 */ /* 0x088fe40007f3e0ff */
[----:B------:R-:W-:-:S03]  /*7a10*/  IADD3 R3, P2, PT, R7, R2, RZ ;  /* 0x0000000207037210 */ /* 0x000fc60007f5e0ff */
[----:B------:R-:W-:Y:S04]  /*7a20*/  STL [R1+0xfe0], R24 ;  /* 0x000fe01801007387 */ /* 0x000fe80000100800 */
[----:B------:R0:W-:Y:S02]  /*7a30*/  STL [R1+0xfe4], R3 ;  /* 0x000fe40301007387 */ /* 0x0001e40000100800 */
[----:B0-----:R-:W-:Y:S02]  /*7a40*/  LEA.HI.X.SX32 R3, R12, R4, 0x1, P1 ;  /* 0x000000040c037211 */ /* 0x001fe400008f0eff */
[----:B------:R-:W0:Y:S01]  /*7a50*/  LDC R12, c[0x0][0x3d8] ;  /* 0x0000f600ff0c7b82 */ /* 0x000e220000000800 */
[----:B------:R-:W-:Y:S01]  /*7a60*/  IADD3 R6, P3, PT, R5, R2, RZ ;  /* 0x0000000205067210 */ /* 0x000fe20007f7e0ff */
[----:B------:R-:W-:-:S04]  /*7a70*/  IMAD R24, R18, 0x2, R13 ;  /* 0x0000000212187824 */ /* 0x000fc800078e020d */
[----:B------:R1:W-:Y:S04]  /*7a80*/  STL [R1+0xfe8], R6 ;  /* 0x000fe80601007387 */ /* 0x0003e80000100800 */
[----:B------:R-:W3:Y:S04]  /*7a90*/  LDL.LU R28, [R1+0x80] ;  /* 0x00008000011c7983 */ /* 0x000ee80000300800 */
[----:B-1----:R-:W3:Y:S04]  /*7aa0*/  LDL.LU R6, [R1+0x6c] ;  /* 0x00006c0001067983 */ /* 0x002ee80000300800 */
[----:B------:R1:W-:Y:S04]  /*7ab0*/  STL [R1+0xfd8], R3 ;  /* 0x000fd80301007387 */ /* 0x0003e80000100800 */
[----:B------:R-:W3:Y:S01]  /*7ac0*/  LDL.LU R18, [R1+0x68] ;  /* 0x0000680001127983 */ /* 0x000ee20000300800 */
[----:B-1----:R-:W-:-:S02]  /*7ad0*/  LEA.HI.X.SX32 R3, R7, R4, 0x1, P2 ;  /* 0x0000000407037211 */ /* 0x002fc400010f0eff */
[----:B------:R-:W-:Y:S01]  /*7ae0*/  LEA.HI.X.SX32 R7, R5, R4, 0x1, P3 ;  /* 0x0000000405077211 */ /* 0x000fe200018f0eff */
[----:B0-----:R-:W-:Y:S02]  /*7af0*/  IMAD R5, R12, 0x2, R24 ;  /* 0x000000020c057824 */ /* 0x001fe400078e0218 */
[----:B------:R-:W0:Y:S01]  /*7b00*/  LDC R12, c[0x0][0x3d8] ;  /* 0x0000f600ff0c7b82 */ /* 0x000e220000000800 */
[----:B------:R2:W-:Y:S04]  /*7b10*/  STL [R1+0xfd4], R3 ;  /* 0x000fd40301007387 */ /* 0x0005e80000100800 */
[----:B------:R4:W-:Y:S01]  /*7b20*/  STL [R1+0xfc4], R7 ;  /* 0x000fc40701007387 */ /* 0x0009e20000100800 */
[----:B0-----:R-:W-:Y:S02]  /*7b30*/  IMAD R12, R12, 0x2, R5 ;  /* 0x000000020c0c7824 */ /* 0x001fe400078e0205 */
[----:B------:R-:W0:Y:S01]  /*7b40*/  LDC R5, c[0x0][0x3d8] ;  /* 0x0000f600ff057b82 */ /* 0x000e220000000800 */
[----:B--2---:R-:W-:-:S02]  /*7b50*/  IADD3 R3, P1, PT, R15, R2, RZ ;  /* 0x000000020f037210 */ /* 0x004fc40007f3e0ff */
[----:B----4-:R-:W-:-:S03]  /*7b60*/  IADD3 R7, P2, PT, R9, R2, RZ ;  /* 0x0000000209077210 */ /* 0x010fc60007f5e0ff */
[----:B------:R1:W-:Y:S01]  /*7b70*/  STL [R1+0xfc8], R3 ;  /* 0x000fc80301007387 */ /* 0x0003e20000100800 */
[-C--:B------:R-:W-:Y:S02]  /*7b80*/  LEA.HI.X.SX32 R15, R15, R4.reuse, 0x1, P1 ;  /* 0x000000040f0f7211 */ /* 0x080fe400008f0eff */
[----:B------:R-:W-:Y:S01]  /*7b90*/  LEA.HI.X.SX32 R9, R9, R4, 0x1, P2 ;  /* 0x0000000409097211 */ /* 0x000fe200010f0eff */
[----:B-1----:R-:W2:Y:S04]  /*7ba0*/  LDL.LU R3, [R1+0x58] ;  /* 0x0000580001037983 */ /* 0x002ea80000300800 */
[----:B------:R1:W-:Y:S02]  /*7bb0*/  STL [R1+0xfcc], R7 ;  /* 0x000fcc0701007387 */ /* 0x0003e40000100800 */
[----:B-1----:R-:W-:-:S05]  /*7bc0*/  IADD3 R7, P3, PT, R10, R2, RZ ;  /* 0x000000020a077210 */ /* 0x002fca0007f7e0ff */
[----:B------:R1:W-:Y:S01]  /*7bd0*/  STL [R1+0xfd0], R7 ;  /* 0x000fd00701007387 */ /* 0x0003e20000100800 */
[----:B------:R-:W-:-:S03]  /*7be0*/  LEA.HI.X.SX32 R10, R10, R4, 0x1, P3 ;  /* 0x000000040a0a7211 */ /* 0x000fc600018f0eff */
[----:B-1----:R-:W4:Y:S04]  /*7bf0*/  LDL.LU R7, [R1+0x1584] ;  /* 0x0015840001077983 */ /* 0x002f280000300800 */
[----:B------:R1:W-:Y:S04]  /*7c00*/  STL [R1+0xfc0], R15 ;  /* 0x000fc00f01007387 */ /* 0x0003e80000100800 */
[----:B-1----:R-:W4:Y:S04]  /*7c10*/  LDL.LU R15, [R1+0x1580] ;  /* 0x00158000010f7983 */ /* 0x002f280000300800 */
[----:B------:R0:W-:Y:S04]  /*7c20*/  STL [R1+0xfbc], R9 ;  /* 0x000fbc0901007387 */ /* 0x0001e80000100800 */
[----:B------:R5:W-:Y:S01]  /*7c30*/  STL [R1+0xfac], R10 ;  /* 0x000fac0a01007387 */ /* 0x000be20000100800 */
[----:B0-----:R-:W-:-:S02]  /*7c40*/  IMAD R9, R5, 0x2, R12 ;  /* 0x0000000205097824 */ /* 0x001fc400078e020c */
[----:B------:R-:W0:Y:S01]  /*7c50*/  LDC R5, c[0x0][0x3d8] ;  /* 0x0000f600ff057b82 */ /* 0x000e220000000800 */
[----:B-----5:R-:W-:-:S05]  /*7c60*/  IADD3 R10, P1, PT, R8, R2, RZ ;  /* 0x00000002080a7210 */ /* 0x020fca0007f3e0ff */
        /* <DEDUP_REMOVED lines=8> */
[-C--:B------:R-:W-:Y:S02]  /*7cf0*/  LEA.HI.X.SX32 R16, R16, R4.reuse, 0x1, P2 ;  /* 0x0000000410107211 */ /* 0x080fe400010f0eff */
[----:B------:R-:W-:Y:S01]  /*7d00*/  LEA.HI.X.SX32 R14, R14, R4, 0x1, P3 ;  /* 0x000000040e0e7211 */ /* 0x000fe200018f0eff */
[----:B------:R1:W-:Y:S04]  /*7d10*/  STL [R1+0xfa8], R8 ;  /* 0x000fa80801007387 */ /* 0x0003e80000100800 */
[----:B-1----:R-:W5:Y:S04]  /*7d20*/  LDL.LU R8, [R1+0x157c] ;  /* 0x00157c0001087983 */ /* 0x002f680000300800 */
[----:B------:R1:W-:Y:S01]  /*7d30*/  STL [R1+0xfa4], R16 ;  /* 0x000fa41001007387 */ /* 0x0003e20000100800 */
[----:B0-----:R-:W-:Y:S01]  /*7d40*/  IMAD R5, R5, 0x2, R10 ;  /* 0x0000000205057824 */ /* 0x001fe200078e020a */
[----:B------:R-:W-:-:S02]  /*7d50*/  IADD3 R10, P1, PT, R17, R2, RZ ;  /* 0x00000002110a7210 */ /* 0x000fc40007f3e0ff */
[----:B-1----:R-:W4:Y:S04]  /*7d60*/  LDL.LU R16, [R1+0x1578] ;  /* 0x0015780001107983 */ /* 0x002f280000300800 */
[----:B------:R0:W-:Y:S04]  /*7d70*/  STL [R1+0xf94], R14 ;  /* 0x000f940e01007387 */ /* 0x0001e80000100800 */
[----:B------:R1:W-:Y:S01]  /*7d80*/  STL [R1+0xf98], R10 ;  /* 0x000f980a01007387 */ /* 0x0003e20000100800 */
[----:B------:R-:W-:Y:S01]  /*7d90*/  LEA.HI.X.SX32 R17, R17, R4, 0x1, P1 ;  /* 0x0000000411117211 */ /* 0x000fe200008f0eff */
[----:B0-----:R-:W0:Y:S01]  /*7da0*/  LDC R14, c[0x0][0x3d8] ;  /* 0x0000f600ff0e7b82 */ /* 0x001e220000000800 */
[----:B-1----:R-:W-:-:S05]  /*7db0*/  IADD3 R10, P2, PT, R0, R2, RZ ;  /* 0x00000002000a7210 */ /* 0x002fca0007f5e0ff */
[----:B------:R1:W-:Y:S02]  /*7dc0*/  STL [R1+0xf9c], R10 ;  /* 0x000f9c0a01007387 */ /* 0x0003e40000100800 */
[----:B-1----:R-:W-:-:S05]  /*7dd0*/  IADD3 R10, P3, PT, R11, R2, RZ ;  /* 0x000000020b0a7210 */ /* 0x002fca0007f7e0ff */
[----:B------:R1:W-:Y:S04]  /*7de0*/  STL [R1+0xfa0], R10 ;  /* 0x000fa00a01007387 */ /* 0x0003e80000100800 */
[----:B------:R3:W-:Y:S01]  /*7df0*/  STL [R1+0xf90], R17 ;  /* 0x000f901101007387 */ /* 0x0007e20000100800 */
[----:B-1----:R-:W1:Y:S03]  /*7e00*/  LDC R10, c[0x0][0x3d8] ;  /* 0x0000f600ff0a7b82 */ /* 0x002e660000000800 */
[----:B---3--:R-:W3:Y:S01]  /*7e10*/  LDL.LU R17, [R1+0x1574] ;  /* 0x0015740001117983 */ /* 0x008ee20000300800 */
[----:B------:R-:W-:Y:S01]  /*7e20*/  LEA.HI.X.SX32 R0, R0, R4, 0x1, P2 ;  /* 0x0000000400007211 */ /* 0x000fe200010f0eff */
[----:B0-----:R-:W-:-:S04]  /*7e30*/  IMAD R14, R14, 0x2, R5 ;  /* 0x000000020e0e7824 */ /* 0x001fc800078e0205 */
[----:B------:R0:W-:Y:S02]  /*7e40*/  STL [R1+0xf8c], R0 ;  /* 0x000f8c0001007387 */ /* 0x0001e40000100800 */
[----:B0-----:R-:W-:Y:S01]  /*7e50*/  LEA.HI.X.SX32 R0, R11, R4, 0x1, P3 ;  /* 0x000000040b007211 */ /* 0x001fe200018f0eff */
[----:B-1----:R-:W-:Y:S02]  /*7e60*/  IMAD R11, R10, 0x2, R14 ;  /* 0x000000020a0b7824 */ /* 0x002fe400078e020e */
[----:B------:R-:W0:Y:S02]  /*7e70*/  LDC R10, c[0x0][0x3d8] ;  /* 0x0000f600ff0a7b82 */ /* 0x000e240000000800 */
[----:B------:R1:W-:Y:S02]  /*7e80*/  STL [R1+0xf7c], R0 ;  /* 0x000f7c0001007387 */ /* 0x0003e40000100800 */
[----:B-1----:R-:W-:-:S05]  /*7e90*/  IADD3 R0, P1, PT, R28, R2, RZ ;  /* 0x000000021c007210 */ /* 0x002fca0007f3e0ff */
[----:B------:R1:W-:Y:S02]  /*7ea0*/  STL [R1+0xf80], R0 ;  /* 0x000f800001007387 */ /* 0x0003e40000100800 */
[----:B-1----:R-:W-:-:S05]  /*7eb0*/  IADD3 R0, P2, PT, R6, R2, RZ ;  /* 0x0000000206007210 */ /* 0x002fca0007f5e0ff */
[----:B------:R1:W-:Y:S01]  /*7ec0*/  STL [R1+0xf84], R0 ;  /* 0x000f840001007387 */ /* 0x0003e20000100800 */
[----:B------:R-:W-:Y:S02]  /*7ed0*/  LEA.HI.X.SX32 R28, R28, R4, 0x1, P1 ;  /* 0x000000041c1c7211 */ /* 0x000fe400008f0eff */
[----:B-1----:R-:W-:-:S05]  /*7ee0*/  IADD3 R0, P3, PT, R18, R2, RZ ;  /* 0x0000000212007210 */ /* 0x002fca0007f7e0ff */
[----:B------:R0:W-:Y:S04]  /*7ef0*/  STL [R1+0xf88], R0 ;  /* 0x000f880001007387 */ /* 0x0001e80000100800 */
[----:B------:R1:W-:Y:S01]  /*7f00*/  STL [R1+0xf78], R28 ;  /* 0x000f781c01007387 */ /* 0x0003e20000100800 */
[----:B0-----:R-:W-:Y:S02]  /*7f10*/  IMAD R0, R10, 0x2, R11 ;  /* 0x000000020a007824 */ /* 0x001fe400078e020b */
[----:B------:R-:W0:Y:S01]  /*7f20*/  LDC R10, c[0x0][0x3d8] ;  /* 0x0000f600ff0a7b82 */ /* 0x000e220000000800 */
[-C--:B-1----:R-:W-:Y:S02]  /*7f30*/  LEA.HI.X.SX32 R28, R6, R4.reuse, 0x1, P2 ;  /* 0x00000004061c7211 */ /* 0x082fe400010f0eff */
[----:B------:R-:W-:-:S03]  /*7f40*/  LEA.HI.X.SX32 R18, R18, R4, 0x1, P3 ;  /* 0x0000000412127211 */ /* 0x000fc600018f0eff */
[----:B------:R2:W-:Y:S04]  /*7f50*/  STL [R1+0xf74], R28 ;  /* 0x000f741c01007387 */ /* 0x0005e80000100800 */
[----:B------:R-:W-:Y:S01]  /*7f60*/  STL [R1+0xf64], R18 ;  /* 0x000f641201007387 */ /* 0x000fe20000100800 */
[----:B--2---:R-:W-:-:S05]  /*7f70*/  IADD3 R28, P1, PT, R3, R2, RZ ;  /* 0x00000002031c7210 */ /* 0x004fca0007f3e0ff */
[----:B------:R4:W-:Y:S01]  /*7f80*/  STL [R1+0xf68], R28 ;  /* 0x000f681c01007387 */ /* 0x0009e20000100800 */
[----:B0-----:R-:W-:Y:S02]  /*7f90*/  IMAD R6, R10, 0x2, R0 ;  /* 0x000000020a067824 */ /* 0x001fe400078e0200 */
[----:B------:R-:W0:Y:S02]  /*7fa0*/  LDC R10, c[0x0][0x3d8] ;  /* 0x0000f600ff0a7b82 */ /* 0x000e240000000800 */
[----:B0-----:R-:W-:Y:S01]  /*7fb0*/  IMAD R10, R10, 0x2, R6 ;  /* 0x000000020a0a7824 */ /* 0x001fe200078e0206 */
[-C--:B----4-:R-:W-:Y:S02]  /*7fc0*/  IADD3 R28, P3, PT, R16, R2.reuse, RZ ;  /* 0x00000002101c7210 */ /* 0x090fe40007f7e0ff */
[----:B---3--:R-:W-:-:S05]  /*7fd0*/  IADD3 R18, P2, PT, R17, R2, RZ ;  /* 0x0000000211127210 */ /* 0x008fca0007f5e0ff */
[----:B------:R0:W-:Y:S04]  /*7fe0*/  STL [R1+0xf6c], R18 ;  /* 0x000f6c1201007387 */ /* 0x0001e80000100800 */
[----:B------:R1:W-:Y:S01]  /*7ff0*/  STL [R1+0xf70], R28 ;  /* 0x000f701c01007387 */ /* 0x0003e20000100800 */
[----:B0-----:R-:W0:Y:S01]  /*8000*/  LDC R18, c[0x0][0x3d8] ;  /* 0x0000f600ff127b82 */ /* 0x001e220000000800 */
[-C--:B-1----:R-:W-:Y:S02]  /*8010*/  LEA.HI.X.SX32 R28, R3, R4.reuse, 0x1, P1 ;  /* 0x00000004031c7211 */ /* 0x082fe400008f0eff */
[----:B------:R-:W-:-:S05]  /*8020*/  LEA.HI.X.SX32 R3, R17, R4, 0x1, P2 ;  /* 0x0000000411037211 */ /* 0x000fca00010f0eff */
[----:B------:R-:W1:Y:S01]  /*8030*/  LDC R17, c[0x0][0x3d8] ;  /* 0x0000f600ff117b82 */ /* 0x000e620000000800 */
[----:B------:R-:W-:Y:S04]  /*8040*/  STL [R1+0xf60], R28 ;  /* 0x000f601c01007387 */ /* 0x000fe80000100800 */
[----:B------:R2:W-:Y:S03]  /*8050*/  STL [R1+0xf5c], R3 ;  /* 0x000f5c0301007387 */ /* 0x0005e60000100800 */
[----:B--2---:R-:W2:Y:S01]  /*8060*/  LDC R3, c[0x0][0x3d8] ;  /* 0x0000f600ff037b82 */ /* 0x004ea20000000800 */
[C-C-:B0-----:R-:W-:Y:S02]  /*8070*/  IMAD R28, R18.reuse, 0x2, R16.reuse ;  /* 0x00000002121c7824 */ /* 0x141fe400078e0210 */
[----:B------:R-:W-:Y:S01]  /*8080*/  IMAD R18, R18, 0x2, R16 ;  /* 0x0000000212127824 */ /* 0x000fe200078e0210 */
[----:B------:R-:W-:Y:S01]  /*8090*/  LEA.HI.X.SX32 R16, R16, R4, 0x1, P3 ;  /* 0x0000000410107211 */ /* 0x000fe200018f0eff */
[----:B-1----:R-:W-:-:S04]  /*80a0*/  IMAD R28, R17, 0x2, R28 ;  /* 0x00000002111c7824 */ /* 0x002fc800078e021c */
[----:B------:R0:W-:Y:S02]  /*80b0*/  STL [R1+0xf4c], R16 ;  /* 0x000f4c1001007387 */ /* 0x0001e40000100800 */
[----:B0-----:R-:W0:Y:S01]  /*80c0*/  LDC R16, c[0x0][0x3d8] ;  /* 0x0000f600ff107b82 */ /* 0x001e220000000800 */
[----:B--2---:R-:W-:Y:S01]  /*80d0*/  IMAD R17, R3, 0x2, R10 ;  /* 0x0000000203117824 */ /* 0x004fe200078e020a */
[----:B------:R-:W-:-:S05]  /*80e0*/  IADD3 R3, P1, PT, R18, R2, RZ ;  /* 0x0000000212037210 */ /* 0x000fca0007f3e0ff */
[----:B------:R1:W-:Y:S02]  /*80f0*/  STL [R1+0xf50], R3 ;  /* 0x000f500301007387 */ /* 0x0003e40000100800 */
[----:B-1----:R-:W-:-:S05]  /*8100*/  IADD3 R3, P2, PT, R28, R2, RZ ;  /* 0x000000021c037210 */ /* 0x002fca0007f5e0ff */
[----:B------:R5:W-:Y:S02]  /*8110*/  STL [R1+0xf54], R3 ;  /* 0x000f540301007387 */ /* 0x000be40000100800 */
[----:B-----5:R-:W-:-:S05]  /*8120*/  IADD3 R3, P3, PT, R8, R2, RZ ;  /* 0x0000000208037210 */ /* 0x020fca0007f7e0ff */
[----:B------:R1:W-:Y:S02]  /*8130*/  STL [R1+0xf58], R3 ;  /* 0x000f580301007387 */ /* 0x0003e40000100800 */
[----:B-1----:R-:W1:Y:S01]  /*8140*/  LDC R3, c[0x0][0x3d8] ;  /* 0x0000f600ff037b82 */ /* 0x002e620000000800 */
[-C--:B------:R-:W-:Y:S02]  /*8150*/  LEA.HI.X.SX32 R18, R18, R4.reuse, 0x1, P1 ;  /* 0x0000000412127211 */ /* 0x080fe400008f0eff */
[----:B------:R-:W-:-:S03]  /*8160*/  LEA.HI.X.SX32 R28, R28, R4, 0x1, P2 ;  /* 0x000000041c1c7211 */ /* 0x000fc600010f0eff */
[----:B------:R2:W-:Y:S04]  /*8170*/  STL [R1+0xf48], R18 ;  /* 0x000f481201007387 */ /* 0x0005e80000100800 */
[----:B------:R3:W-:Y:S01]  /*8180*/  STL [R1+0xf44], R28 ;  /* 0x000f441c01007387 */ /* 0x0007e20000100800 */
[----:B--2---:R-:W2:Y:S01]  /*8190*/  LDC R18, c[0x0][0x3d8] ;  /* 0x0000f600ff127b82 */ /* 0x004ea20000000800 */
[----:B-1----:R-:W-:Y:S01]  /*81a0*/  IMAD R3, R3, 0x2, R8 ;  /* 0x0000000203037824 */ /* 0x002fe200078e0208 */
[----:B------:R-:W-:-:S06]  /*81b0*/  LEA.HI.X.SX32 R8, R8, R4, 0x1, P3 ;  /* 0x0000000408087211 */ /* 0x000fcc00018f0eff */
[----:B---3--:R-:W1:Y:S01]  /*81c0*/  LDC R28, c[0x0][0x3d8] ;  /* 0x0000f600ff1c7b82 */ /* 0x008e620000000800 */
[----:B------:R3:W-:Y:S02]  /*81d0*/  STL [R1+0xf34], R8 ;  /* 0x000f340801007387 */ /* 0x0007e40000100800 */
[----:B---3--:R-:W-:-:S05]  /*81e0*/  IADD3 R8, P1, PT, R3, R2, RZ ;  /* 0x0000000203087210 */ /* 0x008fca0007f3e0ff */
[----:B------:R3:W-:Y:S01]  /*81f0*/  STL [R1+0xf38], R8 ;  /* 0x000f380801007387 */ /* 0x0007e20000100800 */
[----:B------:R-:W-:Y:S02]  /*8200*/  LEA.HI.X.SX32 R3, R3, R4, 0x1, P1 ;  /* 0x0000000403037211 */ /* 0x000fe400008f0eff */
[----:B---3--:R-:W-:-:S05]  /*8210*/  IADD3 R8, P2, PT, R15, R2, RZ ;  /* 0x000000020f087210 */ /* 0x008fca0007f5e0ff */
[----:B------:R3:W-:Y:S02]  /*8220*/  STL [R1+0xf3c], R8 ;  /* 0x000f3c0801007387 */ /* 0x0007e40000100800 */
[----:B---3--:R-:W-:-:S05]  /*8230*/  IADD3 R8, P3, PT, R7, R2, RZ ;  /* 0x0000000207087210 */ /* 0x008fca0007f7e0ff */
[----:B------:R-:W-:Y:S04]  /*8240*/  STL [R1+0xf40], R8 ;  /* 0x000f400801007387 */ /* 0x000fe80000100800 */
[----:B------:R3:W-:Y:S04]  /*8250*/  STL [R1+0xf30], R3 ;  /* 0x000f300301007387 */ /* 0x0007e80000100800 */
[----:B---3--:R-:W3:Y:S01]  /*8260*/  LDL.LU R3, [R1+0x1570] ;  /* 0x0015700001037983 */ /* 0x008ee20000300800 */
[----:B0-----:R-:W-:-:S04]  /*8270*/  IMAD R16, R16, 0x2, R17 ;  /* 0x0000000210107824 */ /* 0x001fc800078e0211 */
[----:B--2---:R-:W-:-:S04]  /*8280*/  IMAD R18, R18, 0x2, R16 ;  /* 0x0000000212127824 */ /* 0x004fc800078e0210 */
[----:B-1----:R-:W-:Y:S02]  /*8290*/  IMAD R8, R28, 0x2, R18 ;  /* 0x000000021c087824 */ /* 0x002fe400078e0212 */
[----:B------:R-:W0:Y:S01]  /*82a0*/  LDC R28, c[0x0][0x3d8] ;  /* 0x0000f600ff1c7b82 */ /* 0x000e220000000800 */
[-C--:B------:R-:W-:Y:S02]  /*82b0*/  LEA.HI.X.SX32 R15, R15, R4.reuse, 0x1, P2 ;  /* 0x000000040f0f7211 */ /* 0x080fe400010f0eff */
[----:B------:R-:W-:-:S03]  /*82c0*/  LEA.HI.X.SX32 R7, R7, R4, 0x1, P3 ;  /* 0x0000000407077211 */ /* 0x000fc600018f0eff */
[----:B------:R-:W-:Y:S04]  /*82d0*/  STL [R1+0xf2c], R15 ;  /* 0x000f2c0f01007387 */ /* 0x000fe80000100800 */
[----:B------:R1:W-:Y:S02]  /*82e0*/  STL [R1+0xf1c], R7 ;  /* 0x000f1c0701007387 */ /* 0x0003e40000100800 */
[----:B-1----:R-:W1:Y:S01]  /*82f0*/  LDC R7, c[0x0][0x3d8] ;  /* 0x0000f600ff077b82 */ /* 0x002e620000000800 */
[----:B0-----:R-:W-:Y:S01]  /*8300*/  IMAD R15, R28, 0x2, R8 ;  /* 0x000000021c0f7824 */ /* 0x001fe200078e0208 */
[----:B---3--:R-:W-:-:S05]  /*8310*/  IADD3 R28, P1, PT, R3, R2, RZ ;  /* 0x00000002031c7210 */ /* 0x008fca0007f3e0ff */
[----:B------:R0:W-:Y:S01]  /*8320*/  STL [R1+0xf20], R28 ;  /* 0x000f201c01007387 */ /* 0x0001e20000100800 */
[----:B------:R-:W-:Y:S02]  /*8330*/  LEA.HI.X.SX32 R3, R3, R4, 0x1, P1 ;  /* 0x0000000403037211 */ /* 0x000fe400008f0eff */
[----:B0-----:R-:W-:-:S05]  /*8340*/  IADD3 R28, P2, PT, R26, R2, RZ ;  /* 0x000000021a1c7210 */ /* 0x001fca0007f5e0ff */
[----:B------:R0:W-:Y:S02]  /*8350*/  STL [R1+0xf24], R28 ;  /* 0x000f241c01007387 */ /* 0x0001e40000100800 */
[----:B0-----:R-:W-:-:S05]  /*8360*/  IADD3 R28, P3, PT, R27, R2, RZ ;  /* 0x000000021b1c7210 */ /* 0x001fca0007f7e0ff */
[----:B------:R0:W-:Y:S04]  /*8370*/  STL [R1+0xf28], R28 ;  /* 0x000f281c01007387 */ /* 0x0001e80000100800 */
[----:B0-----:R-:W2:Y:S04]  /*8380*/  LDL.LU R28, [R1+0x156c] ;  /* 0x00156c00011c7983 */ /* 0x001ea80000300800 */
[----:B------:R0:W-:Y:S04]  /*8390*/  STL [R1+0xf18], R3 ;  /* 0x000f180301007387 */ /* 0x0001e80000100800 */
[----:B0-----:R-:W3:Y:S01]  /*83a0*/  LDL.LU R3, [R1+0x1568] ;  /* 0x0015680001037983 */ /* 0x001ee20000300800 */
[-C--:B------:R-:W-:Y:S01]  /*83b0*/  LEA.HI.X.SX32 R26, R26, R4.reuse, 0x1, P2 ;  /* 0x000000041a1a7211 */ /* 0x080fe200010f0eff */
[----:B-1----:R-:W-:Y:S01]  /*83c0*/  IMAD R7, R7, 0x2, R15 ;  /* 0x0000000207077824 */ /* 0x002fe200078e020f */
[----:B------:R-:W-:-:S03]  /*83d0*/  LEA.HI.X.SX32 R27, R27, R4, 0x1, P3 ;  /* 0x000000041b1b7211 */ /* 0x000fc600018f0eff */
[----:B------:R-:W-:Y:S04]  /*83e0*/  STL [R1+0xf14], R26 ;  /* 0x000f141a01007387 */ /* 0x000fe80000100800 */
[----:B------:R0:W-:Y:S02]  /*83f0*/  STL [R1+0xf04], R27 ;  /* 0x000f041b01007387 */ /* 0x0001e40000100800 */
[----:B0-----:R-:W0:Y:S01]  /*8400*/  LDC R27, c[0x0][0x3d8] ;  /* 0x0000f600ff1b7b82 */ /* 0x001e220000000800 */
[----:B---3--:R-:W-:Y:S01]  /*8410*/  IMAD R26, R3, 0x2, R7 ;  /* 0x00000002031a7824 */ /* 0x008fe200078e0207 */
[----:B--2---:R-:W-:-:S05]  /*8420*/  IADD3 R3, P1, PT, R28, R2, RZ ;  /* 0x000000021c037210 */ /* 0x004fca0007f3e0ff */
[----:B------:R1:W-:Y:S01]  /*8430*/  STL [R1+0xf08], R3 ;  /* 0x000f080301007387 */ /* 0x0003e20000100800 */
[----:B------:R-:W-:Y:S02]  /*8440*/  LEA.HI.X.SX32 R28, R28, R4, 0x1, P1 ;  /* 0x000000041c1c7211 */ /* 0x000fe400008f0eff */
[----:B-1----:R-:W-:-:S05]  /*8450*/  IADD3 R3, P2, PT, R20, R2, RZ ;  /* 0x0000000214037210 */ /* 0x002fca0007f5e0ff */
[----:B------:R1:W-:Y:S02]  /*8460*/  STL [R1+0xf0c], R3 ;  /* 0x000f0c0301007387 */ /* 0x0003e40000100800 */
[----:B-1----:R-:W-:-:S05]  /*8470*/  IADD3 R3, P3, PT, R21, R2, RZ ;  /* 0x0000000215037210 */ /* 0x002fca0007f7e0ff */
[----:B------:R1:W-:Y:S04]  /*8480*/  STL [R1+0xf10], R3 ;  /* 0x000f100301007387 */ /* 0x0003e80000100800 */
[----:B-1----:R-:W2:Y:S04]  /*8490*/  LDL.LU R3, [R1+0x1564] ;  /* 0x0015640001037983 */ /* 0x002ea80000300800 */
[----:B------:R1:W-:Y:S02]  /*84a0*/  STL [R1+0xf00], R28 ;  /* 0x000f001c01007387 */ /* 0x0003e40000100800 */
[----:B-1----:R-:W1:Y:S01]  /*84b0*/  LDC R28, c[0x0][0x3d8] ;  /* 0x0000f600ff1c7b82 */ /* 0x002e620000000800 */
[-C--:B------:R-:W-:Y:S01]  /*84c0*/  LEA.HI.X.SX32 R20, R20, R4.reuse, 0x1, P2 ;  /* 0x0000000414147211 */ /* 0x080fe200010f0eff */
[----:B0-----:R-:W-:Y:S01]  /*84d0*/  IMAD R27, R27, 0x2, R26 ;  /* 0x000000021b1b7824 */ /* 0x001fe200078e021a */
[----:B------:R-:W-:-:S03]  /*84e0*/  LEA.HI.X.SX32 R21, R21, R4, 0x1, P3 ;  /* 0x0000000415157211 */ /* 0x000fc600018f0eff */
[----:B------:R-:W-:Y:S04]  /*84f0*/  STL [R1+0xefc], R20 ;  /* 0x000efc1401007387 */ /* 0x000fe80000100800 */
[----:B------:R0:W-:Y:S02]  /*8500*/  STL [R1+0xeec], R21 ;  /* 0x000eec1501007387 */ /* 0x0001e40000100800 */
[----:B0-----:R-:W0:Y:S01]  /*8510*/  LDC R21, c[0x0][0x3d8] ;  /* 0x0000f600ff157b82 */ /* 0x001e220000000800 */
[----:B-1----:R-:W-:Y:S01]  /*8520*/  IMAD R20, R28, 0x2, R27 ;  /* 0x000000021c147824 */ /* 0x002fe200078e021b */
[----:B------:R-:W-:-:S05]  /*8530*/  IADD3 R28, P1, PT, R29, R2, RZ ;  /* 0x000000021d1c7210 */ /* 0x000fca0007f3e0ff */
[----:B------:R1:W-:Y:S02]  /*8540*/  STL [R1+0xef0], R28 ;  /* 0x000ef01c01007387 */ /* 0x0003e40000100800 */
[----:B-1----:R-:W-:-:S05]  /*8550*/  IADD3 R28, P2, PT, R22, R2, RZ ;  /* 0x00000002161c7210 */ /* 0x002fca0007f5e0ff */
[----:B------:R1:W-:Y:S01]  /*8560*/  STL [R1+0xef4], R28 ;  /* 0x000ef41c01007387 */ /* 0x0003e20000100800 */
[----:B------:R-:W-:Y:S02]  /*8570*/  LEA.HI.X.SX32 R29, R29, R4, 0x1, P1 ;  /* 0x000000041d1d7211 */ /* 0x000fe400008f0eff */
[----:B-1----:R-:W-:-:S05]  /*8580*/  IADD3 R28, P3, PT, R23, R2, RZ ;  /* 0x00000002171c7210 */ /* 0x002fca0007f7e0ff */
[----:B------:R1:W-:Y:S04]  /*8590*/  STL [R1+0xef8], R28 ;  /* 0x000ef81c01007387 */ /* 0x0003e80000100800 */
[----:B------:R3:W-:Y:S01]  /*85a0*/  STL [R1+0xee8], R29 ;  /* 0x000ee81d01007387 */ /* 0x0007e20000100800 */
[----:B-1----:R-:W1:Y:S08]  /*85b0*/  LDC R28, c[0x0][0x3d8] ;  /* 0x0000f600ff1c7b82 */ /* 0x002e700000000800 */
[----:B---3--:R-:W3:Y:S01]  /*85c0*/  LDC R29, c[0x0][0x3d8] ;  /* 0x0000f600ff1d7b82 */ /* 0x008ee20000000800 */
[----:B------:R-:W-:Y:S01]  /*85d0*/  LEA.HI.X.SX32 R22, R22, R4, 0x1, P2 ;  /* 0x0000000416167211 */ /* 0x000fe200010f0eff */
[----:B0-----:R-:W-:-:S04]  /*85e0*/  IMAD R21, R21, 0x2, R20 ;  /* 0x0000000215157824 */ /* 0x001fc800078e0214 */
[----:B------:R3:W-:Y:S01]  /*85f0*/  STL [R1+0xee4], R22 ;  /* 0x000ee41601007387 */ /* 0x0007e20000100800 */
[----:B-1----:R-:W-:Y:S01]  /*8600*/  IMAD R28, R28, 0x2, R23 ;  /* 0x000000021c1c7824 */ /* 0x002fe200078e0217 */
[----:B------:R-:W-:Y:S01]  /*8610*/  LEA.HI.X.SX32 R23, R23, R4, 0x1, P3 ;  /* 0x0000000417177211 */ /* 0x000fe200018f0eff */
[----:B---3--:R-:W-:-:S03]  /*8620*/  IMAD R22, R29, 0x2, R21 ;  /* 0x000000021d167824 */ /* 0x008fc600078e0215 */
[C---:B------:R-:W-:Y:S01]  /*8630*/  IADD3 R29, P1, PT, R28.reuse, R2, RZ ;  /* 0x000000021c1d7210 */ /* 0x040fe20007f3e0ff */
        /* <DEDUP_REMOVED lines=15> */
[----:B0-----:R-:W-:Y:S01]  /*8730*/  LEA.HI.X.SX32 R25, R19, R4, 0x1, P3 ;  /* 0x0000000413197211 */ /* 0x001fe200018f0eff */
        /* <DEDUP_REMOVED lines=36> */
[----:B---3--:R-:W-:Y:S02]  /*8980*/  IMAD R9, R28, 0x2, R24 ;  /* 0x000000021c097824 */ /* 0x008fe400078e0218 */
[----:B------:R-:W0:Y:S02]  /*8990*/  LDC R28, c[0x0][0x3d8] ;  /* 0x0000f600ff1c7b82 */ /* 0x000e240000000800 */
[----:B------:R1:W-:Y:S02]  /*89a0*/  STL [R1+0xe8c], R12 ;  /* 0x000e8c0c01007387 */ /* 0x0003e40000100800 */
[----:B-1----:R-:W-:-:S05]  /*89b0*/  IADD3 R12, P1, PT, R29, R2, RZ ;  /* 0x000000021d0c7210 */ /* 0x002fca0007f3e0ff */
[----:B------:R1:W-:Y:S02]  /*89c0*/  STL [R1+0xe90], R12 ;  /* 0x000e900c01007387 */ /* 0x0003e40000100800 */
[----:B-1----:R-:W-:-:S05]  /*89d0*/  IADD3 R12, P2, PT, R5, R2, RZ ;  /* 0x00000002050c7210 */ /* 0x002fca0007f5e0ff */
[----:B------:R1:W-:Y:S02]  /*89e0*/  STL [R1+0xe94], R12 ;  /* 0x000e940c01007387 */ /* 0x0003e40000100800 */
[----:B-1----:R-:W-:-:S05]  /*89f0*/  IADD3 R12, P3, PT, R14, R2, RZ ;  /* 0x000000020e0c7210 */ /* 0x002fca0007f7e0ff */
[----:B------:R0:W-:Y:S02]  /*8a00*/  STL [R1+0xe98], R12 ;  /* 0x000e980c01007387 */ /* 0x0001e40000100800 */
[----:B0-----:R-:W-:Y:S02]  /*8a10*/  IMAD R12, R28, 0x2, R9 ;  /* 0x000000021c0c7824 */ /* 0x001fe400078e0209 */
[----:B------:R-:W0:Y:S01]  /*8a20*/  LDC R28, c[0x0][0x3d8] ;  /* 0x0000f600ff1c7b82 */ /* 0x000e220000000800 */
[----:B------:R-:W-:-:S05]  /*8a30*/  LEA.HI.X.SX32 R29, R29, R4, 0x1, P1 ;  /* 0x000000041d1d7211 */ /* 0x000fca00008f0eff */
[----:B------:R1:W-:Y:S02]  /*8a40*/  STL [R1+0xe88], R29 ;  /* 0x000e881d01007387 */ /* 0x0003e40000100800 */
[-C--:B-1----:R-:W-:Y:S01]  /*8a50*/  LEA.HI.X.SX32 R29, R5, R4.reuse, 0x1, P2 ;  /* 0x00000004051d7211 */ /* 0x082fe200010f0eff */
[----:B0-----:R-:W-:Y:S02]  /*8a60*/  IMAD R5, R28, 0x2, R12 ;  /* 0x000000021c057824 */ /* 0x001fe400078e020c */
[----:B------:R-:W0:Y:S01]  /*8a70*/  LDC R28, c[0x0][0x3d8] ;  /* 0x0000f600ff1c7b82 */ /* 0x000e220000000800 */
[----:B------:R-:W-:Y:S01]  /*8a80*/  LEA.HI.X.SX32 R14, R14, R4, 0x1, P3 ;  /* 0x000000040e0e7211 */ /* 0x000fe200018f0eff */
[----:B------:R1:W-:Y:S04]  /*8a90*/  STL [R1+0xe84], R29 ;  /* 0x000e841d01007387 */ /* 0x0003e80000100800 */
[----:B------:R3:W-:Y:S01]  /*8aa0*/  STL [R1+0xe74], R14 ;  /* 0x000e740e01007387 */ /* 0x0007e20000100800 */
[----:B-1----:R-:W-:-:S02]  /*8ab0*/  IADD3 R29, P1, PT, R11, R2, RZ ;  /* 0x000000020b1d7210 */ /* 0x002fc40007f3e0ff */
[----:B---3--:R-:W-:-:S03]  /*8ac0*/  IADD3 R14, P2, PT, R0, R2, RZ ;  /* 0x00000002000e7210 */ /* 0x008fc60007f5e0ff */
[----:B------:R-:W-:Y:S04]  /*8ad0*/  STL [R1+0xe78], R29 ;  /* 0x000e781d01007387 */ /* 0x000fe80000100800 */
[----:B------:R0:W-:Y:S02]  /*8ae0*/  STL [R1+0xe7c], R14 ;  /* 0x000e7c0e01007387 */ /* 0x0001e40000100800 */
[----:B0-----:R-:W-:Y:S02]  /*8af0*/  IMAD R14, R28, 0x2, R5 ;  /* 0x000000021c0e7824 */ /* 0x001fe400078e0205 */
[----:B------:R-:W0:Y:S01]  /*8b00*/  LDC R28, c[0x0][0x3d8] ;  /* 0x0000f600ff1c7b82 */ /* 0x000e220000000800 */
[----:B------:R-:W-:-:S05]  /*8b10*/  IADD3 R29, P3, PT, R6, R2, RZ ;  /* 0x00000002061d7210 */ /* 0x000fca0007f7e0ff */
[----:B------:R1:W-:Y:S02]  /*8b20*/  STL [R1+0xe80], R29 ;  /* 0x000e801d01007387 */ /* 0x0003e40000100800 */
[-C--:B-1----:R-:W-:Y:S02]  /*8b30*/  LEA.HI.X.SX32 R29, R11, R4.reuse, 0x1, P1 ;  /* 0x000000040b1d7211 */ /* 0x082fe400008f0eff */
[-C--:B------:R-:W-:Y:S01]  /*8b40*/  LEA.HI.X.SX32 R11, R0, R4.reuse, 0x1, P2 ;  /* 0x00000004000b7211 */ /* 0x080fe200010f0eff */
[----:B0-----:R-:W-:Y:S02]  /*8b50*/  IMAD R0, R28, 0x2, R14 ;  /* 0x000000021c007824 */ /* 0x001fe400078e020e */
[----:B------:R-:W0:Y:S01]  /*8b60*/  LDC R28, c[0x0][0x3d8] ;  /* 0x0000f600ff1c7b82 */ /* 0x000e220000000800 */
[----:B------:R-:W-:Y:S01]  /*8b70*/  LEA.HI.X.SX32 R6, R6, R4, 0x1, P3 ;  /* 0x0000000406067211 */ /* 0x000fe200018f0eff */
[----:B------:R-:W-:Y:S04]  /*8b80*/  STL [R1+0xe70], R29 ;  /* 0x000e701d01007387 */ /* 0x000fe80000100800 */
[----:B------:R-:W-:Y:S04]  /*8b90*/  STL [R1+0xe6c], R11 ;  /* 0x000e6c0b01007387 */ /* 0x000fe80000100800 */
[----:B------:R1:W-:Y:S02]  /*8ba0*/  STL [R1+0xe5c], R6 ;  /* 0x000e5c0601007387 */ /* 0x0003e40000100800 */
[----:B-1----:R-:W-:-:S05]  /*8bb0*/  IADD3 R6, P1, PT, R10, R2, RZ ;  /* 0x000000020a067210 */ /* 0x002fca0007f3e0ff */
[----:B------:R0:W-:Y:S02]  /*8bc0*/  STL [R1+0xe60], R6 ;  /* 0x000e600601007387 */ /* 0x0001e40000100800 */
[----:B0-----:R-:W-:Y:S02]  /*8bd0*/  IMAD R6, R28, 0x2, R0 ;  /* 0x000000021c067824 */ /* 0x001fe400078e0200 */
[----:B------:R-:W0:Y:S01]  /*8be0*/  LDC R28, c[0x0][0x3d8] ;  /* 0x0000f600ff1c7b82 */ /* 0x000e220000000800 */
[-C--:B------:R-:W-:Y:S02]  /*8bf0*/  IADD3 R29, P2, PT, R17, R2.reuse, RZ ;  /* 0x00000002111d7210 */ /* 0x080fe40007f5e0ff */
[----:B------:R-:W-:Y:S02]  /*8c00*/  IADD3 R11, P3, PT, R16, R2, RZ ;  /* 0x00000002100b7210 */ /* 0x000fe40007f7e0ff */
[----:B------:R-:W-:Y:S01]  /*8c10*/  LEA.HI.X.SX32 R10, R10, R4, 0x1, P1 ;  /* 0x000000040a0a7211 */ /* 0x000fe200008f0eff */
[----:B------:R-:W-:Y:S04]  /*8c20*/  STL [R1+0xe64], R29 ;  /* 0x000e641d01007387 */ /* 0x000fe80000100800 */
[----:B------:R-:W-:Y:S04]  /*8c30*/  STL [R1+0xe68], R11 ;  /* 0x000e680b01007387 */ /* 0x000fe80000100800 */
[----:B------:R0:W-:Y:S02]  /*8c40*/  STL [R1+0xe58], R10 ;  /* 0x000e580a01007387 */ /* 0x0001e40000100800 */
[----:B0-----:R-:W-:-:S02]  /*8c50*/  IMAD R10, R28, 0x2, R6 ;  /* 0x000000021c0a7824 */ /* 0x001fc400078e0206 */
[----:B------:R-:W0:Y:S01]  /*8c60*/  LDC R28, c[0x0][0x3d8] ;  /* 0x0000f600ff1c7b82 */ /* 0x000e220000000800 */
[-C--:B------:R-:W-:Y:S02]  /*8c70*/  LEA.HI.X.SX32 R17, R17, R4.reuse, 0x1, P2 ;  /* 0x0000000411117211 */ /* 0x080fe400010f0eff */
[----:B------:R-:W-:-:S03]  /*8c80*/  LEA.HI.X.SX32 R11, R16, R4, 0x1, P3 ;  /* 0x00000004100b7211 */ /* 0x000fc600018f0eff */
[----:B------:R-:W-:Y:S04]  /*8c90*/  STL [R1+0xe54], R17 ;  /* 0x000e541101007387 */ /* 0x000fe80000100800 */
[----:B------:R1:W-:Y:S02]  /*8ca0*/  STL [R1+0xe44], R11 ;  /* 0x000e440b01007387 */ /* 0x0003e40000100800 */
[----:B-1----:R-:W-:-:S05]  /*8cb0*/  IADD3 R11, P1, PT, R18, R2, RZ ;  /* 0x00000002120b7210 */ /* 0x002fca0007f3e0ff */
[----:B------:R0:W-:Y:S02]  /*8cc0*/  STL [R1+0xe48], R11 ;  /* 0x000e480b01007387 */ /* 0x0001e40000100800 */
[----:B0-----:R-:W-:Y:S02]  /*8cd0*/  IMAD R11, R28, 0x2, R10 ;  /* 0x000000021c0b7824 */ /* 0x001fe400078e020a */
[----:B------:R-:W0:Y:S01]  /*8ce0*/  LDC R28, c[0x0][0x3d8] ;  /* 0x0000f600ff1c7b82 */ /* 0x000e220000000800 */
[-C--:B------:R-:W-:Y:S02]  /*8cf0*/  IADD3 R17, P2, PT, R8, R2.reuse, RZ ;  /* 0x0000000208117210 */ /* 0x080fe40007f5e0ff */
[----:B------:R-:W-:-:S03]  /*8d00*/  IADD3 R16, P3, PT, R15, R2, RZ ;  /* 0x000000020f107210 */ /* 0x000fc60007f7e0ff */
[----:B------:R-:W-:Y:S04]  /*8d10*/  STL [R1+0xe4c], R17 ;  /* 0x000e4c1101007387 */ /* 0x000fe80000100800 */
[----:B------:R1:W-:Y:S02]  /*8d20*/  STL [R1+0xe50], R16 ;  /* 0x000e501001007387 */ /* 0x0003e40000100800 */
[-C--:B-1----:R-:W-:Y:S01]  /*8d30*/  LEA.HI.X.SX32 R16, R8, R4.reuse, 0x1, P2 ;  /* 0x0000000408107211 */ /* 0x082fe200010f0eff */
[----:B0-----:R-:W-:Y:S02]  /*8d40*/  IMAD R8, R28, 0x2, R11 ;  /* 0x000000021c087824 */ /* 0x001fe400078e020b */
[----:B------:R-:W0:Y:S01]  /*8d50*/  LDC R28, c[0x0][0x3d8] ;  /* 0x0000f600ff1c7b82 */ /* 0x000e220000000800 */
[----:B------:R-:W-:-:S02]  /*8d60*/  LEA.HI.X.SX32 R17, R18, R4, 0x1, P1 ;  /* 0x0000000412117211 */ /* 0x000fc400008f0eff */
[----:B------:R-:W-:-:S03]  /*8d70*/  LEA.HI.X.SX32 R15, R15, R4, 0x1, P3 ;  /* 0x000000040f0f7211 */ /* 0x000fc600018f0eff */
        /* <DEDUP_REMOVED lines=27> */
[----:B-1----:R-:W-:-:S05]  /*8f30*/  LEA.HI.X.SX32 R17, R20, R4, 0x1, P1 ;  /* 0x0000000414117211 */ /* 0x002fca00008f0eff */
[----:B------:R0:W-:Y:S02]  /*8f40*/  STL [R1+0xe10], R17 ;  /* 0x000e101101007387 */ /* 0x0001e40000100800 */
[----:B0-----:R-:W-:Y:S02]  /*8f50*/  IMAD R17, R28, 0x2, R16 ;  /* 0x000000021c117824 */ /* 0x001fe400078e0210 */
        /* <DEDUP_REMOVED lines=9> */
[----:B------:R-:W-:-:S05]  /*8ff0*/  IADD3 R21, P2, PT, R19, R2, RZ ;  /* 0x0000000213157210 */ /* 0x000fca0007f5e0ff */
[----:B------:R1:W-:Y:S01]  /*9000*/  STL [R1+0xe04], R21 ;  /* 0x000e041501007387 */ /* 0x0003e20000100800 */
[----:B------:R-:W-:Y:S02]  /*9010*/  IADD3 R20, P3, PT, R25, R2, RZ ;  /* 0x0000000219147210 */ /* 0x000fe40007f7e0ff */
[-C--:B-1----:R-:W-:Y:S01]  /*9020*/  LEA.HI.X.SX32 R21, R19, R4.reuse, 0x1, P2 ;  /* 0x0000000413157211 */ /* 0x082fe200010f0eff */
[----:B0-----:R-:W-:Y:S02]  /*9030*/  IMAD R19, R28, 0x2, R18 ;  /* 0x000000021c137824 */ /* 0x001fe400078e0212 */
[----:B------:R-:W0:Y:S01]  /*9040*/  LDC R28, c[0x0][0x3d8] ;  /* 0x0000f600ff1c7b82 */ /* 0x000e220000000800 */
[-C--:B------:R-:W-:Y:S01]  /*9050*/  LEA.HI.X.SX32 R22, R23, R4.reuse, 0x1, P1 ;  /* 0x0000000417167211 */ /* 0x080fe200008f0eff */
[----:B------:R1:W-:Y:S04]  /*9060*/  STL [R1+0xe08], R20 ;  /* 0x000e081401007387 */ /* 0x0003e80000100800 */
[----:B------:R-:W-:Y:S01]  /*9070*/  STL [R1+0xdf8], R22 ;  /* 0x000df81601007387 */ /* 0x000fe20000100800 */
[----:B-1----:R-:W-:-:S03]  /*9080*/  LEA.HI.X.SX32 R20, R25, R4, 0x1, P3 ;  /* 0x0000000419147211 */ /* 0x002fc600018f0eff */
        /* <DEDUP_REMOVED lines=8> */
[----:B------:R1:W-:Y:S02]  /*9110*/  STL [R1+0xdec], R22 ;  /* 0x000dec1601007387 */ /* 0x0003e40000100800 */
[-C--:B-1----:R-:W-:Y:S02]  /*9120*/  LEA.HI.X.SX32 R22, R13, R4.reuse, 0x1, P1 ;  /* 0x000000040d167211 */ /* 0x082fe400008f0eff */
[-C--:B------:R-:W-:Y:S01]  /*9130*/  LEA.HI.X.SX32 R13, R9, R4.reuse, 0x1, P3 ;  /* 0x00000004090d7211 */ /* 0x080fe200018f0eff */
[----:B0-----:R-:W-:Y:S02]  /*9140*/  IMAD R9, R28, 0x2, R20 ;  /* 0x000000021c097824 */ /* 0x001fe400078e0214 */
[----:B------:R-:W0:Y:S01]  /*9150*/  LDC R28, c[0x0][0x3d8] ;  /* 0x0000f600ff1c7b82 */ /* 0x000e220000000800 */
[----:B------:R1:W-:Y:S04]  /*9160*/  STL [R1+0xdf0], R21 ;  /* 0x000df01501007387 */ /* 0x0003e80000100800 */
[----:B------:R-:W-:Y:S01]  /*9170*/  STL [R1+0xde0], R22 ;  /* 0x000de01601007387 */ /* 0x000fe20000100800 */
[----:B-1----:R-:W-:-:S05]  /*9180*/  LEA.HI.X.SX32 R21, R24, R4, 0x1, P2 ;  /* 0x0000000418157211 */ /* 0x002fca00010f0eff */
        /* <DEDUP_REMOVED lines=41> */
[-C--:B-1----:R-:W-:Y:S02]  /*9420*/  LEA.HI.X.SX32 R14, R11, R4.reuse, 0x1, P1 ;  /* 0x000000040b0e7211 */ /* 0x082fe400008f0eff */
[-C--:B------:R-:W-:Y:S01]  /*9430*/  LEA.HI.X.SX32 R11, R8, R4.reuse, 0x1, P2 ;  /* 0x00000004080b7211 */ /* 0x080fe200010f0eff */
[----:B0-----:R-:W-:Y:S02]  /*9440*/  IMAD R8, R28, 0x2, R6 ;  /* 0x000000021c087824 */ /* 0x001fe400078e0206 */
[----:B------:R-:W0:Y:S01]  /*9450*/  LDC R28, c[0x0][0x3d8] ;  /* 0x0000f600ff1c7b82 */ /* 0x000e220000000800 */
        /* <DEDUP_REMOVED lines=27> */
[----:B------:R1:W-:Y:S04]  /*9610*/  STL [R1+0xd74], R15 ;  /* 0x000d740f01007387 */ /* 0x0003e80000100800 */
[----:B------:R-:W-:Y:S01]  /*9620*/  STL [R1+0xd78], R14 ;  /* 0x000d780e01007387 */ /* 0x000fe20000100800 */
        /* <DEDUP_REMOVED lines=37> */
[----:B------:R-:W-:Y:S02]  /*9880*/  LEA.HI.X.SX32 R0, R6, R4, 0x1, P3 ;  /* 0x0000000406007211 */ /* 0x000fe400018f0eff */
[----:B------:R-:W-:Y:S01]  /*9890*/  IADD3 R6, P1, PT, R8, R2, RZ ;  /* 0x0000000208067210 */ /* 0x000fe20007f3e0ff */
[----:B------:R-:W-:Y:S04]  /*98a0*/  STL [R1+0xd34], R13 ;  /* 0x000d340d01007387 */ /* 0x000fe80000100800 */
[----:B------:R-:W-:Y:S04]  /*98b0*/  STL [R1+0xd24], R0 ;  /* 0x000d240001007387 */ /* 0x000fe80000100800 */
[----:B------:R0:W-:Y:S02]  /*98c0*/  STL [R1+0xd28], R6 ;  /* 0x000d280601007387 */ /* 0x0001e40000100800 */
[----:B0-----:R-:W-:-:S02]  /*98d0*/  IMAD R6, R28, 0x2, R12 ;  /* 0x000000021c067824 */ /* 0x001fc400078e020c */
        /* <DEDUP_REMOVED lines=9> */
[----:B------:R-:W-:Y:S02]  /*9970*/  LEA.HI.X.SX32 R8, R10, R4, 0x1, P2 ;  /* 0x000000040a087211 */ /* 0x000fe400010f0eff */
[----:B------:R-:W-:Y:S01]  /*9980*/  IADD3 R10, P1, PT, R7, R2, RZ ;  /* 0x00000002070a7210 */ /* 0x000fe20007f3e0ff */
[----:B------:R-:W-:Y:S04]  /*9990*/  STL [R1+0xd20], R13 ;  /* 0x000d200d01007387 */ /* 0x000fe80000100800 */
[----:B------:R-:W-:Y:S04]  /*99a0*/  STL [R1+0xd1c], R8 ;  /* 0x000d1c0801007387 */ /* 0x000fe80000100800 */
[----:B------:R-:W-:Y:S04]  /*99b0*/  STL [R1+0xd0c], R0 ;  /* 0x000d0c0001007387 */ /* 0x000fe80000100800 */
[----:B------:R0:W-:Y:S02]  /*99c0*/  STL [R1+0xd10], R10 ;  /* 0x000d100a01007387 */ /* 0x0001e40000100800 */
[----:B0-----:R-:W-:-:S02]  /*99d0*/  IMAD R10, R28, 0x2, R11 ;  /* 0x000000021c0a7824 */ /* 0x001fc400078e020b */
        /* <DEDUP_REMOVED lines=27> */
[----:B------:R1:W-:Y:S04]  /*9b90*/  STL [R1+0xcec], R7 ;  /* 0x000cec0701007387 */ /* 0x0003e80000100800 */
[----:B------:R-:W-:Y:S01]  /*9ba0*/  STL [R1+0xcdc], R5 ;  /* 0x000cdc0501007387 */ /* 0x000fe20000100800 */
        /* <DEDUP_REMOVED lines=23> */
[----:B------:R3:W-:Y:S01]  /*9d20*/  STL [R1+0xcc8], R10 ;  /* 0x000cc80a01007387 */ /* 0x0007e20000100800 */
[-C--:B-1----:R-:W-:Y:S02]  /*9d30*/  LEA.HI.X.SX32 R11, R8, R4.reuse, 0x1, P1 ;  /* 0x00000004080b7211 */ /* 0x082fe400008f0eff */
[-C--:B------:R-:W-:Y:S02]  /*9d40*/  LEA.HI.X.SX32 R8, R9, R4.reuse, 0x1, P3 ;  /* 0x0000000409087211 */ /* 0x080fe400018f0eff */
[----:B---3--:R-:W-:Y:S01]  /*9d50*/  LEA.HI.X.SX32 R10, R0, R4, 0x1, P2 ;  /* 0x00000004000a7211 */ /* 0x008fe200010f0eff */
[----:B------:R-:W-:Y:S01]  /*9d60*/  STL [R1+0xcb4], R11 ;  /* 0x000cb40b01007387 */ /* 0x000fe20000100800 */
[----:B0-----:R-:W-:-:S03]  /*9d70*/  IMAD R0, R28, 0x2, R5 ;  /* 0x000000021c007824 */ /* 0x001fc600078e0205 */
[----:B------:R0:W-:Y:S01]  /*9d80*/  STL [R1+0xcbc], R10 ;  /* 0x000cbc0a01007387 */ /* 0x0001e20000100800 */
[----:B------:R-:W-:-:S03]  /*9d90*/  IADD3 R9, P2, PT, R6, R2, RZ ;  /* 0x0000000206097210 */ /* 0x000fc60007f5e0ff */
[----:B------:R1:W-:Y:S01]  /*9da0*/  STL [R1+0xcc4], R8 ;  /* 0x000cc40801007387 */ /* 0x0003e20000100800 */
[-C--:B0-----:R-:W-:Y:S02]  /*9db0*/  IADD3 R10, P1, PT, R7, R2.reuse, RZ ;  /* 0x00000002070a7210 */ /* 0x081fe40007f3e0ff */
[-C--:B-1----:R-:W-:Y:S02]  /*9dc0*/  IADD3 R8, P3, PT, R5, R2.reuse, RZ ;  /* 0x0000000205087210 */ /* 0x082fe40007f7e0ff */
[----:B------:R-:W-:Y:S01]  /*9dd0*/  IADD3 R2, P4, PT, R0, R2, RZ ;  /* 0x0000000200027210 */ /* 0x000fe20007f9e0ff */
[----:B------:R-:W-:Y:S01]  /*9de0*/  STL [R1+0xccc], R10 ;  /* 0x000ccc0a01007387 */ /* 0x000fe20000100800 */
[----:B------:R-:W-:-:S03]  /*9df0*/  LEA.HI.X.SX32 R7, R7, R4, 0x1, P1 ;  /* 0x0000000407077211 */ /* 0x000fc600008f0eff */
[----:B------:R-:W-:Y:S01]  /*9e00*/  STL [R1+0xcd0], R9 ;  /* 0x000cd00901007387 */ /* 0x000fe20000100800 */
[----:B------:R-:W-:-:S03]  /*9e10*/  LEA.HI.X.SX32 R6, R6, R4, 0x1, P2 ;  /* 0x0000000406067211 */ /* 0x000fc600010f0eff */
[----:B------:R-:W-:Y:S04]  /*9e20*/  STL [R1+0xcd4], R8 ;  /* 0x000cd40801007387 */ /* 0x000fe80000100800 */
[----:B------:R0:W-:Y:S01]  /*9e30*/  STL [R1+0xca8], R2 ;  /* 0x000ca80201007387 */ /* 0x0001e20000100800 */
[----:B------:R-:W-:-:S03]  /*9e40*/  LEA.HI.X.SX32 R0, R0, R4, 0x1, P4 ;  /* 0x0000000400007211 */ /* 0x000fc600020f0eff */
[----:B------:R-:W-:Y:S01]  /*9e50*/  STL [R1+0xc9c], R7 ;  /* 0x000c9c0701007387 */ /* 0x000fe20000100800 */
[----:B0-----:R-:W-:-:S03]  /*9e60*/  LEA.HI.X.SX32 R2, R5, R4, 0x1, P3 ;  /* 0x0000000405027211 */ /* 0x001fc600018f0eff */
[----:B------:R-:W-:Y:S04]  /*9e70*/  STL [R1+0xca0], R6 ;  /* 0x000ca00601007387 */ /* 0x000fe80000100800 */
[----:B------:R0:W-:Y:S01]  /*9e80*/  STL [R1+0xca4], R2 ;  /* 0x000ca40201007387 */ /* 0x0001e20000100800 */
[C---:B--2---:R-:W-:Y:S02]  /*9e90*/  IMAD R5, R3.reuse, 0x3, RZ ;  /* 0x0000000303057824 */ /* 0x044fe400078e02ff */
[----:B------:R-:W-:Y:S01]  /*9ea0*/  IMAD.SHL.U32 R4, R3, 0x4, RZ ;  /* 0x0000000403047824 */ /* 0x000fe200078e00ff */
[----:B------:R-:W-:Y:S01]  /*9eb0*/  STL [R1+0xc98], R0 ;  /* 0x000c980001007387 */ /* 0x000fe20000100800 */
[----:B0-----:R-:W-:-:S05]  /*9ec0*/  SHF.R.S32.HI R2, RZ, 0x1f, R3 ;  /* 0x0000001fff027819 */ /* 0x001fca0000011403 */
[----:B------:R0:W-:Y:S04]  /*9ed0*/  STL [R1+0x184], R2 ;  /* 0x0001840201007387 */ /* 0x0001e80000100800 */
[----:B------:R1:W-:Y:S01]  /*9ee0*/  STL [R1+0x17c], R5 ;  /* 0x00017c0501007387 */ /* 0x0003e20000100800 */
[----:B0-----:R-:W-:-:S03]  /*9ef0*/  IMAD R2, R3, 0x5, RZ ;  /* 0x0000000503027824 */ /* 0x001fc600078e02ff */
[----:B------:R0:W-:Y:S01]  /*9f00*/  STL [R1+0x178], R4 ;  /* 0x0001780401007387 */ /* 0x0001e20000100800 */
[----:B-1----:R-:W-:-:S03]  /*9f10*/  IMAD R5, R3, 0x6, RZ ;  /* 0x0000000603057824 */ /* 0x002fc600078e02ff */
[----:B------:R1:W-:Y:S01]  /*9f20*/  STL [R1+0x174], R2 ;  /* 0x0001740201007387 */ /* 0x0003e20000100800 */
[----:B0-----:R-:W-:-:S03]  /*9f30*/  IMAD R4, R3, 0x7, RZ ;  /* 0x0000000703047824 */ /* 0x001fc600078e02ff */
[----:B------:R0:W-:Y:S01]  /*9f40*/  STL [R1+0x170], R5 ;  /* 0x0001700501007387 */ /* 0x0001e20000100800 */
[----:B-1----:R-:W-:-:S03]  /*9f50*/  IMAD.SHL.U32 R2, R3, 0x8, RZ ;  /* 0x0000000803027824 */ /* 0x002fc600078e00ff */
[----:B------:R1:W-:Y:S04]  /*9f60*/  STL [R1+0x16c], R4 ;  /* 0x00016c0401007387 */ /* 0x0003e80000100800 */
[----:B------:R2:W-:Y:S01]  /*9f70*/  STL [R1+0x168], R2 ;  /* 0x0001680201007387 */ /* 0x0005e20000100800 */
[C---:B0-----:R-:W-:Y:S02]  /*9f80*/  IMAD R5, R3.reuse, 0x9, RZ ;  /* 0x0000000903057824 */ /* 0x041fe400078e02ff */
[----:B-1----:R-:W-:-:S03]  /*9f90*/  IMAD R4, R3, 0xa, RZ ;  /* 0x0000000a03047824 */ /* 0x002fc600078e02ff */
[----:B------:R0:W-:Y:S01]  /*9fa0*/  STL [R1+0x164], R5 ;  /* 0x0001640501007387 */ /* 0x0001e20000100800 */
[----:B--2---:R-:W-:-:S03]  /*9fb0*/  IMAD R2, R3, 0xb, RZ ;  /* 0x0000000b03027824 */ /* 0x004fc600078e02ff */
        /* <DEDUP_REMOVED lines=9> */
[----:B-1----:R-:W-:-:S03]  /*a050*/  IMAD.SHL.U32 R4, R3, 0x10, RZ ;  /* 0x0000001003047824 */ /* 0x002fc600078e00ff */
        /* <DEDUP_REMOVED lines=31> */
[----:B--2---:R-:W-:-:S03]  /*a250*/  IMAD.SHL.U32 R2, R3, 0x20, RZ ;  /* 0x0000002003027824 */ /* 0x004fc600078e00ff */
        /* <DEDUP_REMOVED lines=126> */
[----:B------:R1:W-:Y:S01]  /*aa40*/  STL [R1+0x10], R4 ;  /* 0x0000100401007387 */ /* 0x0003e20000100800 */
[----:B------:R-:W-:-:S03]  /*aa50*/  IMAD R29, R3, 0x63, RZ ;  /* 0x00000063031d7824 */ /* 0x000fc600078e02ff */
[----:B------:R2:W-:Y:S01]  /*aa60*/  STL [R1+0xc], R2 ;  /* 0x00000c0201007387 */ /* 0x0005e20000100800 */
[C---:B0-----:R-:W-:Y:S02]  /*aa70*/  IMAD R5, R3.reuse, 0x60, RZ ;  /* 0x0000006003057824 */ /* 0x041fe400078e02ff */
[----:B-1----:R-:W-:-:S03]  /*aa80*/  IMAD R4, R3, 0x61, RZ ;  /* 0x0000006103047824 */ /* 0x002fc600078e02ff */
[----:B------:R0:W-:Y:S01]  /*aa90*/  STL [R1+0x8], R5 ;  /* 0x0000080501007387 */ /* 0x0001e20000100800 */
[C---:B------:R-:W-:Y:S02]  /*aaa0*/  IMAD R28, R3.reuse, 0x64, RZ ;  /* 0x00000064031c7824 */ /* 0x040fe400078e02ff */
[C---:B--2---:R-:W-:Y:S01]  /*aab0*/  IMAD R2, R3.reuse, 0x62, RZ ;  /* 0x0000006203027824 */ /* 0x044fe200078e02ff */
[----:B------:R-:W-:Y:S01]  /*aac0*/  STL [R1+0x4], R4 ;  /* 0x0000040401007387 */ /* 0x000fe20000100800 */
[C---:B------:R-:W-:Y:S02]  /*aad0*/  IMAD R7, R3.reuse, 0x65, RZ ;  /* 0x0000006503077824 */ /* 0x040fe400078e02ff */
[C---:B------:R-:W-:Y:S01]  /*aae0*/  IMAD R22, R3.reuse, 0x66, RZ ;  /* 0x0000006603167824 */ /* 0x040fe200078e02ff */
[----:B------:R1:W-:Y:S01]  /*aaf0*/  STL [R1+0x14e4], R29 ;  /* 0x0014e41d01007387 */ /* 0x0003e20000100800 */
[C---:B------:R-:W-:Y:S02]  /*ab00*/  IMAD R13, R3.reuse, 0x68, RZ ;  /* 0x00000068030d7824 */ /* 0x040fe400078e02ff */
[C---:B0-----:R-:W-:Y:S01]  /*ab10*/  IMAD R5, R3.reuse, 0x67, RZ ;  /* 0x0000006703057824 */ /* 0x041fe200078e02ff */
[----:B------:R-:W-:Y:S01]  /*ab20*/  STL [R1], R2 ;  /* 0x0000000201007387 */ /* 0x000fe20000100800 */
[----:B------:R-:W-:-:S03]  /*ab30*/  IMAD R20, R3, 0x69, RZ ;  /* 0x0000006903147824 */ /* 0x000fc600078e02ff */
[----:B-1----:R-:W2:Y:S01]  /*ab40*/  LDL.LU R29, [R1+0x17c] ;  /* 0x00017c00011d7983 */ /* 0x002ea20000300800 */
[----:B------:R-:W-:-:S03]  /*ab50*/  IMAD R27, R3, 0x6a, RZ ;  /* 0x0000006a031b7824 */ /* 0x000fc600078e02ff */
[----:B------:R-:W-:Y:S01]  /*ab60*/  STL [R1+0x14e0], R28 ;  /* 0x0014e01c01007387 */ /* 0x000fe20000100800 */
[----:B------:R-:W-:-:S03]  /*ab70*/  IMAD R4, R3, 0x6b, RZ ;  /* 0x0000006b03047824 */ /* 0x000fc600078e02ff */
[----:B------:R-:W-:Y:S01]  /*ab80*/  STL [R1+0x14e8], R7 ;  /* 0x0014e80701007387 */ /* 0x000fe20000100800 */
[----:B------:R-:W-:-:S03]  /*ab90*/  IMAD R9, R3, 0x6c, RZ ;  /* 0x0000006c03097824 */ /* 0x000fc600078e02ff */
[----:B------:R-:W-:Y:S01]  /*aba0*/  STL [R1+0x14ec], R22 ;  /* 0x0014ec1601007387 */ /* 0x000fe20000100800 */
[----:B------:R-:W-:-:S03]  /*abb0*/  IMAD.SHL.U32 R0, R3, 0x2, RZ ;  /* 0x0000000203007824 */ /* 0x000fc600078e00ff */
[----:B------:R-:W-:Y:S01]  /*abc0*/  STL [R1+0x14f0], R5 ;  /* 0x0014f00501007387 */ /* 0x000fe20000100800 */
[----:B------:R-:W-:-:S03]  /*abd0*/  IMAD R12, R3, 0x6d, RZ ;  /* 0x0000006d030c7824 */ /* 0x000fc600078e02ff */
[----:B------:R0:W-:Y:S01]  /*abe0*/  STL [R1+0x14f4], R13 ;  /* 0x0014f40d01007387 */ /* 0x0001e20000100800 */
[C---:B------:R-:W-:Y:S02]  /*abf0*/  IMAD R16, R3.reuse, 0x6e, RZ ;  /* 0x0000006e03107824 */ /* 0x040fe400078e02ff */
[C---:B------:R-:W-:Y:S02]  /*ac00*/  IMAD R19, R3.reuse, 0x6f, RZ ;  /* 0x0000006f03137824 */ /* 0x040fe400078e02ff */
[----:B------:R-:W-:Y:S01]  /*ac10*/  IMAD R24, R3, 0x70, RZ ;  /* 0x0000007003187824 */ /* 0x000fe200078e02ff */
[----:B0-----:R-:W3:Y:S04]  /*ac20*/  LDL.LU R13, [R1+0x178] ;  /* 0x00017800010d7983 */ /* 0x001ee80000300800 */
[----:B------:R0:W-:Y:S01]  /*ac30*/  STL [R1+0x14f8], R20 ;  /* 0x0014f81401007387 */ /* 0x0001e20000100800 */
[----:B------:R-:W-:-:S02]  /*ac40*/  IMAD.MOV.U32 R28, RZ, RZ, R0 ;  /* 0x000000ffff1c7224 */ /* 0x000fc400078e0000 */
[C---:B------:R-:W-:Y:S02]  /*ac50*/  IMAD R26, R3.reuse, 0x71, RZ ;  /* 0x00000071031a7824 */ /* 0x040fe400078e02ff */
[C---:B------:R-:W-:Y:S01]  /*ac60*/  IMAD R0, R3.reuse, 0x72, RZ ;  /* 0x0000007203007824 */ /* 0x040fe200078e02ff */
[----:B0-----:R-:W4:Y:S04]  /*ac70*/  LDL.LU R20, [R1+0x184] ;  /* 0x0001840001147983 */ /* 0x001f280000300800 */
[----:B------:R-:W-:Y:S01]  /*ac80*/  STL [R1+0x14fc], R27 ;  /* 0x0014fc1b01007387 */ /* 0x000fe20000100800 */
[----:B------:R-:W-:-:S03]  /*ac90*/  IMAD R2, R3, 0x73, RZ ;  /* 0x0000007303027824 */ /* 0x000fc600078e02ff */
[----:B------:R-:W-:Y:S01]  /*aca0*/  STL [R1+0x1500], R4 ;  /* 0x0015000401007387 */ /* 0x000fe20000100800 */
[----:B------:R-:W-:-:S03]  /*acb0*/  IMAD R6, R3, 0x74, RZ ;  /* 0x0000007403067824 */ /* 0x000fc600078e02ff */
[----:B------:R-:W-:Y:S01]  /*acc0*/  STL [R1+0x1504], R9 ;  /* 0x0015040901007387 */ /* 0x000fe20000100800 */
[----:B------:R-:W-:-:S03]  /*acd0*/  IMAD R8, R3, 0x75, RZ ;  /* 0x0000007503087824 */ /* 0x000fc600078e02ff */
[----:B------:R-:W-:Y:S04]  /*ace0*/  STL [R1+0x1508], R12 ;  /* 0x0015080c01007387 */ /* 0x000fe80000100800 */
[----:B------:R-:W-:Y:S01]  /*acf0*/  STL [R1+0x150c], R16 ;  /* 0x00150c1001007387 */ /* 0x000fe20000100800 */
[----:B------:R-:W-:-:S03]  /*ad00*/  IMAD R10, R3, 0x76, RZ ;  /* 0x00000076030a7824 */ /* 0x000fc600078e02ff */
[----:B------:R-:W-:Y:S04]  /*ad10*/  STL [R1+0x1510], R19 ;  /* 0x0015101301007387 */ /* 0x000fe80000100800 */
[----:B------:R-:W-:Y:S01]  /*ad20*/  STL [R1+0x1514], R24 ;  /* 0x0015141801007387 */ /* 0x000fe20000100800 */
[----:B------:R-:W-:-:S03]  /*ad30*/  IMAD R11, R3, 0x77, RZ ;  /* 0x00000077030b7824 */ /* 0x000fc600078e02ff */
[----:B------:R-:W-:Y:S04]  /*ad40*/  STL [R1+0x1518], R26 ;  /* 0x0015181a01007387 */ /* 0x000fe80000100800 */
[----:B------:R-:W-:Y:S04]  /*ad50*/  STL [R1+0x151c], R0 ;  /* 0x00151c0001007387 */ /* 0x000fe80000100800 */
[----:B------:R-:W-:Y:S04]  /*ad60*/  STL [R1+0x1520], R2 ;  /* 0x0015200201007387 */ /* 0x000fe80000100800 */
[----:B------:R-:W-:Y:S04]  /*ad70*/  STL [R1+0x1524], R6 ;  /* 0x0015240601007387 */ /* 0x000fe80000100800 */
[----:B------:R0:W-:Y:S04]  /*ad80*/  STL [R1+0x1528], R8 ;  /* 0x0015280801007387 */ /* 0x0001e80000100800 */
[----:B0-----:R-:W5:Y:S04]  /*ad90*/  LDL R8, [R1+0x2c0] ;  /* 0x0002c00001087983 */ /* 0x001f680000100800 */
[----:B------:R0:W-:Y:S04]  /*ada0*/  STL [R1+0x152c], R10 ;  /* 0x00152c0a01007387 */ /* 0x0001e80000100800 */
[----:B0-----:R-:W2:Y:S04]  /*adb0*/  LDL R10, [R1+0x508] ;  /* 0x00050800010a7983 */ /* 0x001ea80000100800 */
[----:B------:R0:W-:Y:S04]  /*adc0*/  STL [R1+0x1530], R11 ;  /* 0x0015300b01007387 */ /* 0x0001e80000100800 */
[----:B0-----:R-:W2:Y:S01]  /*add0*/  LDL R11, [R1+0x1ec] ;  /* 0x0001ec00010b7983 */ /* 0x001ea20000100800 */
[----:B------:R-:W-:-:S05]  /*ade0*/  IMAD R14, R3, 0x78, RZ ;  /* 0x00000078030e7824 */ /* 0x000fca00078e02ff */
[----:B------:R0:W-:Y:S04]  /*adf0*/  STL [R1+0x1534], R14 ;  /* 0x0015340e01007387 */ /* 0x0001e80000100800 */
[----:B0-----:R-:W4:Y:S01]  /*ae00*/  LDL R14, [R1+0x504] ;  /* 0x00050400010e7983 */ /* 0x001f220000100800 */
[----:B------:R-:W0:Y:S01]  /*ae10*/  S2R R7, SR_TID.X ;  /* 0x0000000000077919 */ /* 0x000e220000002100 */
[C---:B------:R-:W-:Y:S02]  /*ae20*/  IMAD R15, R3.reuse, 0x79, RZ ;  /* 0x00000079030f7824 */ /* 0x040fe400078e02ff */
[C---:B------:R-:W-:Y:S02]  /*ae30*/  IMAD R17, R3.reuse, 0x7a, RZ ;  /* 0x0000007a03117824 */ /* 0x040fe400078e02ff */
[----:B------:R-:W-:-:S02]  /*ae40*/  IMAD R18, R3, 0x7b, RZ ;  /* 0x0000007b03127824 */ /* 0x000fc400078e02ff */
[C---:B------:R-:W-:Y:S01]  /*ae50*/  IMAD R21, R3.reuse, 0x7c, RZ ;  /* 0x0000007c03157824 */ /* 0x040fe200078e02ff */
[----:B------:R-:W-:Y:S01]  /*ae60*/  STL [R1+0x1538], R15 ;  /* 0x0015380f01007387 */ /* 0x000fe20000100800 */
[C---:B------:R-:W-:Y:S02]  /*ae70*/  IMAD R23, R3.reuse, 0x7d, RZ ;  /* 0x0000007d03177824 */ /* 0x040fe400078e02ff */
[----:B------:R-:W-:Y:S01]  /*ae80*/  IMAD R25, R3, 0x7e, RZ ;  /* 0x0000007e03197824 */ /* 0x000fe200078e02ff */
[----:B------:R-:W-:Y:S04]  /*ae90*/  STL [R1+0x153c], R17 ;  /* 0x00153c1101007387 */ /* 0x000fe80000100800 */
[----:B------:R-:W-:Y:S04]  /*aea0*/  STL [R1+0x1540], R18 ;  /* 0x0015401201007387 */ /* 0x000fe80000100800 */
[----:B------:R-:W-:Y:S01]  /*aeb0*/  STL [R1+0x1544], R21 ;  /* 0x0015441501007387 */ /* 0x000fe20000100800 */
[----:B------:R-:W-:-:S03]  /*aec0*/  IMAD.MOV.U32 R0, RZ, RZ, -0x800000 ;  /* 0xff800000ff007424 */ /* 0x000fc600078e00ff */
[----:B------:R-:W-:Y:S04]  /*aed0*/  STL [R1+0x1548], R23 ;  /* 0x0015481701007387 */ /* 0x000fe80000100800 */
[----:B------:R-:W-:Y:S01]  /*aee0*/  STL [R1+0x154c], R25 ;  /* 0x00154c1901007387 */ /* 0x000fe20000100800 */
[----:B------:R-:W-:Y:S01]  /*aef0*/  IMAD.MOV.U32 R2, RZ, RZ, -0x800000 ;  /* 0xff800000ff027424 */ /* 0x000fe200078e00ff */
[----:B0-----:R-:W-:Y:S02]  /*af00*/  LOP3.LUT P1, RZ, R7, 0x7, RZ, 0xc0, !PT ;  /* 0x0000000707ff7812 */ /* 0x001fe4000782c0ff */
[-C--:B-----5:R-:W-:Y:S02]  /*af10*/  IADD3 RZ, P6, PT, R8, R3.reuse, RZ ;  /* 0x0000000308ff7210 */ /* 0x0a0fe40007fde0ff */
[----:B--2---:R-:W-:Y:S01]  /*af20*/  IADD3 RZ, P4, PT, R11, R3, RZ ;  /* 0x000000030bff7210 */ /* 0x004fe20007f9e0ff */
[----:B------:R-:W-:-:S05]  /*af30*/  IMAD R3, R3, 0x7f, RZ ;  /* 0x0000007f03037824 */ /* 0x000fca00078e02ff */
[----:B------:R0:W-:Y:S04]  /*af40*/  STL [R1+0x1550], R3 ;  /* 0x0015500301007387 */ /* 0x0001e80000100800 */
[----:B------:R-:W2:Y:S01]  /*af50*/  LDL.LU R5, [R1+0x174] ;  /* 0x0001740001057983 */ /* 0x000ea20000300800 */
[----:B0-----:R-:W-:-:S03]  /*af60*/  IMAD.MOV.U32 R3, RZ, RZ, -0x800000 ;  /* 0xff800000ff037424 */ /* 0x001fc600078e00ff */
[----:B------:R-:W-:Y:S04]  /*af70*/  STL [R1+0x398], R0 ;  /* 0x0003980001007387 */ /* 0x000fe80000100800 */
[----:B------:R-:W-:Y:S04]  /*af80*/  STL [R1+0x39c], R3 ;  /* 0x00039c0301007387 */ /* 0x000fe80000100800 */
[----:B------:R-:W5:Y:S04]  /*af90*/  LDL.LU R22, [R1+0x170] ;  /* 0x0001700001167983 */ /* 0x000f680000300800 */
[----:B------:R-:W-:Y:S04]  /*afa0*/  STL [R1+0x3a0], R2 ;  /* 0x0003a00201007387 */ /* 0x000fe80000100800 */
[----:B------:R0:W-:Y:S04]  /*afb0*/  STL [R1+0x3a4], R0 ;  /* 0x0003a40001007387 */ /* 0x0001e80000100800 */
[----:B------:R-:W-:Y:S04]  /*afc0*/  STL [R1+0x4d0], RZ ;  /* 0x0004d0ff01007387 */ /* 0x000fe80000100800 */
[----:B------:R-:W-:Y:S04]  /*afd0*/  STL [R1+0x4d4], RZ ;  /* 0x0004d4ff01007387 */ /* 0x000fe80000100800 */
[----:B------:R-:W-:Y:S04]  /*afe0*/  STL [R1+0x4d8], RZ ;  /* 0x0004d8ff01007387 */ /* 0x000fe80000100800 */
[----:B------:R-:W-:Y:S04]  /*aff0*/  STL [R1+0x4dc], RZ ;  /* 0x0004dcff01007387 */ /* 0x000fe80000100800 */
[----:B------:R-:W5:Y:S01]  /*b000*/  LDL.LU R7, [R1+0x16c] ;  /* 0x00016c0001077983 */ /* 0x000f620000300800 */
[----:B------:R-:W-:-:S03]  /*b010*/  IADD3 RZ, P3, PT, R28, R11, RZ ;  /* 0x0000000b1cff7210 */ /* 0x000fc60007f7e0ff */
[----:B------:R-:W-:Y:S01]  /*b020*/  STL [R1+0x4f0], RZ ;  /* 0x0004f0ff01007387 */ /* 0x000fe20000100800 */
[----:B------:R-:W-:Y:S02]  /*b030*/  IADD3 RZ, P2, PT, R28, R8, RZ ;  /* 0x000000081cff7210 */ /* 0x000fe40007f5e0ff */
[----:B0-----:R-:W-:Y:S01]  /*b040*/  SHF.R.S32.HI R0, RZ, 0x1f, R28 ;  /* 0x0000001fff007819 */ /* 0x001fe2000001141c */
[----:B------:R-:W-:Y:S04]  /*b050*/  STL [R1+0x4f4], RZ ;  /* 0x0004f4ff01007387 */ /* 0x000fe80000100800 */
[----:B------:R-:W-:Y:S04]  /*b060*/  STL [R1+0x4f8], RZ ;  /* 0x0004f8ff01007387 */ /* 0x000fe80000100800 */
[----:B------:R-:W5:Y:S01]  /*b070*/  LDL.LU R28, [R1+0x168] ;  /* 0x00016800011c7983 */ /* 0x000f620000300800 */
[----:B----4-:R-:W-:-:S02]  /*b080*/  IMAD.X R2, R20, 0x1, R14, P4 ;  /* 0x0000000114027824 */ /* 0x010fc400020e060e */
[----:B------:R-:W-:-:S03]  /*b090*/  IMAD.X R3, R20, 0x1, R10, P6 ;  /* 0x0000000114037824 */ /* 0x000fc600030e060a */
[----:B------:R0:W-:Y:S04]  /*b0a0*/  STL [R1+0xc94], R2 ;  /* 0x000c940201007387 */ /* 0x0001e80000100800 */
[----:B------:R1:W-:Y:S01]  /*b0b0*/  STL [R1+0xc90], R3 ;  /* 0x000c900301007387 */ /* 0x0003e20000100800 */
[C---:B------:R-:W-:Y:S02]  /*b0c0*/  IADD3 RZ, P5, PT, R29.reuse, R11, RZ ;  /* 0x0000000b1dff7210 */ /* 0x040fe40007fbe0ff */
[----:B------:R-:W-:Y:S02]  /*b0d0*/  IADD3 RZ, P4, PT, R29, R8, RZ ;  /* 0x000000081dff7210 */ /* 0x000fe40007f9e0ff */
[----:B0-----:R-:W-:Y:S02]  /*b0e0*/  SHF.R.S32.HI R2, RZ, 0x1f, R29 ;  /* 0x0000001fff027819 */ /* 0x001fe4000001141d */
[----:B------:R-:W4:Y:S01]  /*b0f0*/  LDL.LU R29, [R1+0x164] ;  /* 0x00016400011d7983 */ /* 0x000f220000300800 */
[----:B-1----:R-:W-:-:S05]  /*b100*/  IMAD.X R3, R0, 0x1, R14, P3 ;  /* 0x0000000100037824 */ /* 0x002fca00018e060e */
[----:B------:R0:W-:Y:S02]  /*b110*/  STL [R1+0xc8c], R3 ;  /* 0x000c8c0301007387 */ /* 0x0001e40000100800 */
[----:B0-----:R-:W-:-:S05]  /*b120*/  IMAD.X R3, R0, 0x1, R10, P2 ;  /* 0x0000000100037824 */ /* 0x001fca00010e060a */
[----:B------:R0:W-:Y:S01]  /*b130*/  STL [R1+0xc88], R3 ;  /* 0x000c880301007387 */ /* 0x0001e20000100800 */
[----:B---3--:R-:W-:-:S03]  /*b140*/  IADD3 RZ, P3, PT, R13, R11, RZ ;  /* 0x0000000b0dff7210 */ /* 0x008fc60007f7e0ff */
[----:B------:R-:W3:Y:S01]  /*b150*/  LDL.LU R20, [R1+0x160] ;  /* 0x0001600001147983 */ /* 0x000ee20000300800 */
[----:B0-----:R-:W-:Y:S01]  /*b160*/  IMAD.X R3, R2, 0x1, R14, P5 ;  /* 0x0000000102037824 */ /* 0x001fe200028e060e */
[----:B------:R-:W-:-:S04]  /*b170*/  SHF.R.S32.HI R0, RZ, 0x1f, R13 ;  /* 0x0000001fff007819 */ /* 0x000fc8000001140d */
[----:B------:R0:W-:Y:S01]  /*b180*/  STL [R1+0xc84], R3 ;  /* 0x000c840301007387 */ /* 0x0001e20000100800 */
[----:B------:R-:W-:Y:S01]  /*b190*/  IADD3 RZ, P2, PT, R13, R8, RZ ;  /* 0x000000080dff7210 */ /* 0x000fe20007f5e0ff */
[----:B0-----:R-:W-:-:S05]  /*b1a0*/  IMAD.X R3, R2, 0x1, R10, P4 ;  /* 0x0000000102037824 */ /* 0x001fca00020e060a */
[----:B------:R0:W-:Y:S04]  /*b1b0*/  STL [R1+0xc80], R3 ;  /* 0x000c800301007387 */ /* 0x0001e80000100800 */
[----:B------:R-:W3:Y:S01]  /*b1c0*/  LDL.LU R13, [R1+0x15c] ;  /* 0x00015c00010d7983 */ /* 0x000ee20000300800 */
[----:B0-----:R-:W-:-:S05]  /*b1d0*/  IMAD.X R3, R0, 0x1, R14, P3 ;  /* 0x0000000100037824 */ /* 0x001fca00018e060e */
[----:B------:R0:W-:Y:S02]  /*b1e0*/  STL [R1+0xc7c], R3 ;  /* 0x000c7c0301007387 */ /* 0x0001e40000100800 */
[----:B0-----:R-:W-:-:S05]  /*b1f0*/  IMAD.X R3, R0, 0x1, R10, P2 ;  /* 0x0000000100037824 */ /* 0x001fca00010e060a */
[----:B------:R0:W-:Y:S01]  /*b200*/  STL [R1+0xc78], R3 ;  /* 0x000c780301007387 */ /* 0x0001e20000100800 */
[C---:B--2---:R-:W-:Y:S02]  /*b210*/  IADD3 RZ, P5, PT, R5.reuse, R11, RZ ;  /* 0x0000000b05ff7210 */ /* 0x044fe40007fbe0ff */
[----:B------:R-:W-:Y:S02]  /*b220*/  SHF.R.S32.HI R2, RZ, 0x1f, R5 ;  /* 0x0000001fff027819 */ /* 0x000fe40000011405 */
[----:B------:R-:W-:Y:S02]  /*b230*/  IADD3 RZ, P4, PT, R5, R8, RZ ;  /* 0x0000000805ff7210 */ /* 0x000fe40007f9e0ff */
[----:B------:R-:W2:Y:S01]  /*b240*/  LDL.LU R5, [R1+0x158] ;  /* 0x0001580001057983 */ /* 0x000ea20000300800 */
[C---:B0-----:R-:W-:Y:S02]  /*b250*/  IMAD.X R3, R2.reuse, 0x1, R14, P5 ;  /* 0x0000000102037824 */ /* 0x041fe400028e060e */
[----:B------:R-:W-:-:S03]  /*b260*/  IMAD.X R2, R2, 0x1, R10, P4 ;  /* 0x0000000102027824 */ /* 0x000fc600020e060a */
[----:B------:R0:W-:Y:S01]  /*b270*/  STL [R1+0xc74], R3 ;  /* 0x000c740301007387 */ /* 0x0001e20000100800 */
[C---:B-----5:R-:W-:Y:S02]  /*b280*/  IADD3 RZ, P3, PT, R22.reuse, R11, RZ ;  /* 0x0000000b16ff7210 */ /* 0x060fe40007f7e0ff */
[----:B------:R-:W-:Y:S02]  /*b290*/  SHF.R.S32.HI R0, RZ, 0x1f, R22 ;  /* 0x0000001fff007819 */ /* 0x000fe40000011416 */
[----:B------:R-:W-:Y:S02]  /*b2a0*/  IADD3 RZ, P2, PT, R22, R8, RZ ;  /* 0x0000000816ff7210 */ /* 0x000fe40007f5e0ff */
[----:B------:R-:W5:Y:S01]  /*b2b0*/  LDL.LU R22, [R1+0x154] ;  /* 0x0001540001167983 */ /* 0x000f620000300800 */
[----:B0-----:R-:W-:-:S03]  /*b2c0*/  IMAD.X R3, R0, 0x1, R14, P3 ;  /* 0x0000000100037824 */ /* 0x001fc600018e060e */
[----:B------:R0:W-:Y:S01]  /*b2d0*/  STL [R1+0xc70], R2 ;  /* 0x000c700201007387 */ /* 0x0001e20000100800 */
[----:B------:R-:W-:-:S03]  /*b2e0*/  IMAD.X R0, R0, 0x1, R10, P2 ;  /* 0x0000000100007824 */ /* 0x000fc600010e060a */
[----:B------:R1:W-:Y:S01]  /*b2f0*/  STL [R1+0xc6c], R3 ;  /* 0x000c6c0301007387 */ /* 0x0003e20000100800 */
[C---:B------:R-:W-:Y:S02]  /*b300*/  IADD3 RZ, P5, PT, R7.reuse, R11, RZ ;  /* 0x0000000b07ff7210 */ /* 0x040fe40007fbe0ff */
[----:B0-----:R-:W-:Y:S02]  /*b310*/  SHF.R.S32.HI R2, RZ, 0x1f, R7 ;  /* 0x0000001fff027819 */ /* 0x001fe40000011407 */
[----:B------:R-:W-:Y:S02]  /*b320*/  IADD3 RZ, P4, PT, R7, R8, RZ ;  /* 0x0000000807ff7210 */ /* 0x000fe40007f9e0ff */
[----:B------:R-:W5:Y:S01]  /*b330*/  LDL.LU R7, [R1+0x150] ;  /* 0x0001500001077983 */ /* 0x000f620000300800 */
[----:B-1----:R-:W-:-:S03]  /*b340*/  IMAD.X R3, R2, 0x1, R14, P5 ;  /* 0x0000000102037824 */ /* 0x002fc600028e060e */
[----:B------:R0:W-:Y:S04]  /*b350*/  STL [R1+0xc68], R0 ;  /* 0x000c680001007387 */ /* 0x0001e80000100800 */
[----:B------:R1:W-:Y:S01]  /*b360*/  STL [R1+0xc64], R3 ;  /* 0x000c640301007387 */ /* 0x0003e20000100800 */
[C---:B------:R-:W-:Y:S02]  /*b370*/  IADD3 RZ, P3, PT, R28.reuse, R11, RZ ;  /* 0x0000000b1cff7210 */ /* 0x040fe40007f7e0ff */
[----:B------:R-:W-:Y:S02]  /*b380*/  IADD3 RZ, P2, PT, R28, R8, RZ ;  /* 0x000000081cff7210 */ /* 0x000fe40007f5e0ff */
[----:B0-----:R-:W-:Y:S02]  /*b390*/  SHF.R.S32.HI R0, RZ, 0x1f, R28 ;  /* 0x0000001fff007819 */ /* 0x001fe4000001141c */
[----:B------:R-:W5:Y:S01]  /*b3a0*/  LDL.LU R28, [R1+0x14c] ;  /* 0x00014c00011c7983 */ /* 0x000f620000300800 */
[----:B------:R-:W-:-:S02]  /*b3b0*/  IMAD.X R2, R2, 0x1, R10, P4 ;  /* 0x0000000102027824 */ /* 0x000fc400020e060a */
[C---:B-1----:R-:W-:Y:S02]  /*b3c0*/  IMAD.X R3, R0.reuse, 0x1, R14, P3 ;  /* 0x0000000100037824 */ /* 0x042fe400018e060e */
[----:B------:R-:W-:Y:S01]  /*b3d0*/  IMAD.X R0, R0, 0x1, R10, P2 ;  /* 0x0000000100007824 */ /* 0x000fe200010e060a */
[----:B------:R0:W-:Y:S01]  /*b3e0*/  STL [R1+0xc60], R2 ;  /* 0x000c600201007387 */ /* 0x0001e20000100800 */
[C---:B----4-:R-:W-:Y:S02]  /*b3f0*/  IADD3 RZ, P5, PT, R29.reuse, R11, RZ ;  /* 0x0000000b1dff7210 */ /* 0x050fe40007fbe0ff */
[----:B------:R-:W-:Y:S02]  /*b400*/  IADD3 RZ, P4, PT, R29, R8, RZ ;  /* 0x000000081dff7210 */ /* 0x000fe40007f9e0ff */
[----:B0-----:R-:W-:Y:S01]  /*b410*/  SHF.R.S32.HI R2, RZ, 0x1f, R29 ;  /* 0x0000001fff027819 */ /* 0x001fe2000001141d */
[----:B------:R0:W-:Y:S04]  /*b420*/  STL [R1+0xc5c], R3 ;  /* 0x000c5c0301007387 */ /* 0x0001e80000100800 */
[----:B------:R-:W4:Y:S01]  /*b430*/  LDL.LU R29, [R1+0x148] ;  /* 0x00014800011d7983 */ /* 0x000f220000300800 */
[----:B------:R-:W-:-:S03]  /*b440*/  IMAD.X R4, R2, 0x1, R14, P5 ;  /* 0x0000000102047824 */ /* 0x000fc600028e060e */
[----:B------:R1:W-:Y:S01]  /*b450*/  STL [R1+0xc58], R0 ;  /* 0x000c580001007387 */ /* 0x0003e20000100800 */
[----:B0-----:R-:W-:-:S03]  /*b460*/  IMAD.X R3, R2, 0x1, R10, P4 ;  /* 0x0000000102037824 */ /* 0x001fc600020e060a */
[----:B------:R0:W-:Y:S04]  /*b470*/  STL [R1+0xc54], R4 ;  /* 0x000c540401007387 */ /* 0x0001e80000100800 */
[----:B------:R0:W-:Y:S01]  /*b480*/  STL [R1+0xc50], R3 ;  /* 0x000c500301007387 */ /* 0x0001e20000100800 */
[C---:B---3--:R-:W-:Y:S02]  /*b490*/  IADD3 RZ, P3, PT, R20.reuse, R11, RZ ;  /* 0x0000000b14ff7210 */ /* 0x048fe40007f7e0ff */
[----:B-1----:R-:W-:Y:S02]  /*b4a0*/  SHF.R.S32.HI R0, RZ, 0x1f, R20 ;  /* 0x0000001fff007819 */ /* 0x002fe40000011414 */
[----:B------:R-:W-:-:S03]  /*b4b0*/  IADD3 RZ, P2, PT, R20, R8, RZ ;  /* 0x0000000814ff7210 */ /* 0x000fc60007f5e0ff */
[C---:B0-----:R-:W-:Y:S02]  /*b4c0*/  IMAD.X R4, R0.reuse, 0x1, R14, P3 ;  /* 0x0000000100047824 */ /* 0x041fe400018e060e */
[----:B------:R-:W-:-:S03]  /*b4d0*/  IMAD.X R3, R0, 0x1, R10, P2 ;  /* 0x0000000100037824 */ /* 0x000fc600010e060a */
[----:B------:R0:W-:Y:S04]  /*b4e0*/  STL [R1+0xc4c], R4 ;  /* 0x000c4c0401007387 */ /* 0x0001e80000100800 */
[----:B------:R1:W-:Y:S01]  /*b4f0*/  STL [R1+0xc48], R3 ;  /* 0x000c480301007387 */ /* 0x0003e20000100800 */
[C---:B------:R-:W-:Y:S02]  /*b500*/  IADD3 RZ, P5, PT, R13.reuse, R11, RZ ;  /* 0x0000000b0dff7210 */ /* 0x040fe40007fbe0ff */
[----:B------:R-:W-:Y:S02]  /*b510*/  SHF.R.S32.HI R2, RZ, 0x1f, R13 ;  /* 0x0000001fff027819 */ /* 0x000fe4000001140d */
[----:B------:R-:W-:-:S03]  /*b520*/  IADD3 RZ, P4, PT, R13, R8, RZ ;  /* 0x000000080dff7210 */ /* 0x000fc60007f9e0ff */
[C---:B0-----:R-:W-:Y:S02]  /*b530*/  IMAD.X R4, R2.reuse, 0x1, R14, P5 ;  /* 0x0000000102047824 */ /* 0x041fe400028e060e */
[----:B-1----:R-:W-:-:S03]  /*b540*/  IMAD.X R3, R2, 0x1, R10, P4 ;  /* 0x0000000102037824 */ /* 0x002fc600020e060a */
[----:B------:R0:W-:Y:S04]  /*b550*/  STL [R1+0xc44], R4 ;  /* 0x000c440401007387 */ /* 0x0001e80000100800 */
[----:B------:R1:W-:Y:S01]  /*b560*/  STL [R1+0xc40], R3 ;  /* 0x000c400301007387 */ /* 0x0003e20000100800 */
[C---:B--2---:R-:W-:Y:S02]  /*b570*/  IADD3 RZ, P3, PT, R5.reuse, R11, RZ ;  /* 0x0000000b05ff7210 */ /* 0x044fe40007f7e0ff */
[----:B------:R-:W-:Y:S02]  /*b580*/  SHF.R.S32.HI R0, RZ, 0x1f, R5 ;  /* 0x0000001fff007819 */ /* 0x000fe40000011405 */
[----:B------:R-:W-:-:S03]  /*b590*/  IADD3 RZ, P2, PT, R5, R8, RZ ;  /* 0x0000000805ff7210 */ /* 0x000fc60007f5e0ff */
[C---:B0-----:R-:W-:Y:S02]  /*b5a0*/  IMAD.X R4, R0.reuse, 0x1, R14, P3 ;  /* 0x0000000100047824 */ /* 0x041fe400018e060e */
[----:B-1----:R-:W-:-:S03]  /*b5b0*/  IMAD.X R3, R0, 0x1, R10, P2 ;  /* 0x0000000100037824 */ /* 0x002fc600010e060a */
[----:B------:R-:W-:Y:S01]  /*b5c0*/  STL [R1+0xc3c], R4 ;  /* 0x000c3c0401007387 */ /* 0x000fe20000100800 */
[C---:B-----5:R-:W-:Y:S02]  /*b5d0*/  IADD3 RZ, P5, PT, R22.reuse, R11, RZ ;  /* 0x0000000b16ff7210 */ /* 0x060fe40007fbe0ff */
[----:B------:R-:W-:Y:S02]  /*b5e0*/  SHF.R.S32.HI R2, RZ, 0x1f, R22 ;  /* 0x0000001fff027819 */ /* 0x000fe40000011416 */
[----:B------:R-:W-:Y:S01]  /*b5f0*/  IADD3 RZ, P4, PT, R22, R8, RZ ;  /* 0x0000000816ff7210 */ /* 0x000fe20007f9e0ff */
[----:B------:R0:W-:Y:S04]  /*b600*/  STL [R1+0xc38], R3 ;  /* 0x000c380301007387 */ /* 0x0001e80000100800 */
[----:B------:R-:W2:Y:S01]  /*b610*/  LDL.LU R18, [R1+0x144] ;  /* 0x0001440001127983 */ /* 0x000ea20000300800 */
[----:B0-----:R-:W-:-:S02]  /*b620*/  IMAD.X R3, R2, 0x1, R14, P5 ;  /* 0x0000000102037824 */ /* 0x001fc400028e060e */
[----:B------:R-:W-:-:S03]  /*b630*/  IMAD.X R2, R2, 0x1, R10, P4 ;  /* 0x0000000102027824 */ /* 0x000fc600020e060a */
[----:B------:R-:W-:Y:S04]  /*b640*/  STL [R1+0xc34], R3 ;  /* 0x000c340301007387 */ /* 0x000fe80000100800 */
[----:B------:R-:W3:Y:S01]  /*b650*/  LDL.LU R15, [R1+0x140] ;  /* 0x00014000010f7983 */ /* 0x000ee20000300800 */
[C---:B------:R-:W-:Y:S02]  /*b660*/  IADD3 RZ, P3, PT, R7.reuse, R11, RZ ;  /* 0x0000000b07ff7210 */ /* 0x040fe40007f7e0ff */
[----:B------:R-:W-:Y:S01]  /*b670*/  SHF.R.S32.HI R0, RZ, 0x1f, R7 ;  /* 0x0000001fff007819 */ /* 0x000fe20000011407 */
[----:B------:R0:W-:Y:S01]  /*b680*/  STL [R1+0xc30], R2 ;  /* 0x000c300201007387 */ /* 0x0001e20000100800 */
[----:B------:R-:W-:-:S03]  /*b690*/  IADD3 RZ, P2, PT, R7, R8, RZ ;  /* 0x0000000807ff7210 */ /* 0x000fc60007f5e0ff */
[----:B0-----:R-:W-:Y:S01]  /*b6a0*/  IMAD.X R2, R0, 0x1, R14, P3 ;  /* 0x0000000100027824 */ /* 0x001fe200018e060e */
[----:B------:R-:W-:Y:S02]  /*b6b0*/  IADD3 RZ, P5, PT, R28, R11, RZ ;  /* 0x0000000b1cff7210 */ /* 0x000fe40007fbe0ff */
[----:B------:R-:W-:Y:S01]  /*b6c0*/  SHF.R.S32.HI R3, RZ, 0x1f, R28 ;  /* 0x0000001fff037819 */ /* 0x000fe2000001141c */
[----:B------:R-:W-:Y:S01]  /*b6d0*/  IMAD.X R0, R0, 0x1, R10, P2 ;  /* 0x0000000100007824 */ /* 0x000fe200010e060a */
[----:B------:R0:W-:Y:S03]  /*b6e0*/  STL [R1+0xc2c], R2 ;  /* 0x000c2c0201007387 */ /* 0x0001e60000100800 */
[----:B------:R-:W-:Y:S01]  /*b6f0*/  IMAD.X R4, R3, 0x1, R14, P5 ;  /* 0x0000000103047824 */ /* 0x000fe200028e060e */
[----:B------:R-:W5:Y:S04]  /*b700*/  LDL.LU R6, [R1+0x13c] ;  /* 0x00013c0001067983 */ /* 0x000f680000300800 */
[----:B------:R1:W-:Y:S04]  /*b710*/  STL [R1+0xc28], R0 ;  /* 0x000c280001007387 */ /* 0x0003e80000100800 */
[----:B0-----:R-:W5:Y:S04]  /*b720*/  LDL R2, [R1+0x138] ;  /* 0x0001380001027983 */ /* 0x001f680000100800 */
[----:B-1----:R-:W5:Y:S04]  /*b730*/  LDL R0, [R1+0x134] ;  /* 0x0001340001007983 */ /* 0x002f680000100800 */
[----:B------:R0:W-:Y:S04]  /*b740*/  STL [R1+0xc24], R4 ;  /* 0x000c240401007387 */ /* 0x0001e80000100800 */
[----:B------:R-:W5:Y:S04]  /*b750*/  LDL R26, [R1+0x130] ;  /* 0x00013000011a7983 */ /* 0x000f680000100800 */
[----:B------:R-:W5:Y:S04]  /*b760*/  LDL R24, [R1+0x12c] ;  /* 0x00012c0001187983 */ /* 0x000f680000100800 */
[----:B------:R-:W5:Y:S04]  /*b770*/  LDL R19, [R1+0x128] ;  /* 0x0001280001137983 */ /* 0x000f680000100800 */
[----:B------:R-:W5:Y:S04]  /*b780*/  LDL R16, [R1+0x124] ;  /* 0x0001240001107983 */ /* 0x000f680000100800 */
[----:B------:R-:W5:Y:S04]  /*b790*/  LDL R12, [R1+0x120] ;  /* 0x00012000010c7983 */ /* 0x000f680000100800 */
[----:B------:R-:W5:Y:S04]  /*b7a0*/  LDL R9, [R1+0x11c] ;  /* 0x00011c0001097983 */ /* 0x000f680000100800 */
[----:B0-----:R-:W5:Y:S04]  /*b7b0*/  LDL R4, [R1+0x118] ;  /* 0x0001180001047983 */ /* 0x001f680000100800 */
[----:B------:R-:W5:Y:S04]  /*b7c0*/  LDL R27, [R1+0x114] ;  /* 0x00011400011b7983 */ /* 0x000f680000100800 */
[----:B------:R-:W5:Y:S04]  /*b7d0*/  LDL R20, [R1+0x110] ;  /* 0x0001100001147983 */ /* 0x000f680000100800 */
[----:B------:R-:W5:Y:S04]  /*b7e0*/  LDL R13, [R1+0x10c] ;  /* 0x00010c00010d7983 */ /* 0x000f680000100800 */
[----:B------:R-:W5:Y:S04]  /*b7f0*/  LDL R5, [R1+0x108] ;  /* 0x0001080001057983 */ /* 0x000f680000100800 */
[----:B------:R-:W5:Y:S04]  /*b800*/  LDL R22, [R1+0x104] ;  /* 0x0001040001167983 */ /* 0x000f680000100800 */
[----:B------:R-:W5:Y:S01]  /*b810*/  LDL R7, [R1+0x100] ;  /* 0x0001000001077983 */ /* 0x000f620000100800 */
[----:B------:R-:W-:-:S02]  /*b820*/  IADD3 RZ, P4, PT, R28, R8, RZ ;  /* 0x000000081cff7210 */ /* 0x000fc40007f9e0ff */
[CC--:B----4-:R-:W-:Y:S01]  /*b830*/  IADD3 RZ, P3, PT, R29.reuse, R11.reuse, RZ ;  /* 0x0000000b1dff7210 */ /* 0x0d0fe20007f7e0ff */
[----:B------:R-:W4:Y:S01]  /*b840*/  LDL R28, [R1+0xfc] ;  /* 0x0000fc00011c7983 */ /* 0x000f220000100800 */
[----:B------:R-:W-:Y:S02]  /*b850*/  SHF.R.S32.HI R17, RZ, 0x1f, R29 ;  /* 0x0000001fff117819 */ /* 0x000fe4000001141d */
[----:B------:R-:W-:Y:S01]  /*b860*/  IADD3 RZ, P2, PT, R29, R8, RZ ;  /* 0x000000081dff7210 */ /* 0x000fe20007f5e0ff */
[----:B------:R-:W-:Y:S01]  /*b870*/  IMAD.X R21, R3, 0x1, R10, P4 ;  /* 0x0000000103157824 */ /* 0x000fe200020e060a */
[----:B------:R-:W4:Y:S04]  /*b880*/  LDL R29, [R1+0xf8] ;  /* 0x0000f800011d7983 */ /* 0x000f280000100800 */
[----:B------:R-:W-:Y:S01]  /*b890*/  STL [R1+0xc20], R21 ;  /* 0x000c201501007387 */ /* 0x000fe20000100800 */
[----:B--2---:R-:W-:-:S02]  /*b8a0*/  IADD3 RZ, P5, PT, R18, R11, RZ ;  /* 0x0000000b12ff7210 */ /* 0x004fc40007fbe0ff */
[----:B------:R-:W-:Y:S02]  /*b8b0*/  IADD3 RZ, P4, PT, R18, R8, RZ ;  /* 0x0000000812ff7210 */ /* 0x000fe40007f9e0ff */
[----:B------:R-:W-:Y:S01]  /*b8c0*/  SHF.R.S32.HI R3, RZ, 0x1f, R18 ;  /* 0x0000001fff037819 */ /* 0x000fe20000011412 */
[C---:B------:R-:W-:Y:S02]  /*b8d0*/  IMAD.X R18, R17.reuse, 0x1, R14, P3 ;  /* 0x0000000111127824 */ /* 0x040fe400018e060e */
[----:B------:R-:W-:Y:S02]  /*b8e0*/  IMAD.X R17, R17, 0x1, R10, P2 ;  /* 0x0000000111117824 */ /* 0x000fe400010e060a */
[C---:B------:R-:W-:Y:S01]  /*b8f0*/  IMAD.X R14, R3.reuse, 0x1, R14, P5 ;  /* 0x00000001030e7824 */ /* 0x040fe200028e060e */
[----:B------:R-:W-:Y:S01]  /*b900*/  STL [R1+0xc1c], R18 ;  /* 0x000c1c1201007387 */ /* 0x000fe20000100800 */
[----:B------:R-:W-:Y:S01]  /*b910*/  IMAD.X R10, R3, 0x1, R10, P4 ;  /* 0x00000001030a7824 */ /* 0x000fe200020e060a */
[----:B---3--:R-:W-:-:S02]  /*b920*/  IADD3 RZ, P3, PT, R15, R11, RZ ;  /* 0x0000000b0fff7210 */ /* 0x008fc40007f7e0ff */
[----:B------:R-:W-:Y:S02]  /*b930*/  IADD3 RZ, P2, PT, R15, R8, RZ ;  /* 0x000000080fff7210 */ /* 0x000fe40007f5e0ff */
[----:B------:R-:W-:Y:S01]  /*b940*/  SHF.R.S32.HI R15, RZ, 0x1f, R15 ;  /* 0x0000001fff0f7819 */ /* 0x000fe2000001140f */
[----:B------:R-:W-:Y:S04]  /*b950*/  STL [R1+0xc18], R17 ;  /* 0x000c181101007387 */ /* 0x000fe80000100800 */
[----:B------:R-:W-:Y:S04]  /*b960*/  STL [R1+0x280], R15 ;  /* 0x0002800f01007387 */ /* 0x000fe80000100800 */
[----:B------:R-:W-:Y:S04]  /*b970*/  STL [R1+0xc14], R14 ;  /* 0x000c140e01007387 */ /* 0x000fe80000100800 */
[----:B------:R-:W-:Y:S01]  /*b980*/  STL [R1+0xc10], R10 ;  /* 0x000c100a01007387 */ /* 0x000fe20000100800 */
[----:B-----5:R-:W-:-:S05]  /*b990*/  SHF.R.S32.HI R3, RZ, 0x1f, R6 ;  /* 0x0000001fff037819 */ /* 0x020fca0000011406 */
[----:B------:R0:W-:Y:S01]  /*b9a0*/  STL [R1+0x27c], R3 ;  /* 0x00027c0301007387 */ /* 0x0001e20000100800 */
[----:B------:R-:W-:Y:S02]  /*b9b0*/  SHF.R.S32.HI R2, RZ, 0x1f, R2 ;  /* 0x0000001fff027819 */ /* 0x000fe40000011402 */
[----:B------:R-:W-:-:S03]  /*b9c0*/  SHF.R.S32.HI R0, RZ, 0x1f, R0 ;  /* 0x0000001fff007819 */ /* 0x000fc60000011400 */
[----:B------:R1:W-:Y:S01]  /*b9d0*/  STL [R1+0x278], R2 ;  /* 0x0002780201007387 */ /* 0x0003e20000100800 */
[----:B0-----:R-:W-:-:S03]  /*b9e0*/  SHF.R.S32.HI R3, RZ, 0x1f, R26 ;  /* 0x0000001fff037819 */ /* 0x001fc6000001141a */
[----:B------:R0:W-:Y:S01]  /*b9f0*/  STL [R1+0x274], R0 ;  /* 0x0002740001007387 */ /* 0x0001e20000100800 */
[----:B-1----:R-:W-:-:S03]  /*ba00*/  SHF.R.S32.HI R2, RZ, 0x1f, R24 ;  /* 0x0000001fff027819 */ /* 0x002fc60000011418 */
[----:B------:R1:W-:Y:S01]  /*ba10*/  STL [R1+0x270], R3 ;  /* 0x0002700301007387 */ /* 0x0003e20000100800 */
[----:B0-----:R-:W-:-:S03]  /*ba20*/  SHF.R.S32.HI R0, RZ, 0x1f, R19 ;  /* 0x0000001fff007819 */ /* 0x001fc60000011413 */
[----:B------:R0:W-:Y:S01]  /*ba30*/  STL [R1+0x26c], R2 ;  /* 0x00026c0201007387 */ /* 0x0001e20000100800 */
[----:B-1----:R-:W-:-:S03]  /*ba40*/  SHF.R.S32.HI R3, RZ, 0x1f, R16 ;  /* 0x0000001fff037819 */ /* 0x002fc60000011410 */
[----:B------:R1:W-:Y:S04]  /*ba50*/  STL [R1+0x268], R0 ;  /* 0x0002680001007387 */ /* 0x0003e80000100800 */
[----:B------:R2:W-:Y:S01]  /*ba60*/  STL [R1+0x264], R3 ;  /* 0x0002640301007387 */ /* 0x0005e20000100800 */
[----:B0-----:R-:W-:Y:S02]  /*ba70*/  SHF.R.S32.HI R2, RZ, 0x1f, R12 ;  /* 0x0000001fff027819 */ /* 0x001fe4000001140c */
[----:B-1----:R-:W-:-:S03]  /*ba80*/  SHF.R.S32.HI R0, RZ, 0x1f, R9 ;  /* 0x0000001fff007819 */ /* 0x002fc60000011409 */
[----:B------:R0:W-:Y:S01]  /*ba90*/  STL [R1+0x260], R2 ;  /* 0x0002600201007387 */ /* 0x0001e20000100800 */
[----:B--2---:R-:W-:-:S03]  /*baa0*/  SHF.R.S32.HI R3, RZ, 0x1f, R4 ;  /* 0x0000001fff037819 */ /* 0x004fc60000011404 */
        /* <DEDUP_REMOVED lines=10> */
[----:B------:R-:W-:Y:S01]  /*bb50*/  STL [R1+0x248], R2 ;  /* 0x0002480201007387 */ /* 0x000fe20000100800 */
[----:B--2---:R-:W-:-:S03]  /*bb60*/  SHF.R.S32.HI R3, RZ, 0x1f, R7 ;  /* 0x0000001fff037819 */ /* 0x004fc60000011407 */
[----:B------:R-:W-:Y:S04]  /*bb70*/  STL [R1+0x244], R0 ;  /* 0x0002440001007387 */ /* 0x000fe80000100800 */
[----:B------:R0:W-:Y:S04]  /*bb80*/  STL [R1+0x240], R3 ;  /* 0x0002400301007387 */ /* 0x0001e80000100800 */
[----:B0-----:R-:W2:Y:S01]  /*bb90*/  LDL R3, [R1+0xec] ;  /* 0x0000ec0001037983 */ /* 0x001ea20000100800 */
[----:B----4-:R-:W-:Y:S02]  /*bba0*/  SHF.R.S32.HI R2, RZ, 0x1f, R28 ;  /* 0x0000001fff027819 */ /* 0x010fe4000001141c */
[----:B------:R-:W-:-:S03]  /*bbb0*/  SHF.R.S32.HI R0, RZ, 0x1f, R29 ;  /* 0x0000001fff007819 */ /* 0x000fc6000001141d */
[----:B------:R-:W-:Y:S04]  /*bbc0*/  STL [R1+0x23c], R2 ;  /* 0x00023c0201007387 */ /* 0x000fe80000100800 */
[----:B--2---:R0:W-:Y:S04]  /*bbd0*/  STL [R1+0x155c], R3 ;  /* 0x00155c0301007387 */ /* 0x0041e80000100800 */
[----:B------:R-:W-:Y:S04]  /*bbe0*/  STL [R1+0x238], R0 ;  /* 0x0002380001007387 */ /* 0x000fe80000100800 */
[----:B0-----:R-:W2:Y:S04]  /*bbf0*/  LDL R3, [R1+0xf0] ;  /* 0x0000f00001037983 */ /* 0x001ea80000100800 */
[----:B--2---:R0:W-:Y:S01]  /*bc00*/  STL [R1+0x1560], R3 ;  /* 0x0015600301007387 */ /* 0x0041e20000100800 */
[----:B------:R-:W-:-:S02]  /*bc10*/  IADD3 RZ, P5, PT, R6, R11, RZ ;  /* 0x0000000b06ff7210 */ /* 0x000fc40007fbe0ff */
[----:B------:R-:W-:Y:S01]  /*bc20*/  IADD3 RZ, P4, PT, R6, R8, RZ ;  /* 0x0000000806ff7210 */ /* 0x000fe20007f9e0ff */
[----:B------:R-:W2:Y:S04]  /*bc30*/  LDL R25, [R1+0xe8] ;  /* 0x0000e80001197983 */ /* 0x000ea80000100800 */
[----:B------:R-:W3:Y:S04]  /*bc40*/  LDL R23, [R1+0xe4] ;  /* 0x0000e40001177983 */ /* 0x000ee80000100800 */
[----:B0-----:R-:W4:Y:S04]  /*bc50*/  LDL R3, [R1+0xf4] ;  /* 0x0000f40001037983 */ /* 0x001f280000100800 */
[----:B------:R-:W5:Y:S04]  /*bc60*/  LDL R21, [R1+0xe0] ;  /* 0x0000e00001157983 */ /* 0x000f680000100800 */
[----:B------:R-:W2:Y:S04]  /*bc70*/  LDL R18, [R1+0xdc] ;  /* 0x0000dc0001127983 */ /* 0x000ea80000100800 */
        /* <DEDUP_REMOVED lines=23> */
[----:B------:R-:W2:Y:S01]  /*bdf0*/  LDL R29, [R1+0x7c] ;  /* 0x00007c00011d7983 */ /* 0x000ea20000100800 */
[----:B----4-:R-:W-:-:S05]  /*be00*/  SHF.R.S32.HI R3, RZ, 0x1f, R3 ;  /* 0x0000001fff037819 */ /* 0x010fca0000011403 */
[----:B------:R0:W-:Y:S04]  /*be10*/  STL [R1+0x234], R3 ;  /* 0x0002340301007387 */ /* 0x0001e80000100800 */
[----:B0-----:R-:W4:Y:S02]  /*be20*/  LDL.LU R3, [R1+0x1560] ;  /* 0x0015600001037983 */ /* 0x001f240000300800 */
[----:B----4-:R-:W-:-:S05]  /*be30*/  SHF.R.S32.HI R3, RZ, 0x1f, R3 ;  /* 0x0000001fff037819 */ /* 0x010fca0000011403 */
[----:B------:R0:W-:Y:S04]  /*be40*/  STL [R1+0x230], R3 ;  /* 0x0002300301007387 */ /* 0x0001e80000100800 */
[----:B0-----:R-:W4:Y:S01]  /*be50*/  LDL.LU R3, [R1+0x155c] ;  /* 0x00155c0001037983 */ /* 0x001f220000300800 */
[----:B--2---:R-:W-:Y:S02]  /*be60*/  SHF.R.S32.HI R25, RZ, 0x1f, R25 ;  /* 0x0000001fff197819 */ /* 0x004fe40000011419 */
[----:B-----5:R-:W-:Y:S02]  /*be70*/  SHF.R.S32.HI R21, RZ, 0x1f, R21 ;  /* 0x0000001fff157819 */ /* 0x020fe40000011415 */
[----:B------:R-:W-:Y:S02]  /*be80*/  SHF.R.S32.HI R18, RZ, 0x1f, R18 ;  /* 0x0000001fff127819 */ /* 0x000fe40000011412 */
[----:B------:R-:W-:-:S02]  /*be90*/  SHF.R.S32.HI R15, RZ, 0x1f, R15 ;  /* 0x0000001fff0f7819 */ /* 0x000fc4000001140f */
[----:B------:R-:W-:Y:S02]  /*bea0*/  SHF.R.S32.HI R14, RZ, 0x1f, R14 ;  /* 0x0000001fff0e7819 */ /* 0x000fe4000001140e */
[----:B------:R-:W-:Y:S02]  /*beb0*/  SHF.R.S32.HI R10, RZ, 0x1f, R10 ;  /* 0x0000001fff0a7819 */ /* 0x000fe4000001140a */
[----:B------:R-:W-:Y:S02]  /*bec0*/  SHF.R.S32.HI R8, RZ, 0x1f, R8 ;  /* 0x0000001fff087819 */ /* 0x000fe40000011408 */
[----:B------:R-:W-:Y:S02]  /*bed0*/  SHF.R.S32.HI R2, RZ, 0x1f, R2 ;  /* 0x0000001fff027819 */ /* 0x000fe40000011402 */
[----:B------:R-:W-:Y:S02]  /*bee0*/  SHF.R.S32.HI R0, RZ, 0x1f, R0 ;  /* 0x0000001fff007819 */ /* 0x000fe40000011400 */
[----:B----4-:R-:W-:-:S05]  /*bef0*/  SHF.R.S32.HI R3, RZ, 0x1f, R3 ;  /* 0x0000001fff037819 */ /* 0x010fca0000011403 */
[----:B------:R3:W-:Y:S04]  /*bf00*/  STL [R1+0x22c], R3 ;  /* 0x00022c0301007387 */ /* 0x0007e80000100800 */
[----:B------:R-:W-:Y:S01]  /*bf10*/  STL [R1+0x228], R25 ;  /* 0x0002281901007387 */ /* 0x000fe20000100800 */
[----:B---3--:R-:W-:-:S05]  /*bf20*/  SHF.R.S32.HI R3, RZ, 0x1f, R23 ;  /* 0x0000001fff037819 */ /* 0x008fca0000011417 */
[----:B------:R0:W-:Y:S04]  /*bf30*/  STL [R1+0x224], R3 ;  /* 0x0002240301007387 */ /* 0x0001e80000100800 */
[----:B------:R-:W-:Y:S01]  /*bf40*/  STL [R1+0x220], R21 ;  /* 0x0002201501007387 */ /* 0x000fe20000100800 */
[----:B0-----:R-:W-:-:S03]  /*bf50*/  SHF.R.S32.HI R3, RZ, 0x1f, R17 ;  /* 0x0000001fff037819 */ /* 0x001fc60000011411 */
[----:B------:R-:W-:Y:S04]  /*bf60*/  STL [R1+0x21c], R18 ;  /* 0x00021c1201007387 */ /* 0x000fe80000100800 */
        /* <DEDUP_REMOVED lines=38> */
[----:B------:R-:W-:Y:S02]  /*c1d0*/  SHF.R.S32.HI R2, RZ, 0x1f, R28 ;  /* 0x0000001fff027819 */ /* 0x000fe4000001141c */
[----:B------:R-:W-:-:S03]  /*c1e0*/  SHF.R.S32.HI R0, RZ, 0x1f, R29 ;  /* 0x0000001fff007819 */ /* 0x000fc6000001141d */
[----:B------:R-:W-:Y:S04]  /*c1f0*/  STL [R1+0x1bc], R2 ;  /* 0x0001bc0201007387 */ /* 0x000fe80000100800 */
[----:B--2---:R0:W-:Y:S04]  /*c200*/  STL [R1+0x1554], R3 ;  /* 0x0015540301007387 */ /* 0x0041e80000100800 */
[----:B------:R-:W-:Y:S04]  /*c210*/  STL [R1+0x1b8], R0 ;  /* 0x0001b80001007387 */ /* 0x000fe80000100800 */
[----:B0-----:R-:W2:Y:S04]  /*c220*/  LDL R3, [R1+0x74] ;  /* 0x0000740001037983 */ /* 0x001ea80000100800 */
[----:B--2---:R0:W-:Y:S04]  /*c230*/  STL [R1+0x1558], R3 ;  /* 0x0015580301007387 */ /* 0x0041e80000100800 */
        /* <DEDUP_REMOVED lines=28> */
[----:B------:R-:W2:Y:S01]  /*c400*/  LDL R28, [R1] ;  /* 0x00000000011c7983 */ /* 0x000ea20000100800 */
[----:B----4-:R-:W-:-:S05]  /*c410*/  SHF.R.S32.HI R3, RZ, 0x1f, R3 ;  /* 0x0000001fff037819 */ /* 0x010fca0000011403 */
[----:B------:R0:W-:Y:S04]  /*c420*/  STL [R1+0x1b4], R3 ;  /* 0x0001b40301007387 */ /* 0x0001e80000100800 */
[----:B0-----:R-:W4:Y:S02]  /*c430*/  LDL.LU R3, [R1+0x1558] ;  /* 0x0015580001037983 */ /* 0x001f240000300800 */
[----:B----4-:R-:W-:-:S05]  /*c440*/  SHF.R.S32.HI R3, RZ, 0x1f, R3 ;  /* 0x0000001fff037819 */ /* 0x010fca0000011403 */
[----:B------:R0:W-:Y:S04]  /*c450*/  STL [R1+0x1b0], R3 ;  /* 0x0001b00301007387 */ /* 0x0001e80000100800 */
[----:B0-----:R-:W4:Y:S01]  /*c460*/  LDL.LU R3, [R1+0x1554] ;  /* 0x0015540001037983 */ /* 0x001f220000300800 */
[----:B--2---:R-:W-:Y:S02]  /*c470*/  SHF.R.S32.HI R25, RZ, 0x1f, R25 ;  /* 0x0000001fff197819 */ /* 0x004fe40000011419 */
[----:B---3--:R-:W-:Y:S02]  /*c480*/  SHF.R.S32.HI R23, RZ, 0x1f, R23 ;  /* 0x0000001fff177819 */ /* 0x008fe40000011417 */
[----:B-----5:R-:W-:Y:S02]  /*c490*/  SHF.R.S32.HI R21, RZ, 0x1f, R21 ;  /* 0x0000001fff157819 */ /* 0x020fe40000011415 */
[----:B------:R-:W-:-:S02]  /*c4a0*/  SHF.R.S32.HI R18, RZ, 0x1f, R18 ;  /* 0x0000001fff127819 */ /* 0x000fc40000011412 */
[----:B------:R-:W-:Y:S02]  /*c4b0*/  SHF.R.S32.HI R17, RZ, 0x1f, R17 ;  /* 0x0000001fff117819 */ /* 0x000fe40000011411 */
[----:B------:R-:W-:Y:S02]  /*c4c0*/  SHF.R.S32.HI R15, RZ, 0x1f, R15 ;  /* 0x0000001fff0f7819 */ /* 0x000fe4000001140f */
[----:B------:R-:W-:Y:S02]  /*c4d0*/  SHF.R.S32.HI R14, RZ, 0x1f, R14 ;  /* 0x0000001fff0e7819 */ /* 0x000fe4000001140e */
[----:B------:R-:W-:Y:S02]  /*c4e0*/  SHF.R.S32.HI R11, RZ, 0x1f, R11 ;  /* 0x0000001fff0b7819 */ /* 0x000fe4000001140b */
[----:B------:R-:W-:Y:S02]  /*c4f0*/  SHF.R.S32.HI R10, RZ, 0x1f, R10 ;  /* 0x0000001fff0a7819 */ /* 0x000fe4000001140a */
        /* <DEDUP_REMOVED lines=20> */
[----:B0-----:R-:W2:Y:S04]  /*c640*/  LDL.LU R3, [R1+0x1550] ;  /* 0x0015500001037983 */ /* 0x001ea80000300800 */
[----:B------:R0:W-:Y:S04]  /*c650*/  STL [R1+0x1a8], R25 ;  /* 0x0001a81901007387 */ /* 0x0001e80000100800 */
[----:B0-----:R-:W3:Y:S04]  /*c660*/  LDL.LU R25, [R1+0x154c] ;  /* 0x00154c0001197983 */ /* 0x001ee80000300800 */
[----:B------:R0:W-:Y:S04]  /*c670*/  STL [R1+0x1a4], R23 ;  /* 0x0001a41701007387 */ /* 0x0001e80000100800 */
[----:B0-----:R-:W4:Y:S04]  /*c680*/  LDL.LU R23, [R1+0x1548] ;  /* 0x0015480001177983 */ /* 0x001f280000300800 */
[----:B------:R0:W-:Y:S04]  /*c690*/  STL [R1+0x1a0], R21 ;  /* 0x0001a01501007387 */ /* 0x0001e80000100800 */
[----:B0-----:R-:W5:Y:S04]  /*c6a0*/  LDL.LU R21, [R1+0x1544] ;  /* 0x0015440001157983 */ /* 0x001f680000300800 */
[----:B------:R0:W-:Y:S04]  /*c6b0*/  STL [R1+0x19c], R18 ;  /* 0x00019c1201007387 */ /* 0x0001e80000100800 */
[----:B0-----:R-:W2:Y:S04]  /*c6c0*/  LDL.LU R18, [R1+0x1540] ;  /* 0x0015400001127983 */ /* 0x001ea80000300800 */
        /* <DEDUP_REMOVED lines=45> */
[----:B0-----:R-:W2:Y:S01]  /*c9a0*/  LDL.LU R29, [R1+0x14e4] ;  /* 0x0014e400011d7983 */ /* 0x001ea20000300800 */
[----:B------:R-:W-:-:S05]  /*c9b0*/  SHF.R.S32.HI R28, RZ, 0x1f, R28 ;  /* 0x0000001fff1c7819 */ /* 0x000fca000001141c */
[----:B------:R2:W-:Y:S02]  /*c9c0*/  STL [R1+0x13c], R28 ;  /* 0x00013c1c01007387 */ /* 0x0005e40000100800 */
[----:B--2---:R-:W-:-:S05]  /*c9d0*/  SHF.R.S32.HI R28, RZ, 0x1f, R29 ;  /* 0x0000001fff1c7819 */ /* 0x004fca000001141d */
[----:B------:R0:W-:Y:S04]  /*c9e0*/  STL [R1+0x284], R28 ;  /* 0x0002841c01007387 */ /* 0x0001e80000100800 */
[----:B0-----:R-:W2:Y:S04]  /*c9f0*/  LDL.LU R28, [R1+0x14e0] ;  /* 0x0014e000011c7983 */ /* 0x001ea80000300800 */
[----:B------:R2:W-:Y:S02]  /*ca00*/  STL [R1+0x14bc], R29 ;  /* 0x0014bc1d01007387 */ /* 0x0005e40000100800 */
[----:B--2---:R-:W-:-:S02]  /*ca10*/  SHF.R.S32.HI R29, RZ, 0x1f, R28 ;  /* 0x0000001fff1d7819 */ /* 0x004fc4000001141c */
[----:B------:R0:W-:Y:S04]  /*ca20*/  STL [R1+0x14b8], R28 ;  /* 0x0014b81c01007387 */ /* 0x0001e80000100800 */
[----:B------:R-:W-:Y:S04]  /*ca30*/  STL [R1+0x288], R29 ;  /* 0x0002881d01007387 */ /* 0x000fe80000100800 */
[----:B------:R1:W-:Y:S01]  /*ca40*/  STL [R1+0x14b0], R7 ;  /* 0x0014b00701007387 */ /* 0x0003e20000100800 */
[----:B0-----:R-:W-:-:S05]  /*ca50*/  SHF.R.S32.HI R28, RZ, 0x1f, R7 ;  /* 0x0000001fff1c7819 */ /* 0x001fca0000011407 */
[----:B------:R-:W-:Y:S01]  /*ca60*/  STL [R1+0x28c], R28 ;  /* 0x00028c1c01007387 */ /* 0x000fe20000100800 */
[----:B-1----:R-:W-:-:S03]  /*ca70*/  SHF.R.S32.HI R7, RZ, 0x1f, R22 ;  /* 0x0000001fff077819 */ /* 0x002fc60000011416 */
[----:B------:R0:W-:Y:S04]  /*ca80*/  STL [R1+0x14b4], R22 ;  /* 0x0014b41601007387 */ /* 0x0001e80000100800 */
[----:B------:R1:W-:Y:S01]  /*ca90*/  STL [R1+0x290], R7 ;  /* 0x0002900701007387 */ /* 0x0003e20000100800 */
[----:B0-----:R-:W-:-:S03]  /*caa0*/  SHF.R.S32.HI R22, RZ, 0x1f, R5 ;  /* 0x0000001fff167819 */ /* 0x001fc60000011405 */
[----:B------:R0:W-:Y:S01]  /*cab0*/  STL [R1+0x14c0], R5 ;  /* 0x0014c00501007387 */ /* 0x0001e20000100800 */
[----:B-1----:R-:W-:-:S03]  /*cac0*/  SHF.R.S32.HI R7, RZ, 0x1f, R13 ;  /* 0x0000001fff077819 */ /* 0x002fc6000001140d */
[----:B------:R1:W-:Y:S04]  /*cad0*/  STL [R1+0x294], R22 ;  /* 0x0002941601007387 */ /* 0x0003e80000100800 */
[----:B------:R2:W-:Y:S01]  /*cae0*/  STL [R1+0x14a4], R13 ;  /* 0x0014a40d01007387 */ /* 0x0005e20000100800 */
[----:B0-----:R-:W-:-:S03]  /*caf0*/  SHF.R.S32.HI R5, RZ, 0x1f, R20 ;  /* 0x0000001fff057819 */ /* 0x001fc60000011414 */
[----:B------:R0:W-:Y:S04]  /*cb00*/  STL [R1+0x298], R7 ;  /* 0x0002980701007387 */ /* 0x0001e80000100800 */
[----:B-1----:R-:W3:Y:S04]  /*cb10*/  LDL R22, [R1+0x508] ;  /* 0x0005080001167983 */ /* 0x002ee80000100800 */
[----:B--2---:R-:W2:Y:S04]  /*cb20*/  LDL R13, [R1+0x2c0] ;  /* 0x0002c000010d7983 */ /* 0x004ea80000100800 */
[----:B------:R1:W-:Y:S01]  /*cb30*/  STL [R1+0x29c], R5 ;  /* 0x00029c0501007387 */ /* 0x0003e20000100800 */
[----:B0-----:R-:W-:-:S03]  /*cb40*/  SHF.R.S32.HI R7, RZ, 0x1f, R4 ;  /* 0x0000001fff077819 */ /* 0x001fc60000011404 */
[----:B------:R0:W-:Y:S01]  /*cb50*/  STL [R1+0x14a0], R20 ;  /* 0x0014a01401007387 */ /* 0x0001e20000100800 */
[----:B-1----:R-:W-:-:S03]  /*cb60*/  SHF.R.S32.HI R5, RZ, 0x1f, R27 ;  /* 0x0000001fff057819 */ /* 0x002fc6000001141b */
[----:B0-----:R-:W2:Y:S04]  /*cb70*/  LDL R20, [R1+0x1ec] ;  /* 0x0001ec0001147983 */ /* 0x001ea80000100800 */
[----:B------:R-:W-:Y:S04]  /*cb80*/  STL [R1+0x14a8], R27 ;  /* 0x0014a81b01007387 */ /* 0x000fe80000100800 */
[----:B------:R0:W-:Y:S04]  /*cb90*/  STL [R1+0x2a0], R5 ;  /* 0x0002a00501007387 */ /* 0x0001e80000100800 */
[----:B------:R1:W-:Y:S01]  /*cba0*/  STL [R1+0x14ac], R4 ;  /* 0x0014ac0401007387 */ /* 0x0003e20000100800 */
[----:B0-----:R-:W-:-:S03]  /*cbb0*/  SHF.R.S32.HI R5, RZ, 0x1f, R9 ;  /* 0x0000001fff057819 */ /* 0x001fc60000011409 */
[----:B------:R-:W-:Y:S01]  /*cbc0*/  STL [R1+0x2a4], R7 ;  /* 0x0002a40701007387 */ /* 0x000fe20000100800 */
[----:B-1----:R-:W-:-:S03]  /*cbd0*/  SHF.R.S32.HI R4, RZ, 0x1f, R12 ;  /* 0x0000001fff047819 */ /* 0x002fc6000001140c */
[----:B------:R-:W-:Y:S04]  /*cbe0*/  STL [R1+0x149c], R9 ;  /* 0x00149c0901007387 */ /* 0x000fe80000100800 */
[----:B------:R0:W-:Y:S04]  /*cbf0*/  STL [R1+0x2a8], R5 ;  /* 0x0002a80501007387 */ /* 0x0001e80000100800 */
[----:B------:R1:W-:Y:S01]  /*cc00*/  STL [R1+0x1498], R12 ;  /* 0x0014980c01007387 */ /* 0x0003e20000100800 */
[----:B0-----:R-:W-:-:S03]  /*cc10*/  SHF.R.S32.HI R5, RZ, 0x1f, R16 ;  /* 0x0000001fff057819 */ /* 0x001fc60000011410 */
[----:B-1----:R-:W2:Y:S04]  /*cc20*/  LDL R12, [R1+0x504] ;  /* 0x00050400010c7983 */ /* 0x002ea80000100800 */
[----:B------:R0:W-:Y:S04]  /*cc30*/  STL [R1+0x2ac], R4 ;  /* 0x0002ac0401007387 */ /* 0x0001e80000100800 */
[----:B------:R-:W-:Y:S04]  /*cc40*/  STL [R1+0x14c4], R16 ;  /* 0x0014c41001007387 */ /* 0x000fe80000100800 */
[----:B------:R1:W-:Y:S01]  /*cc50*/  STL [R1+0x2b0], R5 ;  /* 0x0002b00501007387 */ /* 0x0003e20000100800 */
[----:B0-----:R-:W-:-:S03]  /*cc60*/  SHF.R.S32.HI R4, RZ, 0x1f, R19 ;  /* 0x0000001fff047819 */ /* 0x001fc60000011413 */
[----:B------:R-:W-:Y:S04]  /*cc70*/  STL [R1+0x1494], R19 ;  /* 0x0014941301007387 */ /* 0x000fe80000100800 */
[----:B------:R0:W-:Y:S01]  /*cc80*/  STL [R1+0x2b4], R4 ;  /* 0x0002b40401007387 */ /* 0x0001e20000100800 */
[----:B-1----:R-:W-:-:S03]  /*cc90*/  SHF.R.S32.HI R5, RZ, 0x1f, R24 ;  /* 0x0000001fff057819 */ /* 0x002fc60000011418 */
[----:B------:R1:W-:Y:S04]  /*cca0*/  STL [R1+0x14c8], R24 ;  /* 0x0014c81801007387 */ /* 0x0003e80000100800 */
[----:B------:R-:W-:Y:S01]  /*ccb0*/  STL [R1+0x2b8], R5 ;  /* 0x0002b80501007387 */ /* 0x000fe20000100800 */
[----:B0-----:R-:W-:-:S03]  /*ccc0*/  SHF.R.S32.HI R4, RZ, 0x1f, R26 ;  /* 0x0000001fff047819 */ /* 0x001fc6000001141a */
[----:B-1----:R-:W2:Y:S04]  /*ccd0*/  LDL.LU R24, [R1+0x138] ;  /* 0x0001380001187983 */ /* 0x002ea80000300800 */
[----:B------:R0:W-:Y:S04]  /*cce0*/  STL [R1+0x14cc], R26 ;  /* 0x0014cc1a01007387 */ /* 0x0001e80000100800 */
[----:B------:R1:W-:Y:S04]  /*ccf0*/  STL [R1+0x2bc], R4 ;  /* 0x0002bc0401007387 */ /* 0x0003e80000100800 */
[----:B0-----:R-:W2:Y:S01]  /*cd00*/  LDL.LU R26, [R1+0x280] ;  /* 0x00028000011a7983 */ /* 0x001ea20000300800 */
[----:B-1----:R-:W-:-:S03]  /*cd10*/  SHF.R.S32.HI R4, RZ, 0x1f, R0 ;  /* 0x0000001fff047819 */ /* 0x002fc60000011400 */
[----:B------:R-:W2:Y:S04]  /*cd20*/  LDL.LU R19, [R1+0x27c] ;  /* 0x00027c0001137983 */ /* 0x000ea80000300800 */
[----:B------:R0:W-:Y:S04]  /*cd30*/  STL [R1+0x14d0], R0 ;  /* 0x0014d00001007387 */ /* 0x0001e80000100800 */
[----:B------:R-:W-:Y:S04]  /*cd40*/  STL [R1+0x2c4], R4 ;  /* 0x0002c40401007387 */ /* 0x000fe80000100800 */
[----:B------:R-:W2:Y:S01]  /*cd50*/  LDL.LU R7, [R1+0x134] ;  /* 0x0001340001077983 */ /* 0x000ea20000300800 */
[----:B0-----:R-:W-:-:S03]  /*cd60*/  SHF.R.S32.HI R0, RZ, 0x1f, R2 ;  /* 0x0000001fff007819 */ /* 0x001fc60000011402 */
[----:B------:R0:W-:Y:S04]  /*cd70*/  STL [R1+0x14d4], R2 ;  /* 0x0014d40201007387 */ /* 0x0001e80000100800 */
[----:B------:R1:W-:Y:S01]  /*cd80*/  STL [R1+0x2c8], R0 ;  /* 0x0002c80001007387 */ /* 0x0003e20000100800 */
[----:B0-----:R-:W-:-:S03]  /*cd90*/  SHF.R.S32.HI R2, RZ, 0x1f, R6 ;  /* 0x0000001fff027819 */ /* 0x001fc60000011406 */
[----:B-1----:R-:W2:Y:S04]  /*cda0*/  LDL.LU R0, [R1+0x278] ;  /* 0x0002780001007983 */ /* 0x002ea80000300800 */
[----:B------:R-:W-:Y:S04]  /*cdb0*/  STL [R1+0x14d8], R6 ;  /* 0x0014d80601007387 */ /* 0x000fe80000100800 */
[----:B------:R0:W-:Y:S04]  /*cdc0*/  STL [R1+0x2cc], R2 ;  /* 0x0002cc0201007387 */ /* 0x0001e80000100800 */
[----:B------:R-:W2:Y:S01]  /*cdd0*/  LDL.LU R16, [R1+0x130] ;  /* 0x0001300001107983 */ /* 0x000ea20000300800 */
[----:B0-----:R-:W-:-:S03]  /*cde0*/  SHF.R.S32.HI R2, RZ, 0x1f, R8 ;  /* 0x0000001fff027819 */ /* 0x001fc60000011408 */
[----:B------:R-:W-:Y:S01]  /*cdf0*/  STL [R1+0x14dc], R8 ;  /* 0x0014dc0801007387 */ /* 0x000fe20000100800 */
[----:B------:R-:W-:-:S03]  /*ce00*/  SHF.R.S32.HI R4, RZ, 0x1f, R11 ;  /* 0x0000001fff047819 */ /* 0x000fc6000001140b */
[----:B------:R0:W-:Y:S04]  /*ce10*/  STL [R1+0x2d0], R2 ;  /* 0x0002d00201007387 */ /* 0x0001e80000100800 */
[----:B------:R-:W2:Y:S01]  /*ce20*/  LDL.LU R9, [R1+0x274] ;  /* 0x0002740001097983 */ /* 0x000ea20000300800 */
[----:B0-----:R-:W-:-:S05]  /*ce30*/  SHF.R.S32.HI R2, RZ, 0x1f, R10 ;  /* 0x0000001fff027819 */ /* 0x001fca000001140a */
[----:B------:R-:W-:Y:S04]  /*ce40*/  STL [R1+0x2d4], R2 ;  /* 0x0002d40201007387 */ /* 0x000fe80000100800 */
[----:B------:R0:W-:Y:S01]  /*ce50*/  STL [R1+0x2d8], R4 ;  /* 0x0002d80401007387 */ /* 0x0001e20000100800 */
[----:B------:R-:W-:-:S03]  /*ce60*/  SHF.R.S32.HI R6, RZ, 0x1f, R15 ;  /* 0x0000001fff067819 */ /* 0x000fc6000001140f */
[----:B0-----:R-:W2:Y:S01]  /*ce70*/  LDL.LU R4, [R1+0x12c] ;  /* 0x00012c0001047983 */ /* 0x001ea20000300800 */
[----:B------:R-:W-:Y:S02]  /*ce80*/  SHF.R.S32.HI R2, RZ, 0x1f, R14 ;  /* 0x0000001fff027819 */ /* 0x000fe4000001140e */
[----:B------:R-:W-:-:S03]  /*ce90*/  SHF.R.S32.HI R5, RZ, 0x1f, R17 ;  /* 0x0000001fff057819 */ /* 0x000fc60000011411 */
[----:B------:R0:W-:Y:S04]  /*cea0*/  STL [R1+0x2dc], R2 ;  /* 0x0002dc0201007387 */ /* 0x0001e80000100800 */
[----:B------:R-:W-:Y:S04]  /*ceb0*/  STL [R1+0x2e0], R6 ;  /* 0x0002e00601007387 */ /* 0x000fe80000100800 */
[----:B------:R-:W2:Y:S01]  /*cec0*/  LDL.LU R27, [R1+0x270] ;  /* 0x00027000011b7983 */ /* 0x000ea20000300800 */
[----:B0-----:R-:W-:-:S03]  /*ced0*/  SHF.R.S32.HI R2, RZ, 0x1f, R18 ;  /* 0x0000001fff027819 */ /* 0x001fc60000011412 */
[----:B------:R0:W-:Y:S04]  /*cee0*/  STL [R1+0x2e4], R5 ;  /* 0x0002e40501007387 */ /* 0x0001e80000100800 */
[----:B------:R4:W-:Y:S04]  /*cef0*/  STL [R1+0x2e8], R2 ;  /* 0x0002e80201007387 */ /* 0x0009e80000100800 */
[----:B0-----:R-:W2:Y:S01]  /*cf00*/  LDL.LU R5, [R1+0x128] ;  /* 0x0001280001057983 */ /* 0x001ea20000300800 */
[----:B-----5:R-:W-:Y:S02]  /*cf10*/  SHF.R.S32.HI R6, RZ, 0x1f, R21 ;  /* 0x0000001fff067819 */ /* 0x020fe40000011415 */
[----:B----4-:R-:W-:-:S03]  /*cf20*/  SHF.R.S32.HI R2, RZ, 0x1f, R23 ;  /* 0x0000001fff027819 */ /* 0x010fc60000011417 */
[----:B------:R3:W-:Y:S04]  /*cf30*/  STL [R1+0x2ec], R6 ;  /* 0x0002ec0601007387 */ /* 0x0007e80000100800 */
[----:B------:R-:W4:Y:S01]  /*cf40*/  LDL.LU R28, [R1+0x26c] ;  /* 0x00026c00011c7983 */ /* 0x000f220000300800 */
[----:B---3--:R-:W-:-:S03]  /*cf50*/  SHF.R.S32.HI R6, RZ, 0x1f, R25 ;  /* 0x0000001fff067819 */ /* 0x008fc60000011419 */
[----:B------:R2:W-:Y:S04]  /*cf60*/  STL [R1+0x2f0], R2 ;  /* 0x0002f00201007387 */ /* 0x0005e80000100800 */
[----:B------:R-:W-:Y:S04]  /*cf70*/  STL [R1+0x2f4], R6 ;  /* 0x0002f40601007387 */ /* 0x000fe80000100800 */
[----:B------:R-:W3:Y:S01]  /*cf80*/  LDL.LU R29, [R1+0x124] ;  /* 0x00012400011d7983 */ /* 0x000ee20000300800 */
[----:B--2---:R-:W-:Y:S01]  /*cf90*/  IMAD.X R2, R26, 0x1, R12, P3 ;  /* 0x000000011a027824 */ /* 0x004fe200018e060c */
[----:B------:R-:W-:-:S04]  /*cfa0*/  IADD3 R8, P3, PT, R24, R20, RZ ;  /* 0x0000001418087210 */ /* 0x000fc80007f7e0ff */
[----:B------:R0:W-:Y:S04]  /*cfb0*/  STL [R1+0xc08], R2 ;  /* 0x000c080201007387 */ /* 0x0001e80000100800 */
[----:B------:R-:W-:Y:S01]  /*cfc0*/  STL [R1+0xc0c], R8 ;  /* 0x000c0c0801007387 */ /* 0x000fe20000100800 */
[----:B0-----:R-:W-:Y:S01]  /*cfd0*/  IMAD.X R2, R26, 0x1, R22, P2 ;  /* 0x000000011a027824 */ /* 0x001fe200010e0616 */
[----:B------:R-:W-:Y:S02]  /*cfe0*/  IADD3 R6, P2, PT, R24, R13, RZ ;  /* 0x0000000d18067210 */ /* 0x000fe40007f5e0ff */
[----:B------:R-:W2:Y:S04]  /*cff0*/  LDL.LU R26, [R1+0x268] ;  /* 0x00026800011a7983 */ /* 0x000ea80000300800 */
[----:B------:R0:W-:Y:S04]  /*d000*/  STL [R1+0xc04], R2 ;  /* 0x000c040201007387 */ /* 0x0001e80000100800 */
[----:B------:R-:W-:Y:S04]  /*d010*/  STL [R1+0xbfc], R6 ;  /* 0x000bfc0601007387 */ /* 0x000fe80000100800 */
[----:B------:R-:W5:Y:S01]  /*d020*/  LDL.LU R24, [R1+0x120] ;  /* 0x0001200001187983 */ /* 0x000f620000300800 */
[----:B0-----:R-:W-:Y:S01]  /*d030*/  IMAD.X R2, R19, 0x1, R12, P5 ;  /* 0x0000000113027824 */ /* 0x001fe200028e060c */
[----:B------:R-:W-:-:S04]  /*d040*/  IADD3 R8, P5, PT, R7, R20, RZ ;  /* 0x0000001407087210 */ /* 0x000fc80007fbe0ff */
[----:B------:R0:W-:Y:S04]  /*d050*/  STL [R1+0xbf8], R2 ;  /* 0x000bf80201007387 */ /* 0x0001e80000100800 */
[----:B------:R-:W-:Y:S01]  /*d060*/  STL [R1+0xc00], R8 ;  /* 0x000c000801007387 */ /* 0x000fe20000100800 */
[----:B0-----:R-:W-:Y:S01]  /*d070*/  IMAD.X R2, R19, 0x1, R22, P4 ;  /* 0x0000000113027824 */ /* 0x001fe200020e0616 */
[----:B------:R-:W-:Y:S02]  /*d080*/  IADD3 R6, P4, PT, R7, R13, RZ ;  /* 0x0000000d07067210 */ /* 0x000fe40007f9e0ff */
[----:B------:R-:W5:Y:S04]  /*d090*/  LDL.LU R19, [R1+0x264] ;  /* 0x0002640001137983 */ /* 0x000f680000300800 */
        /* <DEDUP_REMOVED lines=11> */
[----:B------:R1:W-:Y:S04]  /*d150*/  STL [R1+0xbdc], R6 ;  /* 0x000bdc0601007387 */ /* 0x0003e80000100800 */
[----:B------:R-:W5:Y:S01]  /*d160*/  LDL.LU R16, [R1+0x118] ;  /* 0x0001180001107983 */ /* 0x000f620000300800 */
[----:B0-----:R-:W-:Y:S01]  /*d170*/  IMAD.X R2, R9, 0x1, R12, P5 ;  /* 0x0000000109027824 */ /* 0x001fe200028e060c */
[----:B-1----:R-:W-:-:S04]  /*d180*/  IADD3 R6, P5, PT, R4, R20, RZ ;  /* 0x0000001404067210 */ /* 0x002fc80007fbe0ff */
[----:B------:R0:W-:Y:S04]  /*d190*/  STL [R1+0xbd8], R2 ;  /* 0x000bd80201007387 */ /* 0x0001e80000100800 */
[----:B------:R-:W-:Y:S01]  /*d1a0*/  STL [R1+0xbe0], R6 ;  /* 0x000be00601007387 */ /* 0x000fe20000100800 */
[----:B0-----:R-:W-:Y:S01]  /*d1b0*/  IMAD.X R2, R9, 0x1, R22, P4 ;  /* 0x0000000109027824 */ /* 0x001fe200020e0616 */
[----:B------:R-:W-:Y:S02]  /*d1c0*/  IADD3 R4, P4, PT, R4, R13, RZ ;  /* 0x0000000d04047210 */ /* 0x000fe40007f9e0ff */
[----:B------:R-:W5:Y:S04]  /*d1d0*/  LDL.LU R9, [R1+0x25c] ;  /* 0x00025c0001097983 */ /* 0x000f680000300800 */
[----:B------:R-:W-:Y:S04]  /*d1e0*/  STL [R1+0xbd4], R2 ;  /* 0x000bd40201007387 */ /* 0x000fe80000100800 */
[----:B------:R0:W-:Y:S04]  /*d1f0*/  STL [R1+0xbcc], R4 ;  /* 0x000bcc0401007387 */ /* 0x0001e80000100800 */
[----:B0-----:R-:W5:Y:S01]  /*d200*/  LDL.LU R4, [R1+0x114] ;  /* 0x0001140001047983 */ /* 0x001f620000300800 */
[----:B------:R-:W-:Y:S01]  /*d210*/  IMAD.X R2, R27, 0x1, R12, P3 ;  /* 0x000000011b027824 */ /* 0x000fe200018e060c */
[----:B------:R-:W-:-:S04]  /*d220*/  IADD3 R6, P3, PT, R5, R20, RZ ;  /* 0x0000001405067210 */ /* 0x000fc80007f7e0ff */
        /* <DEDUP_REMOVED lines=8> */
[----:B----4-:R-:W-:Y:S01]  /*d2b0*/  IMAD.X R2, R28, 0x1, R12, P5 ;  /* 0x000000011c027824 */ /* 0x010fe200028e060c */
[----:B---3--:R-:W-:-:S04]  /*d2c0*/  IADD3 R8, P5, PT, R29, R20, RZ ;  /* 0x000000141d087210 */ /* 0x008fc80007fbe0ff */
[----:B------:R0:W-:Y:S04]  /*d2d0*/  STL [R1+0xbb8], R2 ;  /* 0x000bb80201007387 */ /* 0x0001e80000100800 */
[----:B------:R-:W-:Y:S01]  /*d2e0*/  STL [R1+0xbc0], R8 ;  /* 0x000bc00801007387 */ /* 0x000fe20000100800 */
[----:B0-----:R-:W-:Y:S01]  /*d2f0*/  IMAD.X R2, R28, 0x1, R22, P4 ;  /* 0x000000011c027824 */ /* 0x001fe200020e0616 */
[----:B------:R-:W-:Y:S02]  /*d300*/  IADD3 R6, P4, PT, R29, R13, RZ ;  /* 0x0000000d1d067210 */ /* 0x000fe40007f9e0ff */
[----:B------:R-:W3:Y:S04]  /*d310*/  LDL.LU R28, [R1+0x254] ;  /* 0x00025400011c7983 */ /* 0x000ee80000300800 */
[----:B------:R2:W-:Y:S04]  /*d320*/  STL [R1+0xbb4], R2 ;  /* 0x000bb40201007387 */ /* 0x0005e80000100800 */
[----:B------:R-:W-:Y:S04]  /*d330*/  STL [R1+0xbac], R6 ;  /* 0x000bac0601007387 */ /* 0x000fe80000100800 */
[----:B------:R-:W4:Y:S01]  /*d340*/  LDL.LU R29, [R1+0x10c] ;  /* 0x00010c00011d7983 */ /* 0x000f220000300800 */
[----:B--2---:R-:W-:-:S05]  /*d350*/  IMAD.X R2, R26, 0x1, R12, P3 ;  /* 0x000000011a027824 */ /* 0x004fca00018e060c */
[----:B------:R0:W-:Y:S01]  /*d360*/  STL [R1+0xba8], R2 ;  /* 0x000ba80201007387 */ /* 0x0001e20000100800 */
[----:B-----5:R-:W-:Y:S01]  /*d370*/  IADD3 R8, P3, PT, R24, R20, RZ ;  /* 0x0000001418087210 */ /* 0x020fe20007f7e0ff */
[----:B0-----:R-:W-:Y:S01]  /*d380*/  IMAD.X R2, R26, 0x1, R22, P2 ;  /* 0x000000011a027824 */ /* 0x001fe200010e0616 */
[----:B------:R-:W-:-:S03]  /*d390*/  IADD3 R6, P2, PT, R24, R13, RZ ;  /* 0x0000000d18067210 */ /* 0x000fc60007f5e0ff */
[----:B------:R-:W-:Y:S04]  /*d3a0*/  STL [R1+0xbb0], R8 ;  /* 0x000bb00801007387 */ /* 0x000fe80000100800 */
[----:B------:R-:W2:Y:S04]  /*d3b0*/  LDL.LU R26, [R1+0x250] ;  /* 0x00025000011a7983 */ /* 0x000ea80000300800 */
[----:B------:R0:W-:Y:S04]  /*d3c0*/  STL [R1+0xba4], R2 ;  /* 0x000ba40201007387 */ /* 0x0001e80000100800 */
[----:B------:R-:W-:Y:S04]  /*d3d0*/  STL [R1+0xb9c], R6 ;  /* 0x000b9c0601007387 */ /* 0x000fe80000100800 */
[----:B------:R-:W5:Y:S01]  /*d3e0*/  LDL.LU R24, [R1+0x108] ;  /* 0x0001080001187983 */ /* 0x000f620000300800 */
[----:B0-----:R-:W-:-:S05]  /*d3f0*/  IMAD.X R2, R19, 0x1, R12, P5 ;  /* 0x0000000113027824 */ /* 0x001fca00028e060c */
[----:B------:R0:W-:Y:S01]  /*d400*/  STL [R1+0xb98], R2 ;  /* 0x000b980201007387 */ /* 0x0001e20000100800 */
[----:B------:R-:W-:-:S05]  /*d410*/  IADD3 R8, P5, PT, R7, R20, RZ ;  /* 0x0000001407087210 */ /* 0x000fca0007fbe0ff */
[----:B------:R-:W-:Y:S01]  /*d420*/  STL [R1+0xba0], R8 ;  /* 0x000ba00801007387 */ /* 0x000fe20000100800 */
[----:B0-----:R-:W-:Y:S01]  /*d430*/  IMAD.X R2, R19, 0x1, R22, P4 ;  /* 0x0000000113027824 */ /* 0x001fe200020e0616 */
[----:B------:R-:W-:Y:S02]  /*d440*/  IADD3 R6, P4, PT, R7, R13, RZ ;  /* 0x0000000d07067210 */ /* 0x000fe40007f9e0ff */
[----:B------:R-:W5:Y:S04]  /*d450*/  LDL.LU R19, [R1+0x24c] ;  /* 0x00024c0001137983 */ /* 0x000f680000300800 */
        /* <DEDUP_REMOVED lines=11> */
[----:B------:R1:W-:Y:S04]  /*d510*/  STL [R1+0xb7c], R6 ;  /* 0x000b7c0601007387 */ /* 0x0003e80000100800 */
[----:B------:R-:W5:Y:S01]  /*d520*/  LDL.LU R16, [R1+0x100] ;  /* 0x0001000001107983 */ /* 0x000f620000300800 */
[----:B0-----:R-:W-:-:S05]  /*d530*/  IMAD.X R2, R9, 0x1, R12, P5 ;  /* 0x0000000109027824 */ /* 0x001fca00028e060c */
[----:B------:R0:W-:Y:S01]  /*d540*/  STL [R1+0xb78], R2 ;  /* 0x000b780201007387 */ /* 0x0001e20000100800 */
[C---:B-1----:R-:W-:Y:S01]  /*d550*/  IADD3 R6, P5, PT, R4.reuse, R20, RZ ;  /* 0x0000001404067210 */ /* 0x042fe20007fbe0ff */
[----:B0-----:R-:W-:Y:S01]  /*d560*/  IMAD.X R2, R9, 0x1, R22, P4 ;  /* 0x0000000109027824 */ /* 0x001fe200020e0616 */
[----:B------:R-:W-:-:S03]  /*d570*/  IADD3 R4, P4, PT, R4, R13, RZ ;  /* 0x0000000d04047210 */ /* 0x000fc60007f9e0ff */
[----:B------:R-:W-:Y:S04]  /*d580*/  STL [R1+0xb80], R6 ;  /* 0x000b800601007387 */ /* 0x000fe80000100800 */
[----:B------:R-:W5:Y:S04]  /*d590*/  LDL.LU R9, [R1+0x244] ;  /* 0x0002440001097983 */ /* 0x000f680000300800 */
[----:B------:R-:W-:Y:S04]  /*d5a0*/  STL [R1+0xb74], R2 ;  /* 0x000b740201007387 */ /* 0x000fe80000100800 */
[----:B------:R0:W-:Y:S04]  /*d5b0*/  STL [R1+0xb6c], R4 ;  /* 0x000b6c0401007387 */ /* 0x0001e80000100800 */
[----:B0-----:R-:W5:Y:S01]  /*d5c0*/  LDL.LU R4, [R1+0xfc] ;  /* 0x0000fc0001047983 */ /* 0x001f620000300800 */
[----:B------:R-:W-:-:S05]  /*d5d0*/  IMAD.X R2, R27, 0x1, R12, P3 ;  /* 0x000000011b027824 */ /* 0x000fca00018e060c */
[----:B------:R0:W-:Y:S01]  /*d5e0*/  STL [R1+0xb68], R2 ;  /* 0x000b680201007387 */ /* 0x0001e20000100800 */
[----:B------:R-:W-:-:S05]  /*d5f0*/  IADD3 R6, P3, PT, R5, R20, RZ ;  /* 0x0000001405067210 */ /* 0x000fca0007f7e0ff */
[----:B------:R-:W-:Y:S01]  /*d600*/  STL [R1+0xb70], R6 ;  /* 0x000b700601007387 */ /* 0x000fe20000100800 */
[----:B0-----:R-:W-:Y:S01]  /*d610*/  IMAD.X R2, R27, 0x1, R22, P2 ;  /* 0x000000011b027824 */ /* 0x001fe200010e0616 */
[----:B------:R-:W-:Y:S02]  /*d620*/  IADD3 R5, P2, PT, R5, R13, RZ ;  /* 0x0000000d05057210 */ /* 0x000fe40007f5e0ff */
[----:B------:R-:W5:Y:S04]  /*d630*/  LDL.LU R27, [R1+0x240] ;  /* 0x00024000011b7983 */ /* 0x000f680000300800 */
[----:B------:R-:W-:Y:S04]  /*d640*/  STL [R1+0xb64], R2 ;  /* 0x000b640201007387 */ /* 0x000fe80000100800 */
[----:B------:R0:W-:Y:S04]  /*d650*/  STL [R1+0xb5c], R5 ;  /* 0x000b5c0501007387 */ /* 0x0001e80000100800 */
[----:B0-----:R-:W5:Y:S01]  /*d660*/  LDL.LU R5, [R1+0xf8] ;  /* 0x0000f80001057983 */ /* 0x001f620000300800 */
[----:B---3--:R-:W-:Y:S01]  /*d670*/  IMAD.X R2, R28, 0x1, R12, P5 ;  /* 0x000000011c027824 */ /* 0x008fe200028e060c */
[----:B----4-:R-:W-:-:S04]  /*d680*/  IADD3 R8, P5, PT, R29, R20, RZ ;  /* 0x000000141d087210 */ /* 0x010fc80007fbe0ff */
        /* <DEDUP_REMOVED lines=20> */
[----:B------:R-:W-:Y:S01]  /*d7d0*/  IADD3 R8, P5, PT, R7, R20, RZ ;  /* 0x0000001407087210 */ /* 0x000fe20007fbe0ff */
[----:B0-----:R-:W-:Y:S01]  /*d7e0*/  IMAD.X R2, R19, 0x1, R22, P4 ;  /* 0x0000000113027824 */ /* 0x001fe200020e0616 */
[----:B------:R-:W-:-:S03]  /*d7f0*/  IADD3 R6, P4, PT, R7, R13, RZ ;  /* 0x0000000d07067210 */ /* 0x000fc60007f9e0ff */
[----:B------:R-:W-:Y:S04]  /*d800*/  STL [R1+0xb40], R8 ;  /* 0x000b400801007387 */ /* 0x000fe80000100800 */
        /* <DEDUP_REMOVED lines=26> */
[----:B------:R-:W-:Y:S01]  /*d9b0*/  IADD3 R6, P3, PT, R5, R20, RZ ;  /* 0x0000001405067210 */ /* 0x000fe20007f7e0ff */
[----:B0-----:R-:W-:Y:S01]  /*d9c0*/  IMAD.X R2, R27, 0x1, R22, P2 ;  /* 0x000000011b027824 */ /* 0x001fe200010e0616 */
[----:B------:R-:W-:-:S03]  /*d9d0*/  IADD3 R5, P2, PT, R5, R13, RZ ;  /* 0x0000000d05057210 */ /* 0x000fc60007f5e0ff */
[----:B------:R-:W-:Y:S04]  /*d9e0*/  STL [R1+0xb10], R6 ;  /* 0x000b100601007387 */ /* 0x000fe80000100800 */
        /* <DEDUP_REMOVED lines=45> */
[----:B------:R0:W-:Y:S02]  /*dcc0*/  STL [R1+0xab8], R2 ;  /* 0x000ab80201007387 */ /* 0x0001e40000100800 */
[----:B0-----:R-:W-:Y:S01]  /*dcd0*/  IMAD.X R2, R9, 0x1, R22, P4 ;  /* 0x0000000109027824 */ /* 0x001fe200020e0616 */
[C---:B------:R-:W-:Y:S02]  /*dce0*/  IADD3 R6, P5, PT, R4.reuse, R20, RZ ;  /* 0x0000001404067210 */ /* 0x040fe40007fbe0ff */
        /* <DEDUP_REMOVED lines=298> */
[----:B0-----:R-:W-:Y:S02]  /*ef90*/  IMAD.X R2, R9, 0x1, R22, P4 ;  /* 0x0000000109027824 */ /* 0x001fe400020e0616 */
[----:B------:R-:W5:Y:S01]  /*efa0*/  LDL.LU R9, [R1+0x198] ;  /* 0x0001980001097983 */ /* 0x000f620000300800 */
[----:B------:R-:W-:-:S05]  /*efb0*/  IADD3 R6, P5, PT, R4, R20, RZ ;  /* 0x0000001404067210 */ /* 0x000fca0007fbe0ff */
[----:B------:R0:W-:Y:S04]  /*efc0*/  STL [R1+0x8e0], R6 ;  /* 0x0008e00601007387 */ /* 0x0001e80000100800 */
[----:B------:R1:W-:Y:S01]  /*efd0*/  STL [R1+0x8d4], R2 ;  /* 0x0008d40201007387 */ /* 0x0003e20000100800 */
[----:B0-----:R-:W-:-:S03]  /*efe0*/  IADD3 R6, P4, PT, R4, R13, RZ ;  /* 0x0000000d04067210 */ /* 0x001fc60007f9e0ff */
[----:B------:R-:W5:Y:S01]  /*eff0*/  LDL.LU R4, [R1+0x54] ;  /* 0x0000540001047983 */ /* 0x000f620000300800 */
[----:B-1----:R-:W-:-:S03]  /*f000*/  IMAD.X R2, R27, 0x1, R12, P3 ;  /* 0x000000011b027824 */ /* 0x002fc600018e060c */
[----:B------:R-:W-:Y:S04]  /*f010*/  STL [R1+0x8cc], R6 ;  /* 0x0008cc0601007387 */ /* 0x000fe80000100800 */
        /* <DEDUP_REMOVED lines=8> */
[----:B---3--:R-:W-:-:S03]  /*f0a0*/  IMAD.X R2, R28, 0x1, R12, P5 ;  /* 0x000000011c027824 */ /* 0x008fc600028e060c */
[----:B------:R-:W-:Y:S04]  /*f0b0*/  STL [R1+0x8bc], R6 ;  /* 0x0008bc0601007387 */ /* 0x000fe80000100800 */
[----:B------:R0:W-:Y:S01]  /*f0c0*/  STL [R1+0x8b8], R2 ;  /* 0x0008b80201007387 */ /* 0x0001e20000100800 */
[----:B----4-:R-:W-:Y:S01]  /*f0d0*/  IADD3 R8, P5, PT, R29, R20, RZ ;  /* 0x000000141d087210 */ /* 0x010fe20007fbe0ff */
[----:B0-----:R-:W-:-:S04]  /*f0e0*/  IMAD.X R2, R28, 0x1, R22, P4 ;  /* 0x000000011c027824 */ /* 0x001fc800020e0616 */
[----:B------:R-:W-:Y:S01]  /*f0f0*/  STL [R1+0x8c0], R8 ;  /* 0x0008c00801007387 */ /* 0x000fe20000100800 */
[----:B------:R-:W-:-:S03]  /*f100*/  IADD3 R6, P4, PT, R29, R13, RZ ;  /* 0x0000000d1d067210 */ /* 0x000fc60007f9e0ff */
        /* <DEDUP_REMOVED lines=24> */
[----:B0-----:R-:W-:-:S02]  /*f290*/  IMAD.X R2, R0, 0x1, R12, P3 ;  /* 0x0000000100027824 */ /* 0x001fc400018e060c */
[----:B-1----:R-:W-:-:S03]  /*f2a0*/  IMAD.X R6, R0, 0x1, R22, P2 ;  /* 0x0000000100067824 */ /* 0x002fc600010e0616 */
[----:B------:R0:W-:Y:S01]  /*f2b0*/  STL [R1+0x888], R2 ;  /* 0x0008880201007387 */ /* 0x0001e20000100800 */
[C---:B------:R-:W-:Y:S02]  /*f2c0*/  IADD3 R8, P3, PT, R16.reuse, R20, RZ ;  /* 0x0000001410087210 */ /* 0x040fe40007f7e0ff */
[----:B0-----:R-:W-:-:S03]  /*f2d0*/  IADD3 R2, P2, PT, R16, R13, RZ ;  /* 0x0000000d10027210 */ /* 0x001fc60007f5e0ff */
[----:B------:R-:W-:Y:S04]  /*f2e0*/  STL [R1+0x890], R8 ;  /* 0x0008900801007387 */ /* 0x000fe80000100800 */
[----:B------:R-:W-:Y:S04]  /*f2f0*/  STL [R1+0x884], R6 ;  /* 0x0008840601007387 */ /* 0x000fe80000100800 */
[----:B------:R-:W5:Y:S04]  /*f300*/  LDL.LU R16, [R1+0x184] ;  /* 0x0001840001107983 */ /* 0x000f680000300800 */
[----:B------:R0:W-:Y:S04]  /*f310*/  STL [R1+0x87c], R2 ;  /* 0x00087c0201007387 */ /* 0x0001e80000100800 */
[----:B0-----:R-:W5:Y:S01]  /*f320*/  LDL.LU R2, [R1+0x40] ;  /* 0x0000400001027983 */ /* 0x001f620000300800 */
[----:B------:R-:W-:-:S02]  /*f330*/  IMAD.X R0, R9, 0x1, R12, P5 ;  /* 0x0000000109007824 */ /* 0x000fc400028e060c */
[----:B------:R-:W-:-:S03]  /*f340*/  IMAD.X R6, R9, 0x1, R22, P4 ;  /* 0x0000000109067824 */ /* 0x000fc600020e0616 */
[----:B------:R0:W-:Y:S02]  /*f350*/  STL [R1+0x878], R0 ;  /* 0x0008780001007387 */ /* 0x0001e40000100800 */
[C---:B0-----:R-:W-:Y:S02]  /*f360*/  IADD3 R0, P5, PT, R4.reuse, R20, RZ ;  /* 0x0000001404007210 */ /* 0x041fe40007fbe0ff */
[----:B------:R-:W-:-:S03]  /*f370*/  IADD3 R4, P4, PT, R4, R13, RZ ;  /* 0x0000000d04047210 */ /* 0x000fc60007f9e0ff */
[----:B------:R-:W-:Y:S04]  /*f380*/  STL [R1+0x880], R0 ;  /* 0x0008800001007387 */ /* 0x000fe80000100800 */
[----:B------:R-:W-:Y:S04]  /*f390*/  STL [R1+0x874], R6 ;  /* 0x0008740601007387 */ /* 0x000fe80000100800 */
[----:B------:R-:W5:Y:S04]  /*f3a0*/  LDL.LU R9, [R1+0x180] ;  /* 0x0001800001097983 */ /* 0x000f680000300800 */
        /* <DEDUP_REMOVED lines=12> */
[----:B---3--:R-:W-:-:S05]  /*f470*/  IMAD.X R0, R28, 0x1, R12, P5 ;  /* 0x000000011c007824 */ /* 0x008fca00028e060c */
[----:B------:R0:W-:Y:S01]  /*f480*/  STL [R1+0x858], R0 ;  /* 0x0008580001007387 */ /* 0x0001e20000100800 */
[C---:B----4-:R-:W-:Y:S01]  /*f490*/  IADD3 R6, P5, PT, R29.reuse, R20, RZ ;  /* 0x000000141d067210 */ /* 0x050fe20007fbe0ff */
[----:B0-----:R-:W-:Y:S02]  /*f4a0*/  IMAD.X R0, R28, 0x1, R22, P4 ;  /* 0x000000011c007824 */ /* 0x001fe400020e0616 */
[----:B------:R-:W3:Y:S04]  /*f4b0*/  LDL.LU R28, [R1+0x178] ;  /* 0x00017800011c7983 */ /* 0x000ee80000300800 */
[----:B------:R0:W-:Y:S04]  /*f4c0*/  STL [R1+0x860], R6 ;  /* 0x0008600601007387 */ /* 0x0001e80000100800 */
[----:B------:R2:W-:Y:S01]  /*f4d0*/  STL [R1+0x854], R0 ;  /* 0x0008540001007387 */ /* 0x0005e20000100800 */
[----:B0-----:R-:W-:-:S03]  /*f4e0*/  IADD3 R6, P4, PT, R29, R13, RZ ;  /* 0x0000000d1d067210 */ /* 0x001fc60007f9e0ff */
[----:B------:R-:W4:Y:S04]  /*f4f0*/  LDL.LU R29, [R1+0x34] ;  /* 0x00003400011d7983 */ /* 0x000f280000300800 */
[----:B------:R0:W-:Y:S01]  /*f500*/  STL [R1+0x84c], R6 ;  /* 0x00084c0601007387 */ /* 0x0001e20000100800 */
[C---:B--2---:R-:W-:Y:S02]  /*f510*/  IMAD.X R0, R26.reuse, 0x1, R12, P3 ;  /* 0x000000011a007824 */ /* 0x044fe400018e060c */
[----:B0-----:R-:W-:-:S03]  /*f520*/  IMAD.X R6, R26, 0x1, R22, P2 ;  /* 0x000000011a067824 */ /* 0x001fc600010e0616 */
[----:B------:R0:W-:Y:S01]  /*f530*/  STL [R1+0x848], R0 ;  /* 0x0008480001007387 */ /* 0x0001e20000100800 */
[----:B-----5:R-:W-:-:S03]  /*f540*/  IADD3 R8, P3, PT, R24, R20, RZ ;  /* 0x0000001418087210 */ /* 0x020fc60007f7e0ff */
[----:B0-----:R-:W2:Y:S04]  /*f550*/  LDL.LU R0, [R1+0x174] ;  /* 0x0001740001007983 */ /* 0x001ea80000300800 */
[----:B------:R0:W-:Y:S04]  /*f560*/  STL [R1+0x850], R8 ;  /* 0x0008500801007387 */ /* 0x0001e80000100800 */
[----:B------:R1:W-:Y:S04]  /*f570*/  STL [R1+0x844], R6 ;  /* 0x0008440601007387 */ /* 0x0003e80000100800 */
[----:B------:R-:W5:Y:S01]  /*f580*/  LDL.LU R26, [R1+0x30] ;  /* 0x00003000011a7983 */ /* 0x000f620000300800 */
[----:B0-----:R-:W-:Y:S01]  /*f590*/  IADD3 R8, P2, PT, R24, R13, RZ ;  /* 0x0000000d18087210 */ /* 0x001fe20007f5e0ff */
[----:B-1----:R-:W-:-:S04]  /*f5a0*/  IMAD.X R6, R7, 0x1, R12, P5 ;  /* 0x0000000107067824 */ /* 0x002fc800028e060c */
[----:B------:R0:W-:Y:S04]  /*f5b0*/  STL [R1+0x83c], R8 ;  /* 0x00083c0801007387 */ /* 0x0001e80000100800 */
[----:B------:R1:W-:Y:S01]  /*f5c0*/  STL [R1+0x838], R6 ;  /* 0x0008380601007387 */ /* 0x0003e20000100800 */
[----:B0-----:R-:W-:Y:S01]  /*f5d0*/  IADD3 R8, P5, PT, R19, R20, RZ ;  /* 0x0000001413087210 */ /* 0x001fe20007fbe0ff */
[----:B-1----:R-:W-:Y:S02]  /*f5e0*/  IMAD.X R6, R7, 0x1, R22, P4 ;  /* 0x0000000107067824 */ /* 0x002fe400020e0616 */
[----:B------:R-:W5:Y:S04]  /*f5f0*/  LDL.LU R7, [R1+0x170] ;  /* 0x0001700001077983 */ /* 0x000f680000300800 */
[----:B------:R-:W-:Y:S04]  /*f600*/  STL [R1+0x840], R8 ;  /* 0x0008400801007387 */ /* 0x000fe80000100800 */
[----:B------:R-:W5:Y:S04]  /*f610*/  LDL.LU R24, [R1+0x2c] ;  /* 0x00002c0001187983 */ /* 0x000f680000300800 */
[----:B------:R0:W-:Y:S02]  /*f620*/  STL [R1+0x834], R6 ;  /* 0x0008340601007387 */ /* 0x0001e40000100800 */
[----:B0-----:R-:W-:Y:S01]  /*f630*/  IADD3 R6, P4, PT, R19, R13, RZ ;  /* 0x0000000d13067210 */ /* 0x001fe20007f9e0ff */
[----:B------:R-:W-:-:S04]  /*f640*/  IMAD.X R19, R16, 0x1, R12, P3 ;  /* 0x0000000110137824 */ /* 0x000fc800018e060c */
[----:B------:R-:W-:Y:S04]  /*f650*/  STL [R1+0x82c], R6 ;  /* 0x00082c0601007387 */ /* 0x000fe80000100800 */
[----:B------:R0:W-:Y:S01]  /*f660*/  STL [R1+0x828], R19 ;  /* 0x0008281301007387 */ /* 0x0001e20000100800 */
[----:B------:R-:W-:-:S03]  /*f670*/  IADD3 R8, P3, PT, R2, R20, RZ ;  /* 0x0000001402087210 */ /* 0x000fc60007f7e0ff */
[----:B0-----:R-:W5:Y:S01]  /*f680*/  LDL.LU R19, [R1+0x16c] ;  /* 0x00016c0001137983 */ /* 0x001f620000300800 */
[----:B------:R-:W-:-:S03]  /*f690*/  IMAD.X R6, R16, 0x1, R22, P2 ;  /* 0x0000000110067824 */ /* 0x000fc600010e0616 */
[----:B------:R-:W-:Y:S04]  /*f6a0*/  STL [R1+0x830], R8 ;  /* 0x0008300801007387 */ /* 0x000fe80000100800 */
[----:B------:R-:W5:Y:S04]  /*f6b0*/  LDL.LU R16, [R1+0x28] ;  /* 0x0000280001107983 */ /* 0x000f680000300800 */
[----:B------:R0:W-:Y:S02]  /*f6c0*/  STL [R1+0x824], R6 ;  /* 0x0008240601007387 */ /* 0x0001e40000100800 */
[----:B0-----:R-:W-:-:S05]  /*f6d0*/  IADD3 R6, P2, PT, R2, R13, RZ ;  /* 0x0000000d02067210 */ /* 0x001fca0007f5e0ff */
[----:B------:R0:W-:Y:S01]  /*f6e0*/  STL [R1+0x81c], R6 ;  /* 0x00081c0601007387 */ /* 0x0001e20000100800 */
[C---:B------:R-:W-:Y:S02]  /*f6f0*/  IMAD.X R8, R9.reuse, 0x1, R12, P5 ;  /* 0x0000000109087824 */ /* 0x040fe400028e060c */
[----:B0-----:R-:W-:-:S03]  /*f700*/  IMAD.X R6, R9, 0x1, R22, P4 ;  /* 0x0000000109067824 */ /* 0x001fc600020e0616 */
[----:B------:R-:W-:Y:S04]  /*f710*/  STL [R1+0x818], R8 ;  /* 0x0008180801007387 */ /* 0x000fe80000100800 */
        /* <DEDUP_REMOVED lines=9> */
[----:B0-----:R-:W-:Y:S01]  /*f7b0*/  IMAD.X R6, R27, 0x1, R22, P2 ;  /* 0x000000011b067824 */ /* 0x001fe200010e0616 */
[C---:B------:R-:W-:Y:S02]  /*f7c0*/  IADD3 R2, P3, PT, R5.reuse, R20, RZ ;  /* 0x0000001405027210 */ /* 0x040fe40007f7e0ff */
[----:B------:R-:W-:-:S03]  /*f7d0*/  IADD3 R5, P2, PT, R5, R13, RZ ;  /* 0x0000000d05057210 */ /* 0x000fc60007f5e0ff */
[----:B------:R3:W-:Y:S04]  /*f7e0*/  STL [R1+0x810], R2 ;  /* 0x0008100201007387 */ /* 0x0007e80000100800 */
[----:B------:R-:W-:Y:S04]  /*f7f0*/  STL [R1+0x804], R6 ;  /* 0x0008040601007387 */ /* 0x000fe80000100800 */
[----:B------:R-:W5:Y:S04]  /*f800*/  LDL.LU R27, [R1+0x164] ;  /* 0x00016400011b7983 */ /* 0x000f680000300800 */
[----:B------:R0:W-:Y:S01]  /*f810*/  STL [R1+0x7fc], R5 ;  /* 0x0007fc0501007387 */ /* 0x0001e20000100800 */
[----:B---3--:R-:W-:-:S03]  /*f820*/  IMAD.X R2, R28, 0x1, R12, P5 ;  /* 0x000000011c027824 */ /* 0x008fc600028e060c */
[----:B0-----:R-:W3:Y:S01]  /*f830*/  LDL.LU R5, [R1+0x20] ;  /* 0x0000200001057983 */ /* 0x001ee20000300800 */
[----:B------:R-:W-:-:S03]  /*f840*/  IMAD.X R8, R28, 0x1, R22, P4 ;  /* 0x000000011c087824 */ /* 0x000fc600020e0616 */
[----:B------:R4:W-:Y:S02]  /*f850*/  STL [R1+0x7f8], R2 ;  /* 0x0007f80201007387 */ /* 0x0009e40000100800 */
[----:B----4-:R-:W-:-:S05]  /*f860*/  IADD3 R2, P5, PT, R29, R20, RZ ;  /* 0x000000141d027210 */ /* 0x010fca0007fbe0ff */
[----:B------:R2:W-:Y:S04]  /*f870*/  STL [R1+0x800], R2 ;  /* 0x0008000201007387 */ /* 0x0005e80000100800 */
[----:B------:R-:W-:Y:S01]  /*f880*/  STL [R1+0x7f4], R8 ;  /* 0x0007f40801007387 */ /* 0x000fe20000100800 */
[----:B------:R-:W-:-:S03]  /*f890*/  IADD3 R6, P4, PT, R29, R13, RZ ;  /* 0x0000000d1d067210 */ /* 0x000fc60007f9e0ff */
[----:B------:R-:W4:Y:S04]  /*f8a0*/  LDL.LU R28, [R1+0x160] ;  /* 0x00016000011c7983 */ /* 0x000f280000300800 */
[----:B------:R5:W-:Y:S04]  /*f8b0*/  STL [R1+0x7ec], R6 ;  /* 0x0007ec0601007387 */ /* 0x000be80000100800 */
[----:B------:R-:W4:Y:S01]  /*f8c0*/  LDL.LU R29, [R1+0x1c] ;  /* 0x00001c00011d7983 */ /* 0x000f220000300800 */
[----:B--2---:R-:W-:-:S05]  /*f8d0*/  IMAD.X R2, R0, 0x1, R12, P3 ;  /* 0x0000000100027824 */ /* 0x004fca00018e060c */
[----:B------:R0:W-:Y:S01]  /*f8e0*/  STL [R1+0x7e8], R2 ;  /* 0x0007e80201007387 */ /* 0x0001e20000100800 */
[----:B-----5:R-:W-:Y:S01]  /*f8f0*/  IADD3 R6, P3, PT, R26, R20, RZ ;  /* 0x000000141a067210 */ /* 0x020fe20007f7e0ff */
[----:B0-----:R-:W-:Y:S01]  /*f900*/  IMAD.X R2, R0, 0x1, R22, P2 ;  /* 0x0000000100027824 */ /* 0x001fe200010e0616 */
[----:B------:R-:W-:-:S03]  /*f910*/  IADD3 R0, P2, PT, R26, R13, RZ ;  /* 0x0000000d1a007210 */ /* 0x000fc60007f5e0ff */
[----:B------:R0:W-:Y:S04]  /*f920*/  STL [R1+0x7f0], R6 ;  /* 0x0007f00601007387 */ /* 0x0001e80000100800 */
[----:B------:R1:W-:Y:S04]  /*f930*/  STL [R1+0x7e4], R2 ;  /* 0x0007e40201007387 */ /* 0x0003e80000100800 */
[----:B------:R2:W-:Y:S01]  /*f940*/  STL [R1+0x7dc], R0 ;  /* 0x0007dc0001007387 */ /* 0x0005e20000100800 */
[----:B0-----:R-:W-:-:S05]  /*f950*/  IMAD.X R6, R7, 0x1, R12, P5 ;  /* 0x0000000107067824 */ /* 0x001fca00028e060c */
[----:B------:R0:W-:Y:S01]  /*f960*/  STL [R1+0x7d8], R6 ;  /* 0x0007d80601007387 */ /* 0x0001e20000100800 */
[----:B-1----:R-:W-:-:S03]  /*f970*/  IADD3 R2, P5, PT, R24, R20, RZ ;  /* 0x0000001418027210 */ /* 0x002fc60007fbe0ff */
[----:B------:R-:W5:Y:S01]  /*f980*/  LDL.LU R8, [R1+0x15c] ;  /* 0x00015c0001087983 */ /* 0x000f620000300800 */
[----:B--2---:R-:W-:-:S03]  /*f990*/  IMAD.X R0, R7, 0x1, R22, P4 ;  /* 0x0000000107007824 */ /* 0x004fc600020e0616 */
[----:B------:R-:W-:Y:S04]  /*f9a0*/  STL [R1+0x7e0], R2 ;  /* 0x0007e00201007387 */ /* 0x000fe80000100800 */
[----:B------:R-:W2:Y:S01]  /*f9b0*/  LDL.LU R7, [R1+0x18] ;  /* 0x0000180001077983 */ /* 0x000ea20000300800 */
[----:B0-----:R-:W-:-:S03]  /*f9c0*/  IADD3 R6, P4, PT, R24, R13, RZ ;  /* 0x0000000d18067210 */ /* 0x001fc60007f9e0ff */
[----:B------:R-:W-:Y:S04]  /*f9d0*/  STL [R1+0x7d4], R0 ;  /* 0x0007d40001007387 */ /* 0x000fe80000100800 */
[----:B------:R0:W-:Y:S04]  /*f9e0*/  STL [R1+0x7cc], R6 ;  /* 0x0007cc0601007387 */ /* 0x0001e80000100800 */
[----:B0-----:R-:W2:Y:S01]  /*f9f0*/  LDL.LU R6, [R1+0x158] ;  /* 0x0001580001067983 */ /* 0x001ea20000300800 */
[----:B------:R-:W-:-:S05]  /*fa00*/  IMAD.X R2, R19, 0x1, R12, P3 ;  /* 0x0000000113027824 */ /* 0x000fca00018e060c */
[----:B------:R0:W-:Y:S01]  /*fa10*/  STL [R1+0x7c8], R2 ;  /* 0x0007c80201007387 */ /* 0x0001e20000100800 */
[----:B------:R-:W-:Y:S01]  /*fa20*/  IMAD.X R19, R19, 0x1, R22, P2 ;  /* 0x0000000113137824 */ /* 0x000fe200010e0616 */
[C---:B------:R-:W-:Y:S02]  /*fa30*/  IADD3 R0, P3, PT, R16.reuse, R20, RZ ;  /* 0x0000001410007210 */ /* 0x040fe40007f7e0ff */
[----:B0-----:R-:W2:Y:S04]  /*fa40*/  LDL.LU R2, [R1+0x14] ;  /* 0x0000140001027983 */ /* 0x001ea80000300800 */
[----:B------:R0:W-:Y:S04]  /*fa50*/  STL [R1+0x7d0], R0 ;  /* 0x0007d00001007387 */ /* 0x0001e80000100800 */
[----:B------:R1:W-:Y:S01]  /*fa60*/  STL [R1+0x7c4], R19 ;  /* 0x0007c41301007387 */ /* 0x0003e20000100800 */
[----:B0-----:R-:W-:-:S03]  /*fa70*/  IADD3 R0, P2, PT, R16, R13, RZ ;  /* 0x0000000d10007210 */ /* 0x001fc60007f5e0ff */
[----:B-1----:R-:W2:Y:S04]  /*fa80*/  LDL.LU R19, [R1+0x154] ;  /* 0x0001540001137983 */ /* 0x002ea80000300800 */
[----:B------:R0:W-:Y:S04]  /*fa90*/  STL [R1+0x7bc], R0 ;  /* 0x0007bc0001007387 */ /* 0x0001e80000100800 */
[----:B0-----:R-:W2:Y:S01]  /*faa0*/  LDL.LU R0, [R1+0x10] ;  /* 0x0000100001007983 */ /* 0x001ea20000300800 */
[----:B------:R-:W-:-:S05]  /*fab0*/  IMAD.X R16, R9, 0x1, R12, P5 ;  /* 0x0000000109107824 */ /* 0x000fca00028e060c */
[----:B------:R0:W-:Y:S02]  /*fac0*/  STL [R1+0x7b8], R16 ;  /* 0x0007b81001007387 */ /* 0x0001e40000100800 */
[----:B0-----:R-:W-:Y:S01]  /*fad0*/  IMAD.X R16, R9, 0x1, R22, P4 ;  /* 0x0000000109107824 */ /* 0x001fe200020e0616 */
[----:B------:R-:W-:-:S05]  /*fae0*/  IADD3 R24, P5, PT, R4, R20, RZ ;  /* 0x0000001404187210 */ /* 0x000fca0007fbe0ff */
[----:B------:R0:W-:Y:S04]  /*faf0*/  STL [R1+0x7c0], R24 ;  /* 0x0007c01801007387 */ /* 0x0001e80000100800 */
[----:B------:R-:W2:Y:S01]  /*fb00*/  LDL.LU R26, [R1+0x150] ;  /* 0x00015000011a7983 */ /* 0x000ea20000300800 */
[----:B------:R-:W-:-:S03]  /*fb10*/  IADD3 R9, P4, PT, R4, R13, RZ ;  /* 0x0000000d04097210 */ /* 0x000fc60007f9e0ff */
[----:B------:R-:W-:Y:S04]  /*fb20*/  STL [R1+0x7b4], R16 ;  /* 0x0007b41001007387 */ /* 0x000fe80000100800 */
[----:B------:R-:W2:Y:S04]  /*fb30*/  LDL.LU R4, [R1+0xc] ;  /* 0x00000c0001047983 */ /* 0x000ea80000300800 */
[----:B------:R1:W-:Y:S01]  /*fb40*/  STL [R1+0x7ac], R9 ;  /* 0x0007ac0901007387 */ /* 0x0003e20000100800 */
[----:B0-----:R-:W-:-:S05]  /*fb50*/  IMAD.X R24, R27, 0x1, R12, P3 ;  /* 0x000000011b187824 */ /* 0x001fca00018e060c */
[----:B------:R0:W-:Y:S01]  /*fb60*/  STL [R1+0x7a8], R24 ;  /* 0x0007a81801007387 */ /* 0x0001e20000100800 */
[----:B-1----:R-:W-:Y:S01]  /*fb70*/  IMAD.X R9, R27, 0x1, R22, P2 ;  /* 0x000000011b097824 */ /* 0x002fe200010e0616 */
[C---:B---3--:R-:W-:Y:S02]  /*fb80*/  IADD3 R16, P3, PT, R5.reuse, R20, RZ ;  /* 0x0000001405107210 */ /* 0x048fe40007f7e0ff */
[----:B0-----:R-:W3:Y:S04]  /*fb90*/  LDL.LU R24, [R1+0x14c] ;  /* 0x00014c0001187983 */ /* 0x001ee80000300800 */
[----:B------:R0:W-:Y:S04]  /*fba0*/  STL [R1+0x7b0], R16 ;  /* 0x0007b01001007387 */ /* 0x0001e80000100800 */
[----:B------:R-:W3:Y:S01]  /*fbb0*/  LDL.LU R27, [R1+0x8] ;  /* 0x00000800011b7983 */ /* 0x000ee20000300800 */
[----:B0-----:R-:W-:-:S03]  /*fbc0*/  IADD3 R16, P2, PT, R5, R13, RZ ;  /* 0x0000000d05107210 */ /* 0x001fc60007f5e0ff */
[----:B------:R-:W-:Y:S04]  /*fbd0*/  STL [R1+0x7a4], R9 ;  /* 0x0007a40901007387 */ /* 0x000fe80000100800 */
[----:B------:R0:W-:Y:S01]  /*fbe0*/  STL [R1+0x79c], R16 ;  /* 0x00079c1001007387 */ /* 0x0001e20000100800 */
[----:B----4-:R-:W-:-:S03]  /*fbf0*/  IMAD.X R5, R28, 0x1, R12, P5 ;  /* 0x000000011c057824 */ /* 0x010fc600028e060c */
[----:B0-----:R-:W4:Y:S04]  /*fc00*/  LDL.LU R16, [R1+0x148] ;  /* 0x0001480001107983 */ /* 0x001f280000300800 */
[----:B------:R0:W-:Y:S01]  /*fc10*/  STL [R1+0x798], R5 ;  /* 0x0007980501007387 */ /* 0x0001e20000100800 */
[C---:B------:R-:W-:Y:S01]  /*fc20*/  IADD3 R9, P5, PT, R29.reuse, R20, RZ ;  /* 0x000000141d097210 */ /* 0x040fe20007fbe0ff */
[----:B------:R-:W-:Y:S02]  /*fc30*/  IMAD.X R28, R28, 0x1, R22, P4 ;  /* 0x000000011c1c7824 */ /* 0x000fe400020e0616 */
[----:B0-----:R-:W3:Y:S04]  /*fc40*/  LDL.LU R5, [R1+0x4] ;  /* 0x0000040001057983 */ /* 0x001ee80000300800 */
[----:B------:R0:W-:Y:S02]  /*fc50*/  STL [R1+0x7a0], R9 ;  /* 0x0007a00901007387 */ /* 0x0001e40000100800 */
[----:B0-----:R-:W-:-:S02]  /*fc60*/  IADD3 R9, P4, PT, R29, R13, RZ ;  /* 0x0000000d1d097210 */ /* 0x001fc40007f9e0ff */
[----:B------:R-:W3:Y:S04]  /*fc70*/  LDL.LU R29, [R1+0x144] ;  /* 0x00014400011d7983 */ /* 0x000ee80000300800 */
[----:B------:R0:W-:Y:S04]  /*fc80*/  STL [R1+0x794], R28 ;  /* 0x0007941c01007387 */ /* 0x0001e80000100800 */
[----:B0-----:R-:W4:Y:S04]  /*fc90*/  LDL.LU R28, [R1] ;  /* 0x00000000011c7983 */ /* 0x001f280000300800 */
[----:B------:R5:W-:Y:S02]  /*fca0*/  STL [R1+0x78c], R9 ;  /* 0x00078c0901007387 */ /* 0x000be40000100800 */
[----:B-----5:R-:W-:-:S02]  /*fcb0*/  IMAD.X R9, R8, 0x1, R12, P3 ;  /* 0x0000000108097824 */ /* 0x020fc400018e060c */
[----:B------:R-:W-:-:S03]  /*fcc0*/  IMAD.X R8, R8, 0x1, R22, P2 ;  /* 0x0000000108087824 */ /* 0x000fc600010e0616 */
[----:B------:R2:W-:Y:S02]  /*fcd0*/  STL [R1+0x788], R9 ;  /* 0x0007880901007387 */ /* 0x0005e40000100800 */
[C---:B--2---:R-:W-:Y:S02]  /*fce0*/  IADD3 R9, P3, PT, R7.reuse, R20, RZ ;  /* 0x0000001407097210 */ /* 0x044fe40007f7e0ff */
[----:B------:R-:W-:-:S03]  /*fcf0*/  IADD3 R7, P2, PT, R7, R13, RZ ;  /* 0x0000000d07077210 */ /* 0x000fc60007f5e0ff */
[----:B------:R0:W-:Y:S04]  /*fd00*/  STL [R1+0x790], R9 ;  /* 0x0007900901007387 */ /* 0x0001e80000100800 */
[----:B0-----:R-:W2:Y:S04]  /*fd10*/  LDL.LU R9, [R1+0x140] ;  /* 0x0001400001097983 */ /* 0x001ea80000300800 */
[----:B------:R0:W-:Y:S04]  /*fd20*/  STL [R1+0x784], R8 ;  /* 0x0007840801007387 */ /* 0x0001e80000100800 */
[----:B0-----:R-:W5:Y:S04]  /*fd30*/  LDL.LU R8, [R1+0x14dc] ;  /* 0x0014dc0001087983 */ /* 0x001f680000300800 */
[----:B------:R0:W-:Y:S02]  /*fd40*/  STL [R1+0x77c], R7 ;  /* 0x00077c0701007387 */ /* 0x0001e40000100800 */
[----:B0-----:R-:W-:-:S02]  /*fd50*/  IMAD.X R7, R6, 0x1, R12, P5 ;  /* 0x0000000106077824 */ /* 0x001fc400028e060c */
[----:B------:R-:W-:-:S03]  /*fd60*/  IMAD.X R6, R6, 0x1, R22, P4 ;  /* 0x0000000106067824 */ /* 0x000fc600020e0616 */
[----:B------:R0:W-:Y:S02]  /*fd70*/  STL [R1+0x778], R7 ;  /* 0x0007780701007387 */ /* 0x0001e40000100800 */
[C---:B0-----:R-:W-:Y:S02]  /*fd80*/  IADD3 R7, P5, PT, R2.reuse, R20, RZ ;  /* 0x0000001402077210 */ /* 0x041fe40007fbe0ff */
[----:B------:R-:W-:-:S03]  /*fd90*/  IADD3 R2, P4, PT, R2, R13, RZ ;  /* 0x0000000d02027210 */ /* 0x000fc60007f9e0ff */
[----:B------:R0:W-:Y:S04]  /*fda0*/  STL [R1+0x780], R7 ;  /* 0x0007800701007387 */ /* 0x0001e80000100800 */
[----:B0-----:R-:W2:Y:S04]  /*fdb0*/  LDL.LU R7, [R1+0x13c] ;  /* 0x00013c0001077983 */ /* 0x001ea80000300800 */
[----:B------:R0:W-:Y:S04]  /*fdc0*/  STL [R1+0x774], R6 ;  /* 0x0007740601007387 */ /* 0x0001e80000100800 */
[----:B0-----:R-:W2:Y:S04]  /*fdd0*/  LDL.LU R6, [R1+0x14d8] ;  /* 0x0014d80001067983 */ /* 0x001ea80000300800 */
[----:B------:R0:W-:Y:S02]  /*fde0*/  STL [R1+0x76c], R2 ;  /* 0x00076c0201007387 */ /* 0x0001e40000100800 */
[----:B0-----:R-:W-:-:S02]  /*fdf0*/  IMAD.X R2, R19, 0x1, R12, P3 ;  /* 0x0000000113027824 */ /* 0x001fc400018e060c */
[----:B------:R-:W-:-:S03]  /*fe00*/  IMAD.X R19, R19, 0x1, R22, P2 ;  /* 0x0000000113137824 */ /* 0x000fc600010e0616 */
[----:B------:R0:W-:Y:S02]  /*fe10*/  STL [R1+0x768], R2 ;  /* 0x0007680201007387 */ /* 0x0001e40000100800 */
[C---:B0-----:R-:W-:Y:S02]  /*fe20*/  IADD3 R2, P3, PT, R0.reuse, R20, RZ ;  /* 0x0000001400027210 */ /* 0x041fe40007f7e0ff */
[----:B------:R-:W-:-:S03]  /*fe30*/  IADD3 R0, P2, PT, R0, R13, RZ ;  /* 0x0000000d00007210 */ /* 0x000fc60007f5e0ff */
[----:B------:R0:W-:Y:S04]  /*fe40*/  STL [R1+0x770], R2 ;  /* 0x0007700201007387 */ /* 0x0001e80000100800 */
[----:B0-----:R-:W5:Y:S04]  /*fe50*/  LDL.LU R2, [R1+0x14d4] ;  /* 0x0014d40001027983 */ /* 0x001f680000300800 */
[----:B------:R0:W-:Y:S04]  /*fe60*/  STL [R1+0x764], R19 ;  /* 0x0007641301007387 */ /* 0x0001e80000100800 */
[----:B0-----:R-:W5:Y:S04]  /*fe70*/  LDL.LU R19, [R1+0x284] ;  /* 0x0002840001137983 */ /* 0x001f680000300800 */
[----:B------:R0:W-:Y:S02]  /*fe80*/  STL [R1+0x75c], R0 ;  /* 0x00075c0001007387 */ /* 0x0001e40000100800 */
[----:B0-----:R-:W-:-:S02]  /*fe90*/  IMAD.X R0, R26, 0x1, R12, P5 ;  /* 0x000000011a007824 */ /* 0x001fc400028e060c */
[----:B------:R-:W-:-:S03]  /*fea0*/  IMAD.X R26, R26, 0x1, R22, P4 ;  /* 0x000000011a1a7824 */ /* 0x000fc600020e0616 */
[----:B------:R0:W-:Y:S02]  /*feb0*/  STL [R1+0x758], R0 ;  /* 0x0007580001007387 */ /* 0x0001e40000100800 */
[----:B0-----:R-:W-:-:S05]  /*fec0*/  IADD3 R0, P5, PT, R4, R20, RZ ;  /* 0x0000001404007210 */ /* 0x001fca0007fbe0ff */
[----:B------:R0:W-:Y:S04]  /*fed0*/  STL [R1+0x760], R0 ;  /* 0x0007600001007387 */ /* 0x0001e80000100800 */
[----:B0-----:R-:W5:Y:S04]  /*fee0*/  LDL.LU R0, [R1+0x14d0] ;  /* 0x0014d00001007983 */ /* 0x001f680000300800 */
[----:B------:R0:W-:Y:S02]  /*fef0*/  STL [R1+0x754], R26 ;  /* 0x0007541a01007387 */ /* 0x0001e40000100800 */
[----:B0-----:R-:W-:-:S02]  /*ff00*/  IADD3 R26, P4, PT, R4, R13, RZ ;  /* 0x0000000d041a7210 */ /* 0x001fc40007f9e0ff */
[----:B------:R-:W5:Y:S04]  /*ff10*/  LDL.LU R4, [R1+0x288] ;  /* 0x0002880001047983 */ /* 0x000f680000300800 */
[----:B------:R3:W-:Y:S02]  /*ff20*/  STL [R1+0x74c], R26 ;  /* 0x00074c1a01007387 */ /* 0x0007e40000100800 */
[C---:B---3--:R-:W-:Y:S02]  /*ff30*/  IMAD.X R26, R24.reuse, 0x1, R12, P3 ;  /* 0x00000001181a7824 */ /* 0x048fe400018e060c */
[----:B------:R-:W-:-:S03]  /*ff40*/  IMAD.X R24, R24, 0x1, R22, P2 ;  /* 0x0000000118187824 */ /* 0x000fc600010e0616 */
[----:B------:R0:W-:Y:S02]  /*ff50*/  STL [R1+0x748], R26 ;  /* 0x0007481a01007387 */ /* 0x0001e40000100800 */
[----:B0-----:R-:W-:-:S05]  /*ff60*/  IADD3 R26, P3, PT, R27, R20, RZ ;  /* 0x000000141b1a7210 */ /* 0x001fca0007f7e0ff */
[----:B------:R0:W-:Y:S04]  /*ff70*/  STL [R1+0x750], R26 ;  /* 0x0007501a01007387 */ /* 0x0001e80000100800 */
[----:B0-----:R-:W3:Y:S04]  /*ff80*/  LDL.LU R26, [R1+0x14cc] ;  /* 0x0014cc00011a7983 */ /* 0x001ee80000300800 */
[----:B------:R0:W-:Y:S02]  /*ff90*/  STL [R1+0x744], R24 ;  /* 0x0007441801007387 */ /* 0x0001e40000100800 */
[----:B0-----:R-:W-:-:S02]  /*ffa0*/  IADD3 R24, P2, PT, R27, R13, RZ ;  /* 0x0000000d1b187210 */ /* 0x001fc40007f5e0ff */
[----:B------:R-:W3:Y:S04]  /*ffb0*/  LDL.LU R27, [R1+0x28c] ;  /* 0x00028c00011b7983 */ /* 0x000ee80000300800 */
[----:B------:R4:W-:Y:S02]  /*ffc0*/  STL [R1+0x73c], R24 ;  /* 0x00073c1801007387 */ /* 0x0009e40000100800 */
[C---:B----4-:R-:W-:Y:S02]  /*ffd0*/  IMAD.X R24, R16.reuse, 0x1, R12, P5 ;  /* 0x0000000110187824 */ /* 0x050fe400028e060c */
[----:B------:R-:W-:-:S03]  /*ffe0*/  IMAD.X R16, R16, 0x1, R22, P4 ;  /* 0x0000000110107824 */ /* 0x000fc600020e0616 */
[----:B------:R0:W-:Y:S02]  /*fff0*/  STL [R1+0x738], R24 ;  /* 0x0007381801007387 */ /* 0x0001e40000100800 */
[C---:B0-----:R-:W-:Y:S02]  /*10000*/  IADD3 R24, P5, PT, R5.reuse, R20, RZ ;  /* 0x0000001405187210 */ /* 0x041fe40007fbe0ff */
[----:B------:R-:W-:-:S03]  /*10010*/  IADD3 R5, P4, PT, R5, R13, RZ ;  /* 0x0000000d05057210 */ /* 0x000fc60007f9e0ff */
[----:B------:R0:W-:Y:S04]  /*10020*/  STL [R1+0x740], R24 ;  /* 0x0007401801007387 */ /* 0x0001e80000100800 */
[----:B0-----:R-:W4:Y:S04]  /*10030*/  LDL.LU R24, [R1+0x14c8] ;  /* 0x0014c80001187983 */ /* 0x001f280000300800 */
[----:B------:R0:W-:Y:S04]  /*10040*/  STL [R1+0x734], R16 ;  /* 0x0007341001007387 */ /* 0x0001e80000100800 */
[----:B0-----:R-:W3:Y:S04]  /*10050*/  LDL.LU R16, [R1+0x14c4] ;  /* 0x0014c40001107983 */ /* 0x001ee80000300800 */
[----:B------:R0:W-:Y:S02]  /*10060*/  STL [R1+0x72c], R5 ;  /* 0x00072c0501007387 */ /* 0x0001e40000100800 */
[----:B0-----:R-:W-:-:S02]  /*10070*/  IMAD.X R5, R29, 0x1, R12, P3 ;  /* 0x000000011d057824 */ /* 0x001fc400018e060c */
[----:B------:R-:W-:-:S03]  /*10080*/  IMAD.X R29, R29, 0x1, R22, P2 ;  /* 0x000000011d1d7824 */ /* 0x000fc600010e0616 */
[----:B------:R0:W-:Y:S02]  /*10090*/  STL [R1+0x728], R5 ;  /* 0x0007280501007387 */ /* 0x0001e40000100800 */
[----:B0-----:R-:W-:-:S05]  /*100a0*/  IADD3 R5, P3, PT, R28, R20, RZ ;  /* 0x000000141c057210 */ /* 0x001fca0007f7e0ff */
[----:B------:R0:W-:Y:S04]  /*100b0*/  STL [R1+0x730], R5 ;  /* 0x0007300501007387 */ /* 0x0001e80000100800 */
[----:B0-----:R-:W3:Y:S04]  /*100c0*/  LDL.LU R5, [R1+0x14c0] ;  /* 0x0014c00001057983 */ /* 0x001ee80000300800 */
[----:B------:R0:W-:Y:S04]  /*100d0*/  STL [R1+0x724], R29 ;  /* 0x0007241d01007387 */ /* 0x0001e80000100800 */
[----:B0-----:R-:W3:Y:S01]  /*100e0*/  LDL.LU R29, [R1+0x14bc] ;  /* 0x0014bc00011d7983 */ /* 0x001ee20000300800 */
[----:B------:R-:W-:-:S05]  /*100f0*/  IADD3 R28, P2, PT, R28, R13, RZ ;  /* 0x0000000d1c1c7210 */ /* 0x000fca0007f5e0ff */
[----:B------:R2:W-:Y:S02]  /*10100*/  STL [R1+0x71c], R28 ;  /* 0x00071c1c01007387 */ /* 0x0005e40000100800 */
[----:B--2---:R-:W-:-:S05]  /*10110*/  IMAD.X R28, R9, 0x1, R12, P5 ;  /* 0x00000001091c7824 */ /* 0x004fca00028e060c */
[----:B------:R3:W-:Y:S02]  /*10120*/  STL [R1+0x718], R28 ;  /* 0x0007181c01007387 */ /* 0x0007e40000100800 */
[----:B---3--:R-:W-:-:S05]  /*10130*/  IADD3 R28, P5, PT, R29, R20, RZ ;  /* 0x000000141d1c7210 */ /* 0x008fca0007fbe0ff */
[----:B------:R0:W-:Y:S04]  /*10140*/  STL [R1+0x720], R28 ;  /* 0x0007201c01007387 */ /* 0x0001e80000100800 */
[----:B0-----:R-:W2:Y:S01]  /*10150*/  LDL.LU R28, [R1+0x14b8] ;  /* 0x0014b800011c7983 */ /* 0x001ea20000300800 */
[----:B------:R-:W-:-:S05]  /*10160*/  IMAD.X R9, R9, 0x1, R22, P4 ;  /* 0x0000000109097824 */ /* 0x000fca00020e0616 */
[----:B------:R0:W-:Y:S02]  /*10170*/  STL [R1+0x714], R9 ;  /* 0x0007140901007387 */ /* 0x0001e40000100800 */
[----:B0-----:R-:W-:Y:S02]  /*10180*/  IADD3 R9, P4, PT, R29, R13, RZ ;  /* 0x0000000d1d097210 */ /* 0x001fe40007f9e0ff */
[----:B------:R-:W3:Y:S04]  /*10190*/  LDL.LU R29, [R1+0x294] ;  /* 0x00029400011d7983 */ /* 0x000ee80000300800 */
[----:B------:R0:W-:Y:S02]  /*101a0*/  STL [R1+0x70c], R9 ;  /* 0x00070c0901007387 */ /* 0x0001e40000100800 */
[----:B0-----:R-:W-:-:S05]  /*101b0*/  IMAD.X R9, R7, 0x1, R12, P3 ;  /* 0x0000000107097824 */ /* 0x001fca00018e060c */
[----:B------:R2:W-:Y:S01]  /*101c0*/  STL [R1+0x708], R9 ;  /* 0x0007080901007387 */ /* 0x0005e20000100800 */
[----:B------:R-:W-:Y:S01]  /*101d0*/  IMAD.X R7, R7, 0x1, R22, P2 ;  /* 0x0000000107077824 */ /* 0x000fe200010e0616 */
[C---:B--2---:R-:W-:Y:S02]  /*101e0*/  IADD3 R9, P3, PT, R28.reuse, R20, RZ ;  /* 0x000000141c097210 */ /* 0x044fe40007f7e0ff */
[----:B------:R-:W-:-:S03]  /*101f0*/  IADD3 R28, P2, PT, R28, R13, RZ ;  /* 0x0000000d1c1c7210 */ /* 0x000fc60007f5e0ff */
[----:B------:R0:W-:Y:S04]  /*10200*/  STL [R1+0x710], R9 ;  /* 0x0007100901007387 */ /* 0x0001e80000100800 */
[----:B0-----:R-:W2:Y:S04]  /*10210*/  LDL.LU R9, [R1+0x298] ;  /* 0x0002980001097983 */ /* 0x001ea80000300800 */
[----:B------:R-:W2:Y:S04]  /*10220*/  LDL.LU R22, [R1+0x14b4] ;  /* 0x0014b40001167983 */ /* 0x000ea80000300800 */
[----:B------:R0:W-:Y:S04]  /*10230*/  STL [R1+0x704], R7 ;  /* 0x0007040701007387 */ /* 0x0001e80000100800 */
[----:B0-----:R-:W2:Y:S04]  /*10240*/  LDL.LU R7, [R1+0x14b0] ;  /* 0x0014b00001077983 */ /* 0x001ea80000300800 */
[----:B------:R0:W-:Y:S04]  /*10250*/  STL [R1+0x6fc], R28 ;  /* 0x0006fc1c01007387 */ /* 0x0001e80000100800 */
[----:B0-----:R-:W3:Y:S01]  /*10260*/  LDL R28, [R1+0x508] ;  /* 0x00050800011c7983 */ /* 0x001ee20000100800 */
[----:B-----5:R-:W-:-:S05]  /*10270*/  IMAD.X R12, R19, 0x1, R12, P5 ;  /* 0x00000001130c7824 */ /* 0x020fca00028e060c */
[----:B------:R2:W-:Y:S02]  /*10280*/  STL [R1+0x6f4], R12 ;  /* 0x0006f40c01007387 */ /* 0x0005e40000100800 */
[----:B--2---:R-:W-:-:S05]  /*10290*/  IADD3 R12, P5, PT, R7, R20, RZ ;  /* 0x00000014070c7210 */ /* 0x004fca0007fbe0ff */
[----:B------:R0:W-:Y:S01]  /*102a0*/  STL [R1+0x700], R12 ;  /* 0x0007000c01007387 */ /* 0x0001e20000100800 */
[----:B---3--:R-:W-:-:S03]  /*102b0*/  IMAD.X R19, R19, 0x1, R28, P4 ;  /* 0x0000000113137824 */ /* 0x008fc600020e061c */
[----:B0-----:R-:W2:Y:S04]  /*102c0*/  LDL.LU R12, [R1+0x29c] ;  /* 0x00029c00010c7983 */ /* 0x001ea80000300800 */
[----:B------:R0:W-:Y:S02]  /*102d0*/  STL [R1+0x6f8], R19 ;  /* 0x0006f81301007387 */ /* 0x0001e40000100800 */
[----:B0-----:R-:W-:Y:S02]  /*102e0*/  IADD3 R19, P4, PT, R7, R13, RZ ;  /* 0x0000000d07137210 */ /* 0x001fe40007f9e0ff */
[----:B------:R-:W3:Y:S04]  /*102f0*/  LDL R7, [R1+0x504] ;  /* 0x0005040001077983 */ /* 0x000ee80000100800 */
[----:B------:R3:W-:Y:S02]  /*10300*/  STL [R1+0x6ec], R19 ;  /* 0x0006ec1301007387 */ /* 0x0007e40000100800 */
[----:B---3--:R-:W-:-:S05]  /*10310*/  IMAD.X R19, R4, 0x1, R7, P3 ;  /* 0x0000000104137824 */ /* 0x008fca00018e0607 */
[----:B------:R0:W-:Y:S01]  /*10320*/  STL [R1+0x6e4], R19 ;  /* 0x0006e41301007387 */ /* 0x0001e20000100800 */
[----:B------:R-:W-:Y:S01]  /*10330*/  IMAD.X R4, R4, 0x1, R28, P2 ;  /* 0x0000000104047824 */ /* 0x000fe200010e061c */
[----:B0-----:R-:W-:-:S05]  /*10340*/  IADD3 R19, P3, PT, R22, R20, RZ ;  /* 0x0000001416137210 */ /* 0x001fca0007f7e0ff */
[----:B------:R0:W-:Y:S02]  /*10350*/  STL [R1+0x6f0], R19 ;  /* 0x0006f01301007387 */ /* 0x0001e40000100800 */
[----:B0-----:R-:W-:Y:S02]  /*10360*/  IADD3 R19, P2, PT, R22, R13, RZ ;  /* 0x0000000d16137210 */ /* 0x001fe40007f5e0ff */
[----:B------:R-:W3:Y:S04]  /*10370*/  LDL.LU R22, [R1+0x290] ;  /* 0x0002900001167983 */ /* 0x000ee80000300800 */
[----:B------:R0:W-:Y:S04]  /*10380*/  STL [R1+0x6e8], R4 ;  /* 0x0006e80401007387 */ /* 0x0001e80000100800 */
[----:B------:R1:W-:Y:S01]  /*10390*/  STL [R1+0x6dc], R19 ;  /* 0x0006dc1301007387 */ /* 0x0003e20000100800 */
[----:B0-----:R-:W-:-:S03]  /*103a0*/  IMAD.X R4, R27, 0x1, R7, P5 ;  /* 0x000000011b047824 */ /* 0x001fc600028e0607 */
[----:B-1----:R-:W5:Y:S01]  /*103b0*/  LDL.LU R19, [R1+0x2a4] ;  /* 0x0002a40001137983 */ /* 0x002f620000300800 */
[----:B------:R-:W-:-:S03]  /*103c0*/  IMAD.X R27, R27, 0x1, R28, P4 ;  /* 0x000000011b1b7824 */ /* 0x000fc600020e061c */
[----:B------:R0:W-:Y:S01]  /*103d0*/  STL [R1+0x6d4], R4 ;  /* 0x0006d40401007387 */ /* 0x0001e20000100800 */
[C---:B------:R-:W-:Y:S02]  /*103e0*/  IADD3 R13, P4, PT, R5.reuse, R13, RZ ;  /* 0x0000000d050d7210 */ /* 0x040fe40007f9e0ff */
[----:B0-----:R-:W-:-:S05]  /*103f0*/  IADD3 R4, P5, PT, R5, R20, RZ ;  /* 0x0000001405047210 */ /* 0x001fca0007fbe0ff */
[----:B------:R0:W-:Y:S04]  /*10400*/  STL [R1+0x6e0], R4 ;  /* 0x0006e00401007387 */ /* 0x0001e80000100800 */
[----:B0-----:R-:W2:Y:S04]  /*10410*/  LDL.LU R4, [R1+0x14ac] ;  /* 0x0014ac0001047983 */ /* 0x001ea80000300800 */
[----:B------:R0:W-:Y:S04]  /*10420*/  STL [R1+0x6d8], R27 ;  /* 0x0006d81b01007387 */ /* 0x0001e80000100800 */
[----:B0-----:R-:W2:Y:S04]  /*10430*/  LDL.LU R27, [R1+0x14a8] ;  /* 0x0014a800011b7983 */ /* 0x001ea80000300800 */
[----:B------:R-:W2:Y:S04]  /*10440*/  LDL R5, [R1+0x2c0] ;  /* 0x0002c00001057983 */ /* 0x000ea80000100800 */
[----:B------:R3:W-:Y:S02]  /*10450*/  STL [R1+0x6cc], R13 ;  /* 0x0006cc0d01007387 */ /* 0x0007e40000100800 */
[----:B---3--:R-:W-:-:S05]  /*10460*/  IMAD.X R13, R22, 0x1, R7, P3 ;  /* 0x00000001160d7824 */ /* 0x008fca00018e0607 */
[----:B------:R0:W-:Y:S04]  /*10470*/  STL [R1+0x6c4], R13 ;  /* 0x0006c40d01007387 */ /* 0x0001e80000100800 */
[----:B0-----:R-:W3:Y:S01]  /*10480*/  LDL.LU R13, [R1+0x14a4] ;  /* 0x0014a400010d7983 */ /* 0x001ee20000300800 */
[----:B------:R-:W-:Y:S01]  /*10490*/  IMAD.X R22, R22, 0x1, R28, P2 ;  /* 0x0000000116167824 */ /* 0x000fe200010e061c */
[----:B---3--:R-:W-:-:S05]  /*104a0*/  IADD3 R20, P3, PT, R13, R20, RZ ;  /* 0x000000140d147210 */ /* 0x008fca0007f7e0ff */
[----:B------:R0:W-:Y:S04]  /*104b0*/  STL [R1+0x6d0], R20 ;  /* 0x0006d01401007387 */ /* 0x0001e80000100800 */
[----:B0-----:R-:W3:Y:S04]  /*104c0*/  LDL.LU R20, [R1+0x14a0] ;  /* 0x0014a00001147983 */ /* 0x001ee80000300800 */
[----:B------:R2:W-:Y:S02]  /*104d0*/  STL [R1+0x6c8], R22 ;  /* 0x0006c81601007387 */ /* 0x0005e40000100800 */
[----:B--2---:R-:W-:-:S02]  /*104e0*/  IADD3 R22, P2, PT, R13, R5, RZ ;  /* 0x000000050d167210 */ /* 0x004fc40007f5e0ff */
[----:B------:R-:W3:Y:S04]  /*104f0*/  LDL R13, [R1+0x1ec] ;  /* 0x0001ec00010d7983 */ /* 0x000ee80000100800 */
[----:B------:R0:W-:Y:S02]  /*10500*/  STL [R1+0x6bc], R22 ;  /* 0x0006bc1601007387 */ /* 0x0001e40000100800 */
[----:B0-----:R-:W-:-:S05]  /*10510*/  IMAD.X R22, R29, 0x1, R7, P5 ;  /* 0x000000011d167824 */ /* 0x001fca00028e0607 */
[----:B------:R3:W-:Y:S01]  /*10520*/  STL [R1+0x6b4], R22 ;  /* 0x0006b41601007387 */ /* 0x0007e20000100800 */
[----:B------:R-:W-:Y:S01]  /*10530*/  IMAD.X R29, R29, 0x1, R28, P4 ;  /* 0x000000011d1d7824 */ /* 0x000fe200020e061c */
[----:B---3--:R-:W-:-:S05]  /*10540*/  IADD3 R22, P5, PT, R20, R13, RZ ;  /* 0x0000000d14167210 */ /* 0x008fca0007fbe0ff */
[----:B------:R0:W-:Y:S02]  /*10550*/  STL [R1+0x6c0], R22 ;  /* 0x0006c01601007387 */ /* 0x0001e40000100800 */
[----:B0-----:R-:W-:Y:S02]  /*10560*/  IADD3 R22, P4, PT, R20, R5, RZ ;  /* 0x0000000514167210 */ /* 0x001fe40007f9e0ff */
[----:B------:R-:W2:Y:S04]  /*10570*/  LDL.LU R20, [R1+0x2ac] ;  /* 0x0002ac0001147983 */ /* 0x000ea80000300800 */
        /* <DEDUP_REMOVED lines=8> */
[----:B0-----:R-:W2:Y:S04]  /*10600*/  LDL.LU R22, [R1+0x2b4] ;  /* 0x0002b40001167983 */ /* 0x001ea80000300800 */
[----:B------:R0:W-:Y:S02]  /*10610*/  STL [R1+0x6a8], R9 ;  /* 0x0006a80901007387 */ /* 0x0001e40000100800 */
[----:B0-----:R-:W-:-:S02]  /*10620*/  IADD3 R9, P2, PT, R27, R5, RZ ;  /* 0x000000051b097210 */ /* 0x001fc40007f5e0ff */
[----:B------:R-:W2:Y:S04]  /*10630*/  LDL.LU R27, [R1+0x2a8] ;  /* 0x0002a800011b7983 */ /* 0x000ea80000300800 */
[----:B------:R0:W-:Y:S02]  /*10640*/  STL [R1+0x69c], R9 ;  /* 0x00069c0901007387 */ /* 0x0001e40000100800 */
[C---:B0-----:R-:W-:Y:S02]  /*10650*/  IMAD.X R9, R12.reuse, 0x1, R7, P5 ;  /* 0x000000010c097824 */ /* 0x041fe400028e0607 */
        /* <DEDUP_REMOVED lines=9> */
[----:B--2---:R-:W-:-:S05]  /*106f0*/  IMAD.X R12, R4, 0x1, R7, P3 ;  /* 0x00000001040c7824 */ /* 0x004fca00018e0607 */
[----:B------:R0:W-:Y:S02]  /*10700*/  STL [R1+0x684], R12 ;  /* 0x0006840c01007387 */ /* 0x0001e40000100800 */
[----:B0-----:R-:W-:-:S05]  /*10710*/  IADD3 R12, P3, PT, R9, R13, RZ ;  /* 0x0000000d090c7210 */ /* 0x001fca0007f7e0ff */
[----:B------:R0:W-:Y:S04]  /*10720*/  STL [R1+0x690], R12 ;  /* 0x0006900c01007387 */ /* 0x0001e80000100800 */
[----:B0-----:R-:W2:Y:S01]  /*10730*/  LDL.LU R12, [R1+0x1498] ;  /* 0x00149800010c7983 */ /* 0x001ea20000300800 */
[----:B------:R-:W-:-:S05]  /*10740*/  IMAD.X R4, R4, 0x1, R28, P2 ;  /* 0x0000000104047824 */ /* 0x000fca00010e061c */
[----:B------:R0:W-:Y:S02]  /*10750*/  STL [R1+0x688], R4 ;  /* 0x0006880401007387 */ /* 0x0001e40000100800 */
[----:B0-----:R-:W-:Y:S02]  /*10760*/  IADD3 R4, P2, PT, R9, R5, RZ ;  /* 0x0000000509047210 */ /* 0x001fe40007f5e0ff */
[----:B------:R-:W3:Y:S04]  /*10770*/  LDL.LU R9, [R1+0x2bc] ;  /* 0x0002bc0001097983 */ /* 0x000ee80000300800 */
[----:B------:R5:W-:Y:S02]  /*10780*/  STL [R1+0x67c], R4 ;  /* 0x00067c0401007387 */ /* 0x000be40000100800 */
[----:B-----5:R-:W-:-:S05]  /*10790*/  IMAD.X R4, R19, 0x1, R7, P5 ;  /* 0x0000000113047824 */ /* 0x020fca00028e0607 */
[----:B------:R2:W-:Y:S02]  /*107a0*/  STL [R1+0x674], R4 ;  /* 0x0006740401007387 */ /* 0x0005e40000100800 */
[----:B--2---:R-:W-:-:S05]  /*107b0*/  IADD3 R4, P5, PT, R12, R13, RZ ;  /* 0x0000000d0c047210 */ /* 0x004fca0007fbe0ff */
[----:B------:R0:W-:Y:S02]  /*107c0*/  STL [R1+0x680], R4 ;  /* 0x0006800401007387 */ /* 0x0001e40000100800 */
[----:B0-----:R-:W-:Y:S01]  /*107d0*/  IMAD.X R4, R19, 0x1, R28, P4 ;  /* 0x0000000113047824 */ /* 0x001fe200020e061c */
[----:B------:R-:W-:Y:S02]  /*107e0*/  IADD3 R19, P4, PT, R12, R5, RZ ;  /* 0x000000050c137210 */ /* 0x000fe40007f9e0ff */
[----:B------:R-:W2:Y:S04]  /*107f0*/  LDL.LU R12, [R1+0x2b8] ;  /* 0x0002b800010c7983 */ /* 0x000ea80000300800 */
[----:B------:R0:W-:Y:S04]  /*10800*/  STL [R1+0x678], R4 ;  /* 0x0006780401007387 */ /* 0x0001e80000100800 */
[----:B0-----:R-:W5:Y:S04]  /*10810*/  LDL.LU R4, [R1+0x2c4] ;  /* 0x0002c40001047983 */ /* 0x001f680000300800 */
[----:B------:R0:W-:Y:S02]  /*10820*/  STL [R1+0x66c], R19 ;  /* 0x00066c1301007387 */ /* 0x0001e40000100800 */
[----:B0-----:R-:W-:-:S05]  /*10830*/  IMAD.X R19, R27, 0x1, R7, P3 ;  /* 0x000000011b137824 */ /* 0x001fca00018e0607 */
[----:B------:R0:W-:Y:S02]  /*10840*/  STL [R1+0x664], R19 ;  /* 0x0006641301007387 */ /* 0x0001e40000100800 */
[----:B0-----:R-:W-:-:S05]  /*10850*/  IADD3 R19, P3, PT, R16, R13, RZ ;  /* 0x0000000d10137210 */ /* 0x001fca0007f7e0ff */
[----:B------:R0:W-:Y:S04]  /*10860*/  STL [R1+0x670], R19 ;  /* 0x0006701301007387 */ /* 0x0001e80000100800 */
[----:B0-----:R-:W2:Y:S01]  /*10870*/  LDL.LU R19, [R1+0x1494] ;  /* 0x0014940001137983 */ /* 0x001ea20000300800 */
[----:B------:R-:W-:Y:S01]  /*10880*/  IMAD.X R27, R27, 0x1, R28, P2 ;  /* 0x000000011b1b7824 */ /* 0x000fe200010e061c */
[----:B------:R-:W-:-:S04]  /*10890*/  IADD3 R16, P2, PT, R16, R5, RZ ;  /* 0x0000000510107210 */ /* 0x000fc80007f5e0ff */
[----:B------:R0:W-:Y:S04]  /*108a0*/  STL [R1+0x668], R27 ;  /* 0x0006681b01007387 */ /* 0x0001e80000100800 */
[----:B0-----:R-:W3:Y:S04]  /*108b0*/  LDL.LU R27, [R1+0x2c8] ;  /* 0x0002c800011b7983 */ /* 0x001ee80000300800 */
[----:B------:R0:W-:Y:S02]  /*108c0*/  STL [R1+0x65c], R16 ;  /* 0x00065c1001007387 */ /* 0x0001e40000100800 */
[----:B0-----:R-:W-:-:S05]  /*108d0*/  IMAD.X R16, R20, 0x1, R7, P5 ;  /* 0x0000000114107824 */ /* 0x001fca00028e0607 */
[----:B------:R2:W-:Y:S02]  /*108e0*/  STL [R1+0x654], R16 ;  /* 0x0006541001007387 */ /* 0x0005e40000100800 */
[----:B--2---:R-:W-:-:S05]  /*108f0*/  IADD3 R16, P5, PT, R19, R13, RZ ;  /* 0x0000000d13107210 */ /* 0x004fca0007fbe0ff */
[----:B------:R0:W-:Y:S02]  /*10900*/  STL [R1+0x660], R16 ;  /* 0x0006601001007387 */ /* 0x0001e40000100800 */
[----:B0-----:R-:W-:Y:S01]  /*10910*/  IMAD.X R16, R20, 0x1, R28, P4 ;  /* 0x0000000114107824 */ /* 0x001fe200020e061c */
[----:B------:R-:W-:Y:S01]  /*10920*/  IADD3 R19, P4, PT, R19, R5, RZ ;  /* 0x0000000513137210 */ /* 0x000fe20007f9e0ff */
[----:B------:R-:W2:Y:S04]  /*10930*/  LDL.LU R20, [R1+0x2cc] ;  /* 0x0002cc0001147983 */ /* 0x000ea80000300800 */
[----:B------:R3:W-:Y:S04]  /*10940*/  STL [R1+0x658], R16 ;  /* 0x0006581001007387 */ /* 0x0007e80000100800 */
[----:B------:R4:W-:Y:S01]  /*10950*/  STL [R1+0x64c], R19 ;  /* 0x00064c1301007387 */ /* 0x0009e20000100800 */
[----:B---3--:R-:W-:-:S02]  /*10960*/  IMAD.X R16, R29, 0x1, R7, P3 ;  /* 0x000000011d107824 */ /* 0x008fc400018e0607 */
[----:B------:R-:W-:Y:S01]  /*10970*/  IMAD.X R29, R29, 0x1, R28, P2 ;  /* 0x000000011d1d7824 */ /* 0x000fe200010e061c */
[C---:B----4-:R-:W-:Y:S02]  /*10980*/  IADD3 R19, P3, PT, R24.reuse, R13, RZ ;  /* 0x0000000d18137210 */ /* 0x050fe40007f7e0ff */
[----:B------:R0:W-:Y:S04]  /*10990*/  STL [R1+0x644], R16 ;  /* 0x0006441001007387 */ /* 0x0001e80000100800 */
[----:B------:R1:W-:Y:S01]  /*109a0*/  STL [R1+0x650], R19 ;  /* 0x0006501301007387 */ /* 0x0003e20000100800 */
[----:B0-----:R-:W-:-:S03]  /*109b0*/  IADD3 R16, P2, PT, R24, R5, RZ ;  /* 0x0000000518107210 */ /* 0x001fc60007f5e0ff */
[----:B------:R0:W-:Y:S01]  /*109c0*/  STL [R1+0x648], R29 ;  /* 0x0006481d01007387 */ /* 0x0001e20000100800 */
[C---:B-1----:R-:W-:Y:S02]  /*109d0*/  IMAD.X R19, R22.reuse, 0x1, R7, P5 ;  /* 0x0000000116137824 */ /* 0x042fe400028e0607 */
[----:B------:R-:W-:Y:S01]  /*109e0*/  IMAD.X R22, R22, 0x1, R28, P4 ;  /* 0x0000000116167824 */ /* 0x000fe200020e061c */
[----:B0-----:R-:W3:Y:S04]  /*109f0*/  LDL.LU R29, [R1+0x2d0] ;  /* 0x0002d000011d7983 */ /* 0x001ee80000300800 */
[----:B------:R0:W-:Y:S04]  /*10a00*/  STL [R1+0x63c], R16 ;  /* 0x00063c1001007387 */ /* 0x0001e80000100800 */
[----:B------:R-:W-:Y:S01]  /*10a10*/  STL [R1+0x634], R19 ;  /* 0x0006341301007387 */ /* 0x000fe20000100800 */
[----:B0-----:R-:W-:-:S05]  /*10a20*/  IADD3 R16, P5, PT, R26, R13, RZ ;  /* 0x0000000d1a107210 */ /* 0x001fca0007fbe0ff */
[----:B------:R-:W-:Y:S04]  /*10a30*/  STL [R1+0x640], R16 ;  /* 0x0006401001007387 */ /* 0x000fe80000100800 */
[----:B------:R0:W-:Y:S04]  /*10a40*/  STL [R1+0x638], R22 ;  /* 0x0006381601007387 */ /* 0x0001e80000100800 */
[----:B0-----:R-:W4:Y:S01]  /*10a50*/  LDL.LU R22, [R1+0x2d4] ;  /* 0x0002d40001167983 */ /* 0x001f220000300800 */
[----:B------:R-:W-:Y:S01]  /*10a60*/  IADD3 R19, P4, PT, R26, R5, RZ ;  /* 0x000000051a137210 */ /* 0x000fe20007f9e0ff */
[----:B------:R-:W-:-:S04]  /*10a70*/  IMAD.X R16, R12, 0x1, R7, P3 ;  /* 0x000000010c107824 */ /* 0x000fc800018e0607 */
[----:B------:R0:W-:Y:S04]  /*10a80*/  STL [R1+0x62c], R19 ;  /* 0x00062c1301007387 */ /* 0x0001e80000100800 */
[----:B------:R1:W-:Y:S01]  /*10a90*/  STL [R1+0x624], R16 ;  /* 0x0006241001007387 */ /* 0x0003e20000100800 */
[----:B0-----:R-:W-:Y:S01]  /*10aa0*/  IADD3 R19, P3, PT, R0, R13, RZ ;  /* 0x0000000d00137210 */ /* 0x001fe20007f7e0ff */
[----:B-1----:R-:W-:Y:S01]  /*10ab0*/  IMAD.X R16, R12, 0x1, R28, P2 ;  /* 0x000000010c107824 */ /* 0x002fe200010e061c */
[----:B------:R-:W-:-:S03]  /*10ac0*/  IADD3 R12, P2, PT, R0, R5, RZ ;  /* 0x00000005000c7210 */ /* 0x000fc60007f5e0ff */
[----:B------:R-:W-:Y:S01]  /*10ad0*/  STL [R1+0x630], R19 ;  /* 0x0006301301007387 */ /* 0x000fe20000100800 */
[----:B------:R-:W-:-:S03]  /*10ae0*/  IMAD.X R0, R9, 0x1, R7, P5 ;  /* 0x0000000109007824 */ /* 0x000fc600028e0607 */
[----:B------:R0:W-:Y:S01]  /*10af0*/  STL [R1+0x628], R16 ;  /* 0x0006281001007387 */ /* 0x0001e20000100800 */
[----:B------:R-:W-:-:S03]  /*10b00*/  IMAD.X R9, R9, 0x1, R28, P4 ;  /* 0x0000000109097824 */ /* 0x000fc600020e061c */
[----:B0-----:R-:W4:Y:S04]  /*10b10*/  LDL.LU R16, [R1+0x2d8] ;  /* 0x0002d80001107983 */ /* 0x001f280000300800 */
[----:B------:R0:W-:Y:S04]  /*10b20*/  STL [R1+0x61c], R12 ;  /* 0x00061c0c01007387 */ /* 0x0001e80000100800 */
[----:B------:R1:W-:Y:S01]  /*10b30*/  STL [R1+0x614], R0 ;  /* 0x0006140001007387 */ /* 0x0003e20000100800 */
[----:B0-----:R-:W-:-:S05]  /*10b40*/  IADD3 R12, P5, PT, R2, R13, RZ ;  /* 0x0000000d020c7210 */ /* 0x001fca0007fbe0ff */
[----:B------:R0:W-:Y:S01]  /*10b50*/  STL [R1+0x620], R12 ;  /* 0x0006200c01007387 */ /* 0x0001e20000100800 */
[----:B-1----:R-:W-:-:S03]  /*10b60*/  IADD3 R0, P4, PT, R2, R5, RZ ;  /* 0x0000000502007210 */ /* 0x002fc60007f9e0ff */
[----:B0-----:R-:W4:Y:S04]  /*10b70*/  LDL.LU R12, [R1+0x2dc] ;  /* 0x0002dc00010c7983 */ /* 0x001f280000300800 */
[----:B------:R5:W-:Y:S04]  /*10b80*/  STL [R1+0x618], R9 ;  /* 0x0006180901007387 */ /* 0x000be80000100800 */
[----:B------:R0:W-:Y:S01]  /*10b90*/  STL [R1+0x60c], R0 ;  /* 0x00060c0001007387 */ /* 0x0001e20000100800 */
[----:B-----5:R-:W-:Y:S01]  /*10ba0*/  IMAD.X R9, R4, 0x1, R7, P3 ;  /* 0x0000000104097824 */ /* 0x020fe200018e0607 */
[----:B------:R-:W-:-:S04]  /*10bb0*/  IADD3 R2, P3, PT, R6, R13, RZ ;  /* 0x0000000d06027210 */ /* 0x000fc80007f7e0ff */
[----:B------:R1:W-:Y:S01]  /*10bc0*/  STL [R1+0x604], R9 ;  /* 0x0006040901007387 */ /* 0x0003e20000100800 */
[--C-:B0-----:R-:W-:Y:S01]  /*10bd0*/  IMAD.X R0, R4, 0x1, R28.reuse, P2 ;  /* 0x0000000104007824 */ /* 0x101fe200010e061c */
[----:B------:R-:W-:Y:S02]  /*10be0*/  IADD3 R4, P2, PT, R6, R5, RZ ;  /* 0x0000000506047210 */ /* 0x000fe40007f5e0ff */
[----:B-1----:R-:W5:Y:S04]  /*10bf0*/  LDL.LU R9, [R1+0x2e0] ;  /* 0x0002e00001097983 */ /* 0x002f680000300800 */
[----:B------:R0:W-:Y:S01]  /*10c00*/  STL [R1+0x610], R2 ;  /* 0x0006100201007387 */ /* 0x0001e20000100800 */
[----:B------:R-:W-:-:S03]  /*10c10*/  IMAD.X R6, R27, 0x1, R28, P4 ;  /* 0x000000011b067824 */ /* 0x000fc600020e061c */
[----:B------:R1:W-:Y:S04]  /*10c20*/  STL [R1+0x608], R0 ;  /* 0x0006080001007387 */ /* 0x0003e80000100800 */
[----:B------:R1:W-:Y:S01]  /*10c30*/  STL [R1+0x5fc], R4 ;  /* 0x0005fc0401007387 */ /* 0x0003e20000100800 */
[----:B0-----:R-:W-:Y:S01]  /*10c40*/  IMAD.X R2, R27, 0x1, R7, P5 ;  /* 0x000000011b027824 */ /* 0x001fe200028e0607 */
[C---:B-1----:R-:W-:Y:S02]  /*10c50*/  IADD3 R0, P5, PT, R8.reuse, R13, RZ ;  /* 0x0000000d08007210 */ /* 0x042fe40007fbe0ff */
[----:B------:R-:W5:Y:S04]  /*10c60*/  LDL.LU R4, [R1+0x2e4] ;  /* 0x0002e40001047983 */ /* 0x000f680000300800 */
[----:B------:R0:W-:Y:S04]  /*10c70*/  STL [R1+0x5f4], R2 ;  /* 0x0005f40201007387 */ /* 0x0001e80000100800 */
[----:B------:R2:W-:Y:S04]  /*10c80*/  STL [R1+0x600], R0 ;  /* 0x0006000001007387 */ /* 0x0005e80000100800 */
[----:B------:R1:W-:Y:S01]  /*10c90*/  STL [R1+0x5f8], R6 ;  /* 0x0005f80601007387 */ /* 0x0003e20000100800 */
[----:B0-----:R-:W-:-:S03]  /*10ca0*/  IADD3 R2, P4, PT, R8, R5, RZ ;  /* 0x0000000508027210 */ /* 0x001fc60007f9e0ff */
[----:B------:R-:W5:Y:S04]  /*10cb0*/  LDL.LU R27, [R1+0x2e8] ;  /* 0x0002e800011b7983 */ /* 0x000f680000300800 */
[----:B------:R0:W-:Y:S01]  /*10cc0*/  STL [R1+0x5ec], R2 ;  /* 0x0005ec0201007387 */ /* 0x0001e20000100800 */
[----:B--2---:R-:W-:Y:S01]  /*10cd0*/  IMAD.X R0, R20, 0x1, R7, P3 ;  /* 0x0000000114007824 */ /* 0x004fe200018e0607 */
[----:B-1----:R-:W-:Y:S01]  /*10ce0*/  IADD3 R6, P3, PT, R10, R13, RZ ;  /* 0x0000000d0a067210 */ /* 0x002fe20007f7e0ff */
[----:B0-----:R-:W-:-:S03]  /*10cf0*/  IMAD.X R2, R20, 0x1, R28, P2 ;  /* 0x0000000114027824 */ /* 0x001fc600010e061c */
[----:B------:R0:W-:Y:S04]  /*10d00*/  STL [R1+0x5e4], R0 ;  /* 0x0005e40001007387 */ /* 0x0001e80000100800 */
[----:B------:R3:W-:Y:S04]  /*10d10*/  STL [R1+0x5f0], R6 ;  /* 0x0005f00601007387 */ /* 0x0007e80000100800 */
[----:B------:R-:W2:Y:S01]  /*10d20*/  LDL.LU R20, [R1+0x2ec] ;  /* 0x0002ec0001147983 */ /* 0x000ea20000300800 */
[----:B0-----:R-:W-:-:S03]  /*10d30*/  IADD3 R0, P2, PT, R10, R5, RZ ;  /* 0x000000050a007210 */ /* 0x001fc60007f5e0ff */
[----:B------:R0:W-:Y:S04]  /*10d40*/  STL [R1+0x5e8], R2 ;  /* 0x0005e80201007387 */ /* 0x0001e80000100800 */
[----:B------:R1:W-:Y:S01]  /*10d50*/  STL [R1+0x5dc], R0 ;  /* 0x0005dc0001007387 */ /* 0x0003e20000100800 */
[----:B---3--:R-:W-:Y:S01]  /*10d60*/  IMAD.X R6, R29, 0x1, R7, P5 ;  /* 0x000000011d067824 */ /* 0x008fe200028e0607 */
[----:B0-----:R-:W-:Y:S01]  /*10d70*/  IADD3 R2, P5, PT, R11, R13, RZ ;  /* 0x0000000d0b027210 */ /* 0x001fe20007fbe0ff */
[----:B-1----:R-:W-:-:S03]  /*10d80*/  IMAD.X R0, R29, 0x1, R28, P4 ;  /* 0x000000011d007824 */ /* 0x002fc600020e061c */
[----:B------:R-:W-:Y:S04]  /*10d90*/  STL [R1+0x5d4], R6 ;  /* 0x0005d40601007387 */ /* 0x000fe80000100800 */
[----:B------:R-:W3:Y:S04]  /*10da0*/  LDL.LU R29, [R1+0x2f0] ;  /* 0x0002f000011d7983 */ /* 0x000ee80000300800 */
[----:B------:R0:W-:Y:S04]  /*10db0*/  STL [R1+0x5e0], R2 ;  /* 0x0005e00201007387 */ /* 0x0001e80000100800 */
[----:B------:R-:W-:Y:S01]  /*10dc0*/  STL [R1+0x5d8], R0 ;  /* 0x0005d80001007387 */ /* 0x000fe20000100800 */
[----:B0-----:R-:W-:-:S05]  /*10dd0*/  IADD3 R2, P4, PT, R11, R5, RZ ;  /* 0x000000050b027210 */ /* 0x001fca0007f9e0ff */
[----:B------:R0:W-:Y:S01]  /*10de0*/  STL [R1+0x5cc], R2 ;  /* 0x0005cc0201007387 */ /* 0x0001e20000100800 */
[C---:B----4-:R-:W-:Y:S02]  /*10df0*/  IMAD.X R6, R22.reuse, 0x1, R7, P3 ;  /* 0x0000000116067824 */ /* 0x050fe400018e0607 */
[----:B0-----:R-:W-:-:S03]  /*10e00*/  IMAD.X R2, R22, 0x1, R28, P2 ;  /* 0x0000000116027824 */ /* 0x001fc600010e061c */
[----:B------:R-:W-:Y:S04]  /*10e10*/  STL [R1+0x5c4], R6 ;  /* 0x0005c40601007387 */ /* 0x000fe80000100800 */
[----:B------:R-:W4:Y:S01]  /*10e20*/  LDL.LU R22, [R1+0x2f4] ;  /* 0x0002f40001167983 */ /* 0x000f220000300800 */
[----:B------:R-:W-:-:S05]  /*10e30*/  IADD3 R0, P3, PT, R14, R13, RZ ;  /* 0x0000000d0e007210 */ /* 0x000fca0007f7e0ff */
[----:B------:R0:W-:Y:S04]  /*10e40*/  STL [R1+0x5d0], R0 ;  /* 0x0005d00001007387 */ /* 0x0001e80000100800 */
[----:B------:R1:W-:Y:S01]  /*10e50*/  STL [R1+0x5c8], R2 ;  /* 0x0005c80201007387 */ /* 0x0003e20000100800 */
[----:B0-----:R-:W-:-:S05]  /*10e60*/  IADD3 R0, P2, PT, R14, R5, RZ ;  /* 0x000000050e007210 */ /* 0x001fca0007f5e0ff */
[----:B------:R0:W-:Y:S01]  /*10e70*/  STL [R1+0x5bc], R0 ;  /* 0x0005bc0001007387 */ /* 0x0001e20000100800 */
[C---:B------:R-:W-:Y:S01]  /*10e80*/  IMAD.X R6, R16.reuse, 0x1, R7, P5 ;  /* 0x0000000110067824 */ /* 0x040fe200028e0607 */
[----:B-1----:R-:W-:Y:S01]  /*10e90*/  IADD3 R2, P5, PT, R15, R13, RZ ;  /* 0x0000000d0f027210 */ /* 0x002fe20007fbe0ff */
[----:B0-----:R-:W-:-:S03]  /*10ea0*/  IMAD.X R0, R16, 0x1, R28, P4 ;  /* 0x0000000110007824 */ /* 0x001fc600020e061c */
[----:B------:R0:W-:Y:S04]  /*10eb0*/  STL [R1+0x5b4], R6 ;  /* 0x0005b40601007387 */ /* 0x0001e80000100800 */
[----:B------:R1:W-:Y:S04]  /*10ec0*/  STL [R1+0x5c0], R2 ;  /* 0x0005c00201007387 */ /* 0x0003e80000100800 */
[----:B------:R1:W-:Y:S01]  /*10ed0*/  STL [R1+0x5b8], R0 ;  /* 0x0005b80001007387 */ /* 0x0003e20000100800 */
[----:B0-----:R-:W-:-:S05]  /*10ee0*/  IADD3 R6, P4, PT, R15, R5, RZ ;  /* 0x000000050f067210 */ /* 0x001fca0007f9e0ff */
[----:B------:R0:W-:Y:S01]  /*10ef0*/  STL [R1+0x5ac], R6 ;  /* 0x0005ac0601007387 */ /* 0x0001e20000100800 */
[C---:B-1----:R-:W-:Y:S01]  /*10f00*/  IMAD.X R2, R12.reuse, 0x1, R7, P3 ;  /* 0x000000010c027824 */ /* 0x042fe200018e0607 */
[----:B------:R-:W-:Y:S01]  /*10f10*/  IADD3 R0, P3, PT, R17, R13, RZ ;  /* 0x0000000d11007210 */ /* 0x000fe20007f7e0ff */
[----:B0-----:R-:W-:-:S03]  /*10f20*/  IMAD.X R6, R12, 0x1, R28, P2 ;  /* 0x000000010c067824 */ /* 0x001fc600010e061c */
[----:B------:R0:W-:Y:S04]  /*10f30*/  STL [R1+0x5a4], R2 ;  /* 0x0005a40201007387 */ /* 0x0001e80000100800 */
[----:B------:R5:W-:Y:S01]  /*10f40*/  STL [R1+0x5b0], R0 ;  /* 0x0005b00001007387 */ /* 0x000be20000100800 */
[----:B0-----:R-:W-:-:S03]  /*10f50*/  IADD3 R2, P2, PT, R17, R5, RZ ;  /* 0x0000000511027210 */ /* 0x001fc60007f5e0ff */
[----:B------:R0:W-:Y:S04]  /*10f60*/  STL [R1+0x5a8], R6 ;  /* 0x0005a80601007387 */ /* 0x0001e80000100800 */
[----:B------:R1:W-:Y:S01]  /*10f70*/  STL [R1+0x59c], R2 ;  /* 0x00059c0201007387 */ /* 0x0003e20000100800 */
[C---:B-----5:R-:W-:Y:S01]  /*10f80*/  IMAD.X R0, R9.reuse, 0x1, R7, P5 ;  /* 0x0000000109007824 */ /* 0x060fe200028e0607 */
[----:B0-----:R-:W-:Y:S01]  /*10f90*/  IADD3 R6, P5, PT, R18, R13, RZ ;  /* 0x0000000d12067210 */ /* 0x001fe20007fbe0ff */
[----:B-1----:R-:W-:-:S03]  /*10fa0*/  IMAD.X R2, R9, 0x1, R28, P4 ;  /* 0x0000000109027824 */ /* 0x002fc600020e061c */
[----:B------:R0:W-:Y:S04]  /*10fb0*/  STL [R1+0x594], R0 ;  /* 0x0005940001007387 */ /* 0x0001e80000100800 */
[----:B------:R1:W-:Y:S01]  /*10fc0*/  STL [R1+0x5a0], R6 ;  /* 0x0005a00601007387 */ /* 0x0003e20000100800 */
[----:B0-----:R-:W-:-:S03]  /*10fd0*/  IADD3 R0, P4, PT, R18, R5, RZ ;  /* 0x0000000512007210 */ /* 0x001fc60007f9e0ff */
[----:B------:R0:W-:Y:S04]  /*10fe0*/  STL [R1+0x598], R2 ;  /* 0x0005980201007387 */ /* 0x0001e80000100800 */
[----:B------:R5:W-:Y:S01]  /*10ff0*/  STL [R1+0x58c], R0 ;  /* 0x00058c0001007387 */ /* 0x000be20000100800 */
[----:B-1----:R-:W-:Y:S01]  /*11000*/  IMAD.X R6, R4, 0x1, R7, P3 ;  /* 0x0000000104067824 */ /* 0x002fe200018e0607 */
[----:B0-----:R-:W-:-:S04]  /*11010*/  IADD3 R2, P3, PT, R21, R13, RZ ;  /* 0x0000000d15027210 */ /* 0x001fc80007f7e0ff */
[----:B------:R-:W-:Y:S01]  /*11020*/  STL [R1+0x584], R6 ;  /* 0x0005840601007387 */ /* 0x000fe20000100800 */
[----:B-----5:R-:W-:Y:S01]  /*11030*/  IMAD.X R0, R4, 0x1, R28, P2 ;  /* 0x0000000104007824 */ /* 0x020fe200010e061c */
[----:B------:R-:W-:Y:S02]  /*11040*/  IADD3 R4, P2, PT, R21, R5, RZ ;  /* 0x0000000515047210 */ /* 0x000fe40007f5e0ff */
[----:B------:R0:W-:Y:S04]  /*11050*/  STL [R1+0x590], R2 ;  /* 0x0005900201007387 */ /* 0x0001e80000100800 */
[----:B------:R1:W-:Y:S01]  /*11060*/  STL [R1+0x588], R0 ;  /* 0x0005880001007387 */ /* 0x0003e20000100800 */
[----:B0-----:R-:W-:-:S03]  /*11070*/  IMAD.X R2, R27, 0x1, R7, P5 ;  /* 0x000000011b027824 */ /* 0x001fc600028e0607 */
[----:B------:R0:W-:Y:S01]  /*11080*/  STL [R1+0x57c], R4 ;  /* 0x00057c0401007387 */ /* 0x0001e20000100800 */
[----:B-1----:R-:W-:-:S03]  /*11090*/  IADD3 R0, P5, PT, R23, R13, RZ ;  /* 0x0000000d17007210 */ /* 0x002fc60007fbe0ff */
[----:B------:R1:W-:Y:S04]  /*110a0*/  STL [R1+0x574], R2 ;  /* 0x0005740201007387 */ /* 0x0003e80000100800 */
[----:B------:R2:W-:Y:S01]  /*110b0*/  STL [R1+0x580], R0 ;  /* 0x0005800001007387 */ /* 0x0005e20000100800 */
[----:B0-----:R-:W-:Y:S01]  /*110c0*/  IMAD.X R4, R27, 0x1, R28, P4 ;  /* 0x000000011b047824 */ /* 0x001fe200020e061c */
[----:B-1----:R-:W-:-:S04]  /*110d0*/  IADD3 R2, P4, PT, R23, R5, RZ ;  /* 0x0000000517027210 */ /* 0x002fc80007f9e0ff */
[----:B------:R0:W-:Y:S04]  /*110e0*/  STL [R1+0x578], R4 ;  /* 0x0005780401007387 */ /* 0x0001e80000100800 */
[----:B------:R1:W-:Y:S01]  /*110f0*/  STL [R1+0x56c], R2 ;  /* 0x00056c0201007387 */ /* 0x0003e20000100800 */
[C---:B--2---:R-:W-:Y:S01]  /*11100*/  IMAD.X R0, R20.reuse, 0x1, R7, P3 ;  /* 0x0000000114007824 */ /* 0x044fe200018e0607 */
[----:B0-----:R-:W-:Y:S01]  /*11110*/  IADD3 R4, P3, PT, R25, R13, RZ ;  /* 0x0000000d19047210 */ /* 0x001fe20007f7e0ff */
[----:B-1----:R-:W-:-:S03]  /*11120*/  IMAD.X R2, R20, 0x1, R28, P2 ;  /* 0x0000000114027824 */ /* 0x002fc600010e061c */
[----:B------:R0:W-:Y:S04]  /*11130*/  STL [R1+0x564], R0 ;  /* 0x0005640001007387 */ /* 0x0001e80000100800 */
[----:B------:R3:W-:Y:S01]  /*11140*/  STL [R1+0x570], R4 ;  /* 0x0005700401007387 */ /* 0x0007e20000100800 */
[----:B0-----:R-:W-:-:S03]  /*11150*/  IADD3 R0, P2, PT, R25, R5, RZ ;  /* 0x0000000519007210 */ /* 0x001fc60007f5e0ff */
[----:B------:R0:W-:Y:S04]  /*11160*/  STL [R1+0x568], R2 ;  /* 0x0005680201007387 */ /* 0x0001e80000100800 */
[----:B------:R1:W-:Y:S01]  /*11170*/  STL [R1+0x55c], R0 ;  /* 0x00055c0001007387 */ /* 0x0003e20000100800 */
[----:B---3--:R-:W-:Y:S01]  /*11180*/  IMAD.X R4, R29, 0x1, R7, P5 ;  /* 0x000000011d047824 */ /* 0x008fe200028e0607 */
[----:B0-----:R-:W-:Y:S01]  /*11190*/  IADD3 R2, P5, PT, R3, R13, RZ ;  /* 0x0000000d03027210 */ /* 0x001fe20007fbe0ff */
[----:B-1----:R-:W-:-:S03]  /*111a0*/  IMAD.X R0, R29, 0x1, R28, P4 ;  /* 0x000000011d007824 */ /* 0x002fc600020e061c */
[----:B------:R-:W-:Y:S01]  /*111b0*/  STL [R1+0x554], R4 ;  /* 0x0005540401007387 */ /* 0x000fe20000100800 */
[----:B------:R-:W-:-:S03]  /*111c0*/  SHF.R.S32.HI R29, RZ, 0x1f, R3 ;  /* 0x0000001fff1d7819 */ /* 0x000fc60000011403 */
[----:B------:R0:W-:Y:S04]  /*111d0*/  STL [R1+0x560], R2 ;  /* 0x0005600201007387 */ /* 0x0001e80000100800 */
[----:B------:R4:W-:Y:S01]  /*111e0*/  STL [R1+0x558], R0 ;  /* 0x0005580001007387 */ /* 0x0009e20000100800 */
[----:B0-----:R-:W-:-:S05]  /*111f0*/  IADD3 R2, P4, PT, R3, R5, RZ ;  /* 0x0000000503027210 */ /* 0x001fca0007f9e0ff */
[----:B------:R0:W-:Y:S01]  /*11200*/  STL [R1+0x550], R2 ;  /* 0x0005500201007387 */ /* 0x0001e20000100800 */
[C-C-:B----4-:R-:W-:Y:S02]  /*11210*/  IMAD.X R0, R22.reuse, 0x1, R7.reuse, P3 ;  /* 0x0000000116007824 */ /* 0x150fe400018e0607 */
[--C-:B------:R-:W-:Y:S02]  /*11220*/  IMAD.X R3, R22, 0x1, R28.reuse, P2 ;  /* 0x0000000116037824 */ /* 0x100fe400010e061c */
[C---:B0-----:R-:W-:Y:S01]  /*11230*/  IMAD.X R2, R29.reuse, 0x1, R7, P5 ;  /* 0x000000011d027824 */ /* 0x041fe200028e0607 */
[----:B------:R0:W-:Y:S04]  /*11240*/  STL [R1+0x540], R0 ;  /* 0x0005400001007387 */ /* 0x0001e80000100800 */
[----:B------:R-:W-:Y:S01]  /*11250*/  STL [R1+0x544], R3 ;  /* 0x0005440301007387 */ /* 0x000fe20000100800 */
[----:B0-----:R-:W-:-:S03]  /*11260*/  IMAD.X R0, R29, 0x1, R28, P4 ;  /* 0x000000011d007824 */ /* 0x001fc600020e061c */
[----:B------:R0:W-:Y:S04]  /*11270*/  STL [R1+0x548], R2 ;  /* 0x0005480201007387 */ /* 0x0001e80000100800 */
[----:B------:R1:W-:Y:S04]  /*11280*/  STL [R1+0x4fc], RZ ;  /* 0x0004fcff01007387 */ /* 0x0003e80000100800 */
[----:B------:R1:W-:Y:S04]  /*11290*/  STL [R1+0x54c], R0 ;  /* 0x00054c0001007387 */ /* 0x0003e80000100800 */
[----:B------:R1:W-:Y:S04]  /*112a0*/  STL [R1+0x3e0], RZ ;  /* 0x0003e0ff01007387 */ /* 0x0003e80000100800 */
        /* <DEDUP_REMOVED lines=46> */
[----:B------:R1:W-:Y:S01]  /*11590*/  STL [R1+0x48c], RZ ;  /* 0x00048cff01007387 */ /* 0x0003e20000100800 */
[----:B0-----:R-:W-:-:S03]  /*115a0*/  IMAD.MOV.U32 R2, RZ, RZ, 0x3f800000 ;  /* 0x3f800000ff027424 */ /* 0x001fc600078e00ff */
[----:B------:R1:W-:Y:S01]  /*115b0*/  STL [R1+0x4a0], RZ ;  /* 0x0004a0ff01007387 */ /* 0x0003e20000100800 */
[----:B------:R-:W-:-:S03]  /*115c0*/  IMAD.MOV.U32 R3, RZ, RZ, 0x3f800000 ;  /* 0x3f800000ff037424 */ /* 0x000fc600078e00ff */
[----:B------:R1:W-:Y:S01]  /*115d0*/  STL [R1+0x4a4], RZ ;  /* 0x0004a4ff01007387 */ /* 0x0003e20000100800 */
[----:B------:R-:W-:-:S03]  /*115e0*/  IMAD.MOV.U32 R4, RZ, RZ, 0x3f800000 ;  /* 0x3f800000ff047424 */ /* 0x000fc600078e00ff */
[----:B------:R1:W-:Y:S01]  /*115f0*/  STL [R1+0x4a8], RZ ;  /* 0x0004a8ff01007387 */ /* 0x0003e20000100800 */
[----:B------:R-:W-:-:S03]  /*11600*/  IMAD.MOV.U32 R5, RZ, RZ, 0x3f800000 ;  /* 0x3f800000ff057424 */ /* 0x000fc600078e00ff */
[----:B------:R1:W-:Y:S04]  /*11610*/  STL [R1+0x4ac], RZ ;  /* 0x0004acff01007387 */ /* 0x0003e80000100800 */
[----:B------:R1:W-:Y:S04]  /*11620*/  STL [R1+0x490], RZ ;  /* 0x000490ff01007387 */ /* 0x0003e80000100800 */
[----:B------:R1:W-:Y:S04]  /*11630*/  STL [R1+0x494], RZ ;  /* 0x000494ff01007387 */ /* 0x0003e80000100800 */
[----:B------:R1:W-:Y:S04]  /*11640*/  STL [R1+0x498], RZ ;  /* 0x000498ff01007387 */ /* 0x0003e80000100800 */
[----:B------:R1:W-:Y:S04]  /*11650*/  STL [R1+0x49c], RZ ;  /* 0x00049cff01007387 */ /* 0x0003e80000100800 */
[----:B------:R1:W-:Y:S04]  /*11660*/  STL.64 [R1+0x518], R2 ;  /* 0x0005180201007387 */ /* 0x0003e80000100a00 */
[----:B------:R1:W-:Y:S02]  /*11670*/  STL.64 [R1+0x510], R4 ;  /* 0x0005100401007387 */ /* 0x0003e40000100a00 */
.L_x_9:
[----:B01----:R-:W2:Y:S04]  /*11680*/  LDL R3, [R1+0x1ec] ;  /* 0x0001ec0001037983 */ /* 0x003ea80000100800 */
[----:B------:R-:W3:Y:S04]  /*11690*/  LDL R0, [R1+0x504] ;  /* 0x0005040001007983 */ /* 0x000ee80000100800 */
[----:B------:R-:W4:Y:S04]  /*116a0*/  LDL R27, [R1+0x2c0] ;  /* 0x0002c000011b7983 */ /* 0x000f280000100800 */
[----:B------:R-:W5:Y:S04]  /*116b0*/  LDL R2, [R1+0xc0c] ;  /* 0x000c0c0001027983 */ /* 0x000f680000100800 */
[----:B------:R-:W5:Y:S04]  /*116c0*/  LDL R13, [R1+0x508] ;  /* 0x00050800010d7983 */ /* 0x000f680000100800 */
[----:B------:R-:W5:Y:S04]  /*116d0*/  LDL R14, [R1+0xbe8] ;  /* 0x000be800010e7983 */ /* 0x000f680000100800 */
[----:B------:R-:W5:Y:S04]  /*116e0*/  LDL R15, [R1+0xbfc] ;  /* 0x000bfc00010f7983 */ /* 0x000f680000100800 */
[----:B------:R-:W5:Y:S01]  /*116f0*/  LDL R12, [R1+0xc00] ;  /* 0x000c0000010c7983 */ /* 0x000f620000100800 */
[----:B------:R-:W-:-:S03]  /*11700*/  USHF.R.S32.HI UR8, URZ, 0x1f, UR4 ;  /* 0x0000001fff087899 */ /* 0x000fc60008011404 */
[----:B------:R-:W5:Y:S04]  /*11710*/  LDL R11, [R1+0xbe4] ;  /* 0x000be400010b7983 */ /* 0x000f680000100800 */
[----:B------:R-:W5:Y:S04]  /*11720*/  LDL R10, [R1+0xbec] ;  /* 0x000bec00010a7983 */ /* 0x000f680000100800 */
[----:B------:R-:W5:Y:S04]  /*11730*/  LDL R9, [R1+0xbd8] ;  /* 0x000bd80001097983 */ /* 0x000f680000100800 */
[----:B------:R-:W5:Y:S04]  /*11740*/  LDL R8, [R1+0xbf0] ;  /* 0x000bf00001087983 */ /* 0x000f680000100800 */
[----:B------:R-:W5:Y:S01]  /*11750*/  LDL R16, [R1+0xbdc] ;  /* 0x000bdc0001107983 */ /* 0x000f620000100800 */
[----:B--2---:R-:W-:-:S04]  /*11760*/  IADD3 R4, P2, PT, R3, UR4, RZ ;  /* 0x0000000403047c10 */ /* 0x004fc8000ff5e0ff */
[----:B---3--:R-:W-:Y:S02]  /*11770*/  IADD3.X R5, PT, PT, R0, UR8, RZ, P2, !PT ;  /* 0x0000000800057c10 */ /* 0x008fe400097fe4ff */
[----:B------:R-:W2:Y:S01]  /*11780*/  LDL R0, [R1+0xbd4] ;  /* 0x000bd40001007983 */ /* 0x000ea20000100800 */
[----:B----4-:R-:W-:-:S03]  /*11790*/  IADD3 R6, P3, PT, R27, UR4, RZ ;  /* 0x000000041b067c10 */ /* 0x010fc6000ff7e0ff */
[----:B------:R0:W3:Y:S01]  /*117a0*/  LDG.E.U8 R20, desc[UR10][R4.64] ;  /* 0x0000000a04147981 */ /* 0x0000e2000c1e1100 */
[----:B-----5:R-:W-:Y:S02]  /*117b0*/  IADD3 R2, P2, PT, R2, UR4, RZ ;  /* 0x0000000402027c10 */ /* 0x020fe4000ff5e0ff */
[----:B------:R-:W-:Y:S02]  /*117c0*/  IADD3.X R7, PT, PT, R13, UR8, RZ, P3, !PT ;  /* 0x000000080d077c10 */ /* 0x000fe40009ffe4ff */
[----:B------:R-:W4:Y:S01]  /*117d0*/  LDL R13, [R1+0xbc8] ;  /* 0x000bc800010d7983 */ /* 0x000f220000100800 */
[----:B------:R-:W-:-:S03]  /*117e0*/  IADD3.X R3, PT, PT, R14, UR8, RZ, P2, !PT ;  /* 0x000000080e037c10 */ /* 0x000fc600097fe4ff */
[----:B------:R-:W5:Y:S01]  /*117f0*/  LDL R14, [R1+0xbc4] ;  /* 0x000bc400010e7983 */ /* 0x000f620000100800 */
[----:B0-----:R-:W-:-:S03]  /*11800*/  IADD3 R4, P3, PT, R15, UR4, RZ ;  /* 0x000000040f047c10 */ /* 0x001fc6000ff7e0ff */
[----:B------:R0:W3:Y:S04]  /*11810*/  LDG.E.U8 R19, desc[UR10][R6.64] ;  /* 0x0000000a06137981 */ /* 0x0000e8000c1e1100 */
[----:B------:R-:W3:Y:S04]  /*11820*/  LDL R15, [R1+0xbe0] ;  /* 0x000be000010f7983 */ /* 0x000ee80000100800 */
[----:B------:R1:W3:Y:S01]  /*11830*/  LDG.E.U8 R18, desc[UR10][R2.64] ;  /* 0x0000000a02127981 */ /* 0x0002e2000c1e1100 */
[----:B0-----:R-:W-:-:S03]  /*11840*/  IADD3 R6, P2, PT, R12, UR4, RZ ;  /* 0x000000040c067c10 */ /* 0x001fc6000ff5e0ff */
[----:B------:R-:W3:Y:S01]  /*11850*/  LDL R12, [R1+0xbcc] ;  /* 0x000bcc00010c7983 */ /* 0x000ee20000100800 */
[----:B------:R-:W-:-:S03]  /*11860*/  IADD3.X R5, PT, PT, R11, UR8, RZ, P3, !PT ;  /* 0x000000080b057c10 */ /* 0x000fc60009ffe4ff */
[----:B------:R-:W3:Y:S01]  /*11870*/  LDL R11, [R1+0xbb8] ;  /* 0x000bb800010b7983 */ /* 0x000ee20000100800 */
[----:B------:R-:W-:Y:S02]  /*11880*/  IADD3.X R7, PT, PT, R9, UR8, RZ, P2, !PT ;  /* 0x0000000809077c10 */ /* 0x000fe400097fe4ff */
[----:B-1----:R-:W-:Y:S01]  /*11890*/  IADD3 R2, P3, PT, R10, UR4, RZ ;  /* 0x000000040a027c10 */ /* 0x002fe2000ff7e0ff */
[----:B------:R-:W3:Y:S04]  /*118a0*/  LDL R9, [R1+0xbb4] ;  /* 0x000bb40001097983 */ /* 0x000ee80000100800 */
[----:B------:R-:W3:Y:S04]  /*118b0*/  LDL R10, [R1+0xbd0] ;  /* 0x000bd000010a7983 */ /* 0x000ee80000100800 */
[----:B------:R0:W3:Y:S04]  /*118c0*/  LDG.E.U8 R17, desc[UR10][R4.64] ;  /* 0x0000000a04117981 */ /* 0x0000e8000c1e1100 */
[----:B------:R1:W3:Y:S01]  /*118d0*/  LDG.E.U8 R23, desc[UR10][R6.64] ;  /* 0x0000000a06177981 */ /* 0x0002e2000c1e1100 */
[----:B0-----:R-:W-:-:S03]  /*118e0*/  IADD3 R4, P2, PT, R8, UR4, RZ ;  /* 0x0000000408047c10 */ /* 0x001fc6000ff5e0ff */
[----:B------:R-:W3:Y:S01]  /*118f0*/  LDL R8, [R1+0xbbc] ;  /* 0x000bbc0001087983 */ /* 0x000ee20000100800 */
[----:B--2---:R-:W-:-:S03]  /*11900*/  IADD3.X R3, PT, PT, R0, UR8, RZ, P3, !PT ;  /* 0x0000000800037c10 */ /* 0x004fc60009ffe4ff */
[----:B------:R-:W2:Y:S01]  /*11910*/  LDL R0, [R1+0xba8] ;  /* 0x000ba80001007983 */ /* 0x000ea20000100800 */
[----:B-1----:R-:W-:-:S03]  /*11920*/  IADD3 R6, P3, PT, R16, UR4, RZ ;  /* 0x0000000410067c10 */ /* 0x002fc6000ff7e0ff */
[----:B------:R-:W2:Y:S04]  /*11930*/  LDL R16, [R1+0xbc0] ;  /* 0x000bc00001107983 */ /* 0x000ea80000100800 */
[----:B------:R0:W2:Y:S01]  /*11940*/  LDG.E.U8 R22, desc[UR10][R2.64] ;  /* 0x0000000a02167981 */ /* 0x0000a2000c1e1100 */
[----:B----4-:R-:W-:-:S03]  /*11950*/  IADD3.X R5, PT, PT, R13, UR8, RZ, P2, !PT ;  /* 0x000000080d057c10 */ /* 0x010fc600097fe4ff */
[----:B------:R-:W4:Y:S01]  /*11960*/  LDL R13, [R1+0xba4] ;  /* 0x000ba400010d7983 */ /* 0x000f220000100800 */
[----:B-----5:R-:W-:-:S03]  /*11970*/  IADD3.X R7, PT, PT, R14, UR8, RZ, P3, !PT ;  /* 0x000000080e077c10 */ /* 0x020fc60009ffe4ff */
[----:B---3--:R1:W-:Y:S04]  /*11980*/  STL [R1+0x380], R20 ;  /* 0x0003801401007387 */ /* 0x0083e80000100800 */
[----:B------:R-:W3:Y:S01]  /*11990*/  LDL R14, [R1+0xb98] ;  /* 0x000b9800010e7983 */ /* 0x000ee20000100800 */
[----:B0-----:R-:W-:-:S03]  /*119a0*/  IADD3 R2, P2, PT, R15, UR4, RZ ;  /* 0x000000040f027c10 */ /* 0x001fc6000ff5e0ff */
[----:B------:R0:W5:Y:S04]  /*119b0*/  LDG.E.U8 R21, desc[UR10][R4.64] ;  /* 0x0000000a04157981 */ /* 0x000168000c1e1100 */
[----:B------:R-:W5:Y:S04]  /*119c0*/  LDL R15, [R1+0xbac] ;  /* 0x000bac00010f7983 */ /* 0x000f680000100800 */
[----:B------:R1:W-:Y:S01]  /*119d0*/  STL [R1+0x374], R19 ;  /* 0x0003741301007387 */ /* 0x0003e20000100800 */
[----:B0-----:R-:W-:-:S03]  /*119e0*/  IADD3 R4, P3, PT, R12, UR4, RZ ;  /* 0x000000040c047c10 */ /* 0x001fc6000ff7e0ff */
[----:B------:R-:W5:Y:S01]  /*119f0*/  LDL R12, [R1+0xbb0] ;  /* 0x000bb000010c7983 */ /* 0x000f620000100800 */
[----:B------:R-:W-:-:S03]  /*11a00*/  IADD3.X R3, PT, PT, R11, UR8, RZ, P2, !PT ;  /* 0x000000080b037c10 */ /* 0x000fc600097fe4ff */
[----:B------:R-:W5:Y:S01]  /*11a10*/  LDL R11, [R1+0xb94] ;  /* 0x000b9400010b7983 */ /* 0x000f620000100800 */
[----:B------:R-:W-:-:S03]  /*11a20*/  IADD3.X R5, PT, PT, R9, UR8, RZ, P3, !PT ;  /* 0x0000000809057c10 */ /* 0x000fc60009ffe4ff */
[----:B-1----:R0:W5:Y:S04]  /*11a30*/  LDG.E.U8 R20, desc[UR10][R6.64] ;  /* 0x0000000a06147981 */ /* 0x002168000c1e1100 */
[----:B------:R1:W-:Y:S04]  /*11a40*/  STL [R1+0x394], R18 ;  /* 0x0003941201007387 */ /* 0x0003e80000100800 */
[----:B------:R-:W5:Y:S01]  /*11a50*/  LDL R9, [R1+0xb88] ;  /* 0x000b880001097983 */ /* 0x000f620000100800 */
[----:B0-----:R-:W-:-:S03]  /*11a60*/  IADD3 R6, P2, PT, R10, UR4, RZ ;  /* 0x000000040a067c10 */ /* 0x001fc6000ff5e0ff */
[----:B------:R-:W5:Y:S04]  /*11a70*/  LDL R10, [R1+0xb9c] ;  /* 0x000b9c00010a7983 */ /* 0x000f680000100800 */
[----:B------:R0:W5:Y:S04]  /*11a80*/  LDG.E.U8 R19, desc[UR10][R2.64] ;  /* 0x0000000a02137981 */ /* 0x000168000c1e1100 */
[----:B------:R2:W-:Y:S04]  /*11a90*/  STL [R1+0x390], R17 ;  /* 0x0003901101007387 */ /* 0x0005e80000100800 */
[----:B-1----:R1:W5:Y:S01]  /*11aa0*/  LDG.E.U8 R18, desc[UR10][R4.64] ;  /* 0x0000000a04127981 */ /* 0x002362000c1e1100 */
[----:B0-----:R-:W-:-:S03]  /*11ab0*/  IADD3 R2, P3, PT, R8, UR4, RZ ;  /* 0x0000000408027c10 */ /* 0x001fc6000ff7e0ff */
[----:B------:R-:W5:Y:S01]  /*11ac0*/  LDL R8, [R1+0xba0] ;  /* 0x000ba00001087983 */ /* 0x000f620000100800 */
[----:B--2---:R-:W-:-:S03]  /*11ad0*/  IADD3.X R7, PT, PT, R0, UR8, RZ, P2, !PT ;  /* 0x0000000800077c10 */ /* 0x004fc600097fe4ff */
[----:B------:R-:W2:Y:S01]  /*11ae0*/  LDL R0, [R1+0xb84] ;  /* 0x000b840001007983 */ /* 0x000ea20000100800 */
[----:B-1----:R-:W-:-:S03]  /*11af0*/  IADD3 R4, P2, PT, R16, UR4, RZ ;  /* 0x0000000410047c10 */ /* 0x002fc6000ff5e0ff */
[----:B------:R0:W-:Y:S04]  /*11b00*/  STL [R1+0x38c], R23 ;  /* 0x00038c1701007387 */ /* 0x0001e80000100800 */
[----:B------:R-:W2:Y:S01]  /*11b10*/  LDL R16, [R1+0xb8c] ;  /* 0x000b8c0001107983 */ /* 0x000ea20000100800 */
[----:B----4-:R-:W-:-:S03]  /*11b20*/  IADD3.X R3, PT, PT, R13, UR8, RZ, P3, !PT ;  /* 0x000000080d037c10 */ /* 0x010fc60009ffe4ff */
[----:B------:R-:W4:Y:S04]  /*11b30*/  LDL R13, [R1+0xb78] ;  /* 0x000b7800010d7983 */ /* 0x000f280000100800 */
[----:B------:R1:W-:Y:S01]  /*11b40*/  STL [R1+0x388], R22 ;  /* 0x0003881601007387 */ /* 0x0003e20000100800 */
[----:B---3--:R-:W-:-:S03]  /*11b50*/  IADD3.X R5, PT, PT, R14, UR8, RZ, P2, !PT ;  /* 0x000000080e057c10 */ /* 0x008fc600097fe4ff */
[----:B------:R5:W3:Y:S04]  /*11b60*/  LDG.E.U8 R17, desc[UR10][R6.64] ;  /* 0x0000000a06117981 */ /* 0x000ae8000c1e1100 */
[----:B------:R-:W3:Y:S04]  /*11b70*/  LDL R14, [R1+0xb74] ;  /* 0x000b7400010e7983 */ /* 0x000ee80000100800 */
[----:B0-----:R0:W3:Y:S01]  /*11b80*/  LDG.E.U8 R23, desc[UR10][R2.64] ;  /* 0x0000000a02177981 */ /* 0x0010e2000c1e1100 */
[----:B-----5:R-:W-:-:S03]  /*11b90*/  IADD3 R6, P3, PT, R15, UR4, RZ ;  /* 0x000000040f067c10 */ /* 0x020fc6000ff7e0ff */
[----:B------:R-:W5:Y:S04]  /*11ba0*/  LDL R15, [R1+0xb90] ;  /* 0x000b9000010f7983 */ /* 0x000f680000100800 */
[----:B------:R1:W-:Y:S01]  /*11bb0*/  STL [R1+0x384], R21 ;  /* 0x0003841501007387 */ /* 0x0003e20000100800 */
[----:B0-----:R-:W-:-:S03]  /*11bc0*/  IADD3 R2, P2, PT, R12, UR4, RZ ;  /* 0x000000040c027c10 */ /* 0x001fc6000ff5e0ff */
[----:B------:R-:W5:Y:S01]  /*11bd0*/  LDL R12, [R1+0xb7c] ;  /* 0x000b7c00010c7983 */ /* 0x000f620000100800 */
[----:B------:R-:W-:-:S03]  /*11be0*/  IADD3.X R7, PT, PT, R11, UR8, RZ, P3, !PT ;  /* 0x000000080b077c10 */ /* 0x000fc60009ffe4ff */
[----:B------:R-:W5:Y:S04]  /*11bf0*/  LDL R11, [R1+0xb68] ;  /* 0x000b6800010b7983 */ /* 0x000f680000100800 */
[----:B-1----:R0:W5:Y:S01]  /*11c00*/  LDG.E.U8 R22, desc[UR10][R4.64] ;  /* 0x0000000a04167981 */ /* 0x002162000c1e1100 */
[----:B------:R-:W-:-:S03]  /*11c10*/  IADD3.X R3, PT, PT, R9, UR8, RZ, P2, !PT ;  /* 0x0000000809037c10 */ /* 0x000fc600097fe4ff */
        /* <DEDUP_REMOVED lines=10> */
[----:B------:R-:W2:Y:S04]  /*11cc0*/  LDL R0, [R1+0xb58] ;  /* 0x000b580001007983 */ /* 0x000ea80000100800 */
[----:B------:R0:W-:Y:S01]  /*11cd0*/  STL [R1+0x370], R18 ;  /* 0x0003701201007387 */ /* 0x0001e20000100800 */
[----:B-1----:R-:W-:-:S03]  /*11ce0*/  IADD3 R2, P3, PT, R16, UR4, RZ ;  /* 0x0000000410027c10 */ /* 0x002fc6000ff7e0ff */
[----:B------:R-:W2:Y:S01]  /*11cf0*/  LDL R16, [R1+0xb70] ;  /* 0x000b700001107983 */ /* 0x000ea20000100800 */
[----:B----4-:R-:W-:-:S03]  /*11d00*/  IADD3.X R7, PT, PT, R13, UR8, RZ, P2, !PT ;  /* 0x000000080d077c10 */ /* 0x010fc600097fe4ff */
[----:B------:R-:W4:Y:S04]  /*11d10*/  LDL R13, [R1+0xb54] ;  /* 0x000b5400010d7983 */ /* 0x000f280000100800 */
[----:B------:R5:W4:Y:S04]  /*11d20*/  LDG.E.U8 R19, desc[UR10][R4.64] ;  /* 0x0000000a04137981 */ /* 0x000b28000c1e1100 */
[----:B---3--:R1:W-:Y:S01]  /*11d30*/  STL [R1+0x27c], R17 ;  /* 0x00027c1101007387 */ /* 0x0083e20000100800 */
[----:B------:R-:W-:-:S03]  /*11d40*/  IADD3.X R3, PT, PT, R14, UR8, RZ, P3, !PT ;  /* 0x000000080e037c10 */ /* 0x000fc60009ffe4ff */
        /* <DEDUP_REMOVED lines=9> */
[----:B-1----:R0:W5:Y:S04]  /*11de0*/  LDG.E.U8 R17, desc[UR10][R2.64] ;  /* 0x0000000a02117981 */ /* 0x002168000c1e1100 */
[----:B------:R1:W-:Y:S01]  /*11df0*/  STL [R1+0x304], R22 ;  /* 0x0003041601007387 */ /* 0x0003e20000100800 */
[----:B------:R-:W-:-:S03]  /*11e00*/  IADD3.X R7, PT, PT, R9, UR8, RZ, P3, !PT ;  /* 0x0000000809077c10 */ /* 0x000fc60009ffe4ff */
        /* <DEDUP_REMOVED lines=15> */
[----:B------:R1:W-:Y:S04]  /*11f00*/  STL [R1+0x340], R19 ;  /* 0x0003401301007387 */ /* 0x0003e80000100800 */
[----:B------:R5:W4:Y:S01]  /*11f10*/  LDG.E.U8 R21, desc[UR10][R2.64] ;  /* 0x0000000a02157981 */ /* 0x000b22000c1e1100 */
[----:B---3--:R-:W-:-:S03]  /*11f20*/  IADD3.X R7, PT, PT, R14, UR8, RZ, P2, !PT ;  /* 0x000000080e077c10 */ /* 0x008fc600097fe4ff */
        /* <DEDUP_REMOVED lines=28> */
[----:B------:R1:W-:Y:S01]  /*120f0*/  STL [R1+0x368], R21 ;  /* 0x0003681501007387 */ /* 0x0003e20000100800 */
        /* <DEDUP_REMOVED lines=542> */
[----:B------:R0:W3:Y:S01]  /*142e0*/  LDG.E.U8 R24, desc[UR10][R2.64] ;  /* 0x0000000a02187981 */ /* 0x0000e2000c1e1100 */
[----:B-----5:R-:W-:-:S03]  /*142f0*/  IADD3 R6, P2, PT, R15, UR4, RZ ;  /* 0x000000040f067c10 */ /* 0x020fc6000ff5e0ff */
[----:B------:R-:W5:Y:S04]  /*14300*/  LDL R15, [R1+0x83c] ;  /* 0x00083c00010f7983 */ /* 0x000f680000100800 */
[----:B------:R1:W-:Y:S01]  /*14310*/  STL [R1+0x204], R21 ;  /* 0x0002041501007387 */ /* 0x0003e20000100800 */
[----:B0-----:R-:W-:-:S03]  /*14320*/  IADD3 R2, P3, PT, R12, UR4, RZ ;  /* 0x000000040c027c10 */ /* 0x001fc6000ff7e0ff */
[----:B------:R-:W5:Y:S01]  /*14330*/  LDL R12, [R1+0x840] ;  /* 0x00084000010c7983 */ /* 0x000f620000100800 */
[----:B------:R-:W-:-:S03]  /*14340*/  IADD3.X R7, PT, PT, R11, UR8, RZ, P2, !PT ;  /* 0x000000080b077c10 */ /* 0x000fc600097fe4ff */
[----:B------:R-:W5:Y:S04]  /*14350*/  LDL R11, [R1+0x824] ;  /* 0x00082400010b7983 */ /* 0x000f680000100800 */
[----:B------:R0:W5:Y:S04]  /*14360*/  LDG.E.U8 R23, desc[UR10][R4.64] ;  /* 0x0000000a04177981 */ /* 0x000168000c1e1100 */
[----:B-1----:R1:W5:Y:S01]  /*14370*/  LDG.E.U8 R22, desc[UR10][R6.64] ;  /* 0x0000000a06167981 */ /* 0x002362000c1e1100 */
[----:B------:R-:W-:Y:S02]  /*14380*/  IADD3.X R3, PT, PT, R9, UR8, RZ, P3, !PT ;  /* 0x0000000809037c10 */ /* 0x000fe40009ffe4ff */
[----:B0-----:R-:W-:-:S03]  /*14390*/  IADD3 R4, P2, PT, R10, UR4, RZ ;  /* 0x000000040a047c10 */ /* 0x001fc6000ff5e0ff */
[----:B------:R0:W5:Y:S04]  /*143a0*/  LDG.E.U8 R21, desc[UR10][R2.64] ;  /* 0x0000000a02157981 */ /* 0x000168000c1e1100 */
[----:B------:R0:W-:Y:S04]  /*143b0*/  STL [R1+0x200], R20 ;  /* 0x0002001401007387 */ /* 0x0001e80000100800 */
[----:B------:R-:W5:Y:S04]  /*143c0*/  LDL R10, [R1+0x82c] ;  /* 0x00082c00010a7983 */ /* 0x000f680000100800 */
[----:B------:R-:W5:Y:S01]  /*143d0*/  LDL R9, [R1+0x818] ;  /* 0x0008180001097983 */ /* 0x000f620000100800 */
[----:B-1----:R-:W-:-:S03]  /*143e0*/  IADD3 R6, P3, PT, R8, UR4, RZ ;  /* 0x0000000408067c10 */ /* 0x002fc6000ff7e0ff */
[----:B------:R1:W-:Y:S04]  /*143f0*/  STL [R1+0x1f4], R19 ;  /* 0x0001f41301007387 */ /* 0x0003e80000100800 */
[----:B------:R-:W5:Y:S01]  /*14400*/  LDL R8, [R1+0x830] ;  /* 0x0008300001087983 */ /* 0x000f620000100800 */
[----:B--2---:R-:W-:-:S03]  /*14410*/  IADD3.X R5, PT, PT, R0, UR8, RZ, P2, !PT ;  /* 0x0000000800057c10 */ /* 0x004fc600097fe4ff */
[----:B------:R-:W2:Y:S04]  /*14420*/  LDL R0, [R1+0x814] ;  /* 0x0008140001007983 */ /* 0x000ea80000100800 */
[----:B0-----:R-:W2:Y:S01]  /*14430*/  LDG.E.U8 R20, desc[UR10][R4.64] ;  /* 0x0000000a04147981 */ /* 0x001ea2000c1e1100 */
[----:B------:R-:W-:Y:S02]  /*14440*/  IADD3 R2, P2, PT, R16, UR4, RZ ;  /* 0x0000000410027c10 */ /* 0x000fe4000ff5e0ff */
[----:B----4-:R-:W-:-:S05]  /*14450*/  IADD3.X R7, PT, PT, R13, UR8, RZ, P3, !PT ;  /* 0x000000080d077c10 */ /* 0x010fca0009ffe4ff */
[----:B-1----:R5:W4:Y:S01]  /*14460*/  LDG.E.U8 R19, desc[UR10][R6.64] ;  /* 0x0000000a06137981 */ /* 0x002b22000c1e1100 */
[----:B---3--:R-:W-:Y:S02]  /*14470*/  IADD3.X R3, PT, PT, R14, UR8, RZ, P2, !PT ;  /* 0x000000080e037c10 */ /* 0x008fe400097fe4ff */
[----:B-----5:R-:W-:-:S03]  /*14480*/  IADD3 R6, P2, PT, R12, UR4, RZ ;  /* 0x000000040c067c10 */ /* 0x020fc6000ff5e0ff */
[----:B------:R0:W3:Y:S01]  /*14490*/  LDG.E.U8 R12, desc[UR10][R2.64] ;  /* 0x0000000a020c7981 */ /* 0x0000e2000c1e1100 */
[----:B------:R-:W-:-:S04]  /*144a0*/  IADD3 R4, P3, PT, R15, UR4, RZ ;  /* 0x000000040f047c10 */ /* 0x000fc8000ff7e0ff */
[----:B------:R-:W-:Y:S01]  /*144b0*/  IADD3.X R5, PT, PT, R11, UR8, RZ, P3, !PT ;  /* 0x000000080b057c10 */ /* 0x000fe20009ffe4ff */
[----:B------:R1:W-:Y:S04]  /*144c0*/  STL [R1+0x1f0], R18 ;  /* 0x0001f01201007387 */ /* 0x0003e80000100800 */
[----:B------:R5:W2:Y:S04]  /*144d0*/  LDG.E.U8 R11, desc[UR10][R4.64] ;  /* 0x0000000a040b7981 */ /* 0x000aa8000c1e1100 */
[----:B------:R-:W2:Y:S04]  /*144e0*/  LDL R16, [R1+0x81c] ;  /* 0x00081c0001107983 */ /* 0x000ea80000100800 */
[----:B------:R-:W4:Y:S04]  /*144f0*/  LDL R13, [R1+0x808] ;  /* 0x00080800010d7983 */ /* 0x000f280000100800 */
[----:B------:R0:W-:Y:S04]  /*14500*/  STL [R1+0x1e4], R17 ;  /* 0x0001e41101007387 */ /* 0x0001e80000100800 */
[----:B------:R-:W4:Y:S04]  /*14510*/  LDL R15, [R1+0x804] ;  /* 0x00080400010f7983 */ /* 0x000f280000100800 */
[----:B-1----:R-:W4:Y:S04]  /*14520*/  LDL R18, [R1+0x820] ;  /* 0x0008200001127983 */ /* 0x002f280000100800 */
[----:B0-----:R-:W4:Y:S01]  /*14530*/  LDL R17, [R1+0x80c] ;  /* 0x00080c0001117983 */ /* 0x001f220000100800 */
[----:B------:R-:W-:-:S03]  /*14540*/  IADD3 R2, P3, PT, R10, UR4, RZ ;  /* 0x000000040a027c10 */ /* 0x000fc6000ff7e0ff */
[----:B------:R0:W-:Y:S04]  /*14550*/  STL [R1+0x1e0], R24 ;  /* 0x0001e01801007387 */ /* 0x0001e80000100800 */
[----:B------:R-:W4:Y:S04]  /*14560*/  LDL R14, [R1+0x7f8] ;  /* 0x0007f800010e7983 */ /* 0x000f280000100800 */
[----:B---3--:R-:W-:Y:S04]  /*14570*/  STL [R1+0x1814], R12 ;  /* 0x0018140c01007387 */ /* 0x008fe80000100800 */
[----:B------:R1:W-:Y:S04]  /*14580*/  STL [R1+0x1dc], R23 ;  /* 0x0001dc1701007387 */ /* 0x0003e80000100800 */
[----:B------:R-:W3:Y:S01]  /*14590*/  LDL R10, [R1+0x810] ;  /* 0x00081000010a7983 */ /* 0x000ee20000100800 */
[----:B------:R-:W-:-:S03]  /*145a0*/  IADD3.X R7, PT, PT, R9, UR8, RZ, P2, !PT ;  /* 0x0000000809077c10 */ /* 0x000fc600097fe4ff */
[----:B------:R-:W3:Y:S01]  /*145b0*/  LDL R9, [R1+0x7f4] ;  /* 0x0007f40001097983 */ /* 0x000ee20000100800 */
[----:B-----5:R-:W-:Y:S02]  /*145c0*/  IADD3 R4, P2, PT, R8, UR4, RZ ;  /* 0x0000000408047c10 */ /* 0x020fe4000ff5e0ff */
[----:B--2---:R-:W-:Y:S01]  /*145d0*/  IADD3.X R3, PT, PT, R0, UR8, RZ, P3, !PT ;  /* 0x0000000800037c10 */ /* 0x004fe20009ffe4ff */
[----:B------:R-:W-:Y:S04]  /*145e0*/  STL [R1+0x1818], R11 ;  /* 0x0018180b01007387 */ /* 0x000fe80000100800 */
[----:B------:R2:W-:Y:S01]  /*145f0*/  STL [R1+0x1d8], R22 ;  /* 0x0001d81601007387 */ /* 0x0005e20000100800 */
[----:B----4-:R-:W-:-:S03]  /*14600*/  IADD3.X R5, PT, PT, R13, UR8, RZ, P2, !PT ;  /* 0x000000080d057c10 */ /* 0x010fc600097fe4ff */
[----:B0-----:R0:W4:Y:S04]  /*14610*/  LDG.E.U8 R24, desc[UR10][R6.64] ;  /* 0x0000000a06187981 */ /* 0x001128000c1e1100 */
[----:B------:R-:W5:Y:S04]  /*14620*/  LDL R8, [R1+0x7fc] ;  /* 0x0007fc0001087983 */ /* 0x000f680000100800 */
[----:B------:R-:W4:Y:S01]  /*14630*/  LDL R0, [R1+0x7e8] ;  /* 0x0007e80001007983 */ /* 0x000f220000100800 */
[----:B0-----:R-:W-:-:S03]  /*14640*/  IADD3 R6, P3, PT, R16, UR4, RZ ;  /* 0x0000000410067c10 */ /* 0x001fc6000ff7e0ff */
[----:B------:R0:W-:Y:S01]  /*14650*/  STL [R1+0x1d4], R21 ;  /* 0x0001d41501007387 */ /* 0x0001e20000100800 */
[----:B------:R-:W-:-:S03]  /*14660*/  IADD3.X R7, PT, PT, R15, UR8, RZ, P3, !PT ;  /* 0x000000080f077c10 */ /* 0x000fc60009ffe4ff */
[----:B------:R-:W4:Y:S04]  /*14670*/  LDL R16, [R1+0x800] ;  /* 0x0008000001107983 */ /* 0x000f280000100800 */
[----:B------:R-:W4:Y:S04]  /*14680*/  LDL R13, [R1+0x7e4] ;  /* 0x0007e400010d7983 */ /* 0x000f280000100800 */
[----:B------:R0:W-:Y:S04]  /*14690*/  STL [R1+0x1d0], R20 ;  /* 0x0001d01401007387 */ /* 0x0001e80000100800 */
[----:B-1----:R1:W4:Y:S04]  /*146a0*/  LDG.E.U8 R23, desc[UR10][R2.64] ;  /* 0x0000000a02177981 */ /* 0x002328000c1e1100 */
[----:B------:R-:W4:Y:S04]  /*146b0*/  LDL R15, [R1+0x7ec] ;  /* 0x0007ec00010f7983 */ /* 0x000f280000100800 */
[----:B------:R-:W4:Y:S01]  /*146c0*/  LDL R12, [R1+0x7d8] ;  /* 0x0007d800010c7983 */ /* 0x000f220000100800 */
[----:B-1----:R-:W-:-:S03]  /*146d0*/  IADD3 R2, P2, PT, R18, UR4, RZ ;  /* 0x0000000412027c10 */ /* 0x002fc6000ff5e0ff */
[----:B------:R1:W-:Y:S01]  /*146e0*/  STL [R1+0x1cc], R19 ;  /* 0x0001cc1301007387 */ /* 0x0003e20000100800 */
[----:B------:R-:W-:-:S03]  /*146f0*/  IADD3.X R3, PT, PT, R14, UR8, RZ, P2, !PT ;  /* 0x000000080e037c10 */ /* 0x000fc600097fe4ff */
[----:B--2---:R-:W2:Y:S04]  /*14700*/  LDG.E.U8 R22, desc[UR10][R4.64] ;  /* 0x0000000a04167981 */ /* 0x004ea8000c1e1100 */
[----:B------:R-:W2:Y:S04]  /*14710*/  LDL R11, [R1+0x7d4] ;  /* 0x0007d400010b7983 */ /* 0x000ea80000100800 */
[----:B0-----:R3:W2:Y:S04]  /*14720*/  LDG.E.U8 R21, desc[UR10][R6.64] ;  /* 0x0000000a06157981 */ /* 0x0016a8000c1e1100 */
[----:B------:R-:W2:Y:S04]  /*14730*/  LDL R14, [R1+0x7f0] ;  /* 0x0007f000010e7983 */ /* 0x000ea80000100800 */
[----:B------:R5:W2:Y:S01]  /*14740*/  LDG.E.U8 R20, desc[UR10][R2.64] ;  /* 0x0000000a02147981 */ /* 0x000aa2000c1e1100 */
[----:B---3--:R-:W-:-:S03]  /*14750*/  IADD3 R6, P2, PT, R10, UR4, RZ ;  /* 0x000000040a067c10 */ /* 0x008fc6000ff5e0ff */
[----:B------:R-:W3:Y:S01]  /*14760*/  LDL R10, [R1+0x7dc] ;  /* 0x0007dc00010a7983 */ /* 0x000ee20000100800 */
[----:B------:R-:W-:-:S04]  /*14770*/  IADD3 R4, P3, PT, R17, UR4, RZ ;  /* 0x0000000411047c10 */ /* 0x000fc8000ff7e0ff */
[----:B------:R-:W-:Y:S02]  /*14780*/  IADD3.X R5, PT, PT, R9, UR8, RZ, P3, !PT ;  /* 0x0000000809057c10 */ /* 0x000fe40009ffe4ff */
[----:B------:R-:W3:Y:S04]  /*14790*/  LDL R9, [R1+0x7c8] ;  /* 0x0007c80001097983 */ /* 0x000ee80000100800 */
[----:B-1----:R0:W3:Y:S01]  /*147a0*/  LDG.E.U8 R19, desc[UR10][R4.64] ;  /* 0x0000000a04137981 */ /* 0x0020e2000c1e1100 */
[----:B-----5:R-:W-:-:S03]  /*147b0*/  IADD3 R2, P3, PT, R8, UR4, RZ ;  /* 0x0000000408027c10 */ /* 0x020fc6000ff7e0ff */
[----:B------:R-:W5:Y:S01]  /*147c0*/  LDL R8, [R1+0x7e0] ;  /* 0x0007e00001087983 */ /* 0x000f620000100800 */
[----:B----4-:R-:W-:-:S03]  /*147d0*/  IADD3.X R7, PT, PT, R0, UR8, RZ, P2, !PT ;  /* 0x0000000800077c10 */ /* 0x010fc600097fe4ff */
[----:B------:R-:W4:Y:S04]  /*147e0*/  LDL R0, [R1+0x7c4] ;  /* 0x0007c40001007983 */ /* 0x000f280000100800 */
[----:B------:R1:W-:Y:S01]  /*147f0*/  STL [R1+0x1b4], R24 ;  /* 0x0001b41801007387 */ /* 0x0003e20000100800 */
[----:B0-----:R-:W-:-:S03]  /*14800*/  IADD3 R4, P2, PT, R16, UR4, RZ ;  /* 0x0000000410047c10 */ /* 0x001fc6000ff5e0ff */
[----:B------:R0:W4:Y:S01]  /*14810*/  LDG.E.U8 R18, desc[UR10][R6.64] ;  /* 0x0000000a06127981 */ /* 0x000122000c1e1100 */
[----:B------:R-:W-:-:S03]  /*14820*/  IADD3.X R3, PT, PT, R13, UR8, RZ, P3, !PT ;  /* 0x000000080d037c10 */ /* 0x000fc60009ffe4ff */
[----:B------:R-:W4:Y:S04]  /*14830*/  LDL R16, [R1+0x7cc] ;  /* 0x0007cc0001107983 */ /* 0x000f280000100800 */
[----:B------:R-:W4:Y:S04]  /*14840*/  LDL R13, [R1+0x7b8] ;  /* 0x0007b800010d7983 */ /* 0x000f280000100800 */
[----:B------:R1:W-:Y:S01]  /*14850*/  STL [R1+0x1a8], R23 ;  /* 0x0001a81701007387 */ /* 0x0003e20000100800 */
[----:B0-----:R-:W-:-:S03]  /*14860*/  IADD3 R6, P3, PT, R15, UR4, RZ ;  /* 0x000000040f067c10 */ /* 0x001fc6000ff7e0ff */
[----:B------:R-:W4:Y:S01]  /*14870*/  LDL R15, [R1+0x7d0] ;  /* 0x0007d000010f7983 */ /* 0x000f220000100800 */
[----:B------:R-:W-:-:S03]  /*14880*/  IADD3.X R5, PT, PT, R12, UR8, RZ, P2, !PT ;  /* 0x000000080c057c10 */ /* 0x000fc600097fe4ff */
[----:B------:R-:W4:Y:S04]  /*14890*/  LDL R12, [R1+0x7b4] ;  /* 0x0007b400010c7983 */ /* 0x000f280000100800 */
[----:B------:R0:W4:Y:S04]  /*148a0*/  LDG.E.U8 R17, desc[UR10][R2.64] ;  /* 0x0000000a02117981 */ /* 0x000128000c1e1100 */
[----:B--2---:R-:W-:Y:S01]  /*148b0*/  STL [R1+0x1c8], R22 ;  /* 0x0001c81601007387 */ /* 0x004fe20000100800 */
[----:B------:R-:W-:-:S03]  /*148c0*/  IADD3.X R7, PT, PT, R11, UR8, RZ, P3, !PT ;  /* 0x000000080b077c10 */ /* 0x000fc60009ffe4ff */
[----:B------:R-:W2:Y:S04]  /*148d0*/  LDL R11, [R1+0x7a8] ;  /* 0x0007a800010b7983 */ /* 0x000ea80000100800 */
[----:B-1----:R3:W2:Y:S01]  /*148e0*/  LDG.E.U8 R24, desc[UR10][R4.64] ;  /* 0x0000000a04187981 */ /* 0x0026a2000c1e1100 */
[----:B0-----:R-:W-:-:S03]  /*148f0*/  IADD3 R2, P2, PT, R14, UR4, RZ ;  /* 0x000000040e027c10 */ /* 0x001fc6000ff5e0ff */
[----:B------:R-:W2:Y:S04]  /*14900*/  LDL R14, [R1+0x7bc] ;  /* 0x0007bc00010e7983 */ /* 0x000ea80000100800 */
[----:B------:R0:W-:Y:S04]  /*14910*/  STL [R1+0x1c0], R21 ;  /* 0x0001c01501007387 */ /* 0x0001e80000100800 */
[----:B------:R5:W2:Y:S01]  /*14920*/  LDG.E.U8 R23, desc[UR10][R6.64] ;  /* 0x0000000a06177981 */ /* 0x000aa2000c1e1100 */
[----:B---3--:R-:W-:-:S03]  /*14930*/  IADD3 R4, P3, PT, R10, UR4, RZ ;  /* 0x000000040a047c10 */ /* 0x008fc6000ff7e0ff */
[----:B------:R-:W3:Y:S01]  /*14940*/  LDL R10, [R1+0x7c0] ;  /* 0x0007c000010a7983 */ /* 0x000ee20000100800 */
[----:B------:R-:W-:-:S03]  /*14950*/  IADD3.X R3, PT, PT, R9, UR8, RZ, P2, !PT ;  /* 0x0000000809037c10 */ /* 0x000fc600097fe4ff */
[----:B------:R-:W3:Y:S04]  /*14960*/  LDL R9, [R1+0x7a4] ;  /* 0x0007a40001097983 */ /* 0x000ee80000100800 */
[----:B0-----:R0:W3:Y:S01]  /*14970*/  LDG.E.U8 R21, desc[UR10][R2.64] ;  /* 0x0000000a02157981 */ /* 0x0010e2000c1e1100 */
[----:B-----5:R-:W-:Y:S02]  /*14980*/  IADD3 R6, P2, PT, R8, UR4, RZ ;  /* 0x0000000408067c10 */ /* 0x020fe4000ff5e0ff */
[----:B----4-:R-:W-:-:S05]  /*14990*/  IADD3.X R5, PT, PT, R0, UR8, RZ, P3, !PT ;  /* 0x0000000800057c10 */ /* 0x010fca0009ffe4ff */
[----:B------:R1:W4:Y:S01]  /*149a0*/  LDG.E.U8 R22, desc[UR10][R4.64] ;  /* 0x0000000a04167981 */ /* 0x000322000c1e1100 */
[----:B0-----:R-:W-:Y:S02]  /*149b0*/  IADD3 R2, P3, PT, R16, UR4, RZ ;  /* 0x0000000410027c10 */ /* 0x001fe4000ff7e0ff */
[----:B------:R-:W-:Y:S01]  /*149c0*/  IADD3.X R7, PT, PT, R13, UR8, RZ, P2, !PT ;  /* 0x000000080d077c10 */ /* 0x000fe200097fe4ff */
[----:B------:R0:W-:Y:S04]  /*149d0*/  STL [R1+0x1bc], R20 ;  /* 0x0001bc1401007387 */ /* 0x0001e80000100800 */
[----:B------:R-:W5:Y:S01]  /*149e0*/  LDL R8, [R1+0x7ac] ;  /* 0x0007ac0001087983 */ /* 0x000f620000100800 */
[----:B-1----:R-:W-:-:S03]  /*149f0*/  IADD3 R4, P2, PT, R15, UR4, RZ ;  /* 0x000000040f047c10 */ /* 0x002fc6000ff5e0ff */
[----:B------:R-:W4:Y:S01]  /*14a00*/  LDL R0, [R1+0x798] ;  /* 0x0007980001007983 */ /* 0x000f220000100800 */
[----:B------:R-:W-:-:S03]  /*14a10*/  IADD3.X R3, PT, PT, R12, UR8, RZ, P3, !PT ;  /* 0x000000080c037c10 */ /* 0x000fc60009ffe4ff */
[----:B------:R1:W-:Y:S04]  /*14a20*/  STL [R1+0x1b0], R19 ;  /* 0x0001b01301007387 */ /* 0x0003e80000100800 */
[----:B0-----:R-:W5:Y:S04]  /*14a30*/  LDG.E.U8 R20, desc[UR10][R6.64] ;  /* 0x0000000a06147981 */ /* 0x001f68000c1e1100 */
[----:B------:R-:W5:Y:S01]  /*14a40*/  LDL R16, [R1+0x7b0] ;  /* 0x0007b00001107983 */ /* 0x000f620000100800 */
[----:B--2---:R-:W-:-:S03]  /*14a50*/  IADD3.X R5, PT, PT, R11, UR8, RZ, P2, !PT ;  /* 0x000000080b057c10 */ /* 0x004fc600097fe4ff */
[----:B-1----:R3:W2:Y:S04]  /*14a60*/  LDG.E.U8 R19, desc[UR10][R2.64] ;  /* 0x0000000a02137981 */ /* 0x0026a8000c1e1100 */
[----:B------:R-:W2:Y:S01]  /*14a70*/  LDL R13, [R1+0x794] ;  /* 0x00079400010d7983 */ /* 0x000ea20000100800 */
[----:B---3--:R-:W-:-:S03]  /*14a80*/  IADD3 R2, P2, PT, R10, UR4, RZ ;  /* 0x000000040a027c10 */ /* 0x008fc6000ff5e0ff */
[----:B------:R5:W3:Y:S01]  /*14a90*/  LDG.E.U8 R10, desc[UR10][R4.64] ;  /* 0x0000000a040a7981 */ /* 0x000ae2000c1e1100 */
[----:B------:R-:W-:-:S04]  /*14aa0*/  IADD3 R6, P3, PT, R14, UR4, RZ ;  /* 0x000000040e067c10 */ /* 0x000fc8000ff7e0ff */
[----:B------:R-:W-:Y:S01]  /*14ab0*/  IADD3.X R7, PT, PT, R9, UR8, RZ, P3, !PT ;  /* 0x0000000809077c10 */ /* 0x000fe20009ffe4ff */
[----:B------:R0:W-:Y:S04]  /*14ac0*/  STL [R1+0x1ac], R18 ;  /* 0x0001ac1201007387 */ /* 0x0001e80000100800 */
[----:B------:R1:W2:Y:S04]  /*14ad0*/  LDG.E.U8 R9, desc[UR10][R6.64] ;  /* 0x0000000a06097981 */ /* 0x0002a8000c1e1100 */
[----:B------:R-:W2:Y:S04]  /*14ae0*/  LDL R15, [R1+0x79c] ;  /* 0x00079c00010f7983 */ /* 0x000ea80000100800 */
[----:B------:R-:W2:Y:S04]  /*14af0*/  LDL R12, [R1+0x788] ;  /* 0x00078800010c7983 */ /* 0x000ea80000100800 */
[----:B------:R1:W-:Y:S04]  /*14b00*/  STL [R1+0x1a4], R17 ;  /* 0x0001a41101007387 */ /* 0x0003e80000100800 */
[----:B0-----:R-:W2:Y:S04]  /*14b10*/  LDL R18, [R1+0x7a0] ;  /* 0x0007a00001127983 */ /* 0x001ea80000100800 */
[----:B------:R-:W2:Y:S04]  /*14b20*/  LDL R11, [R1+0x784] ;  /* 0x00078400010b7983 */ /* 0x000ea80000100800 */
[----:B-1----:R-:W2:Y:S04]  /*14b30*/  LDL R17, [R1+0x78c] ;  /* 0x00078c0001117983 */ /* 0x002ea80000100800 */
[----:B------:R-:W-:Y:S04]  /*14b40*/  STL [R1+0x1a0], R24 ;  /* 0x0001a01801007387 */ /* 0x000fe80000100800 */
[----:B------:R-:W2:Y:S01]  /*14b50*/  LDL R14, [R1+0x778] ;  /* 0x00077800010e7983 */ /* 0x000ea20000100800 */
[----:B----4-:R-:W-:-:S02]  /*14b60*/  IADD3.X R3, PT, PT, R0, UR8, RZ, P2, !PT ;  /* 0x0000000800037c10 */ /* 0x010fc400097fe4ff */
[----:B-----5:R-:W-:Y:S01]  /*14b70*/  IADD3 R4, P3, PT, R8, UR4, RZ ;  /* 0x0000000408047c10 */ /* 0x020fe2000ff7e0ff */
[----:B---3--:R-:W-:Y:S04]  /*14b80*/  STL [R1+0x181c], R10 ;  /* 0x00181c0a01007387 */ /* 0x008fe80000100800 */
[----:B------:R-:W-:Y:S04]  /*14b90*/  STL [R1+0x19c], R23 ;  /* 0x00019c1701007387 */ /* 0x000fe80000100800 */
[----:B------:R-:W3:Y:S04]  /*14ba0*/  LDL R0, [R1+0x774] ;  /* 0x0007740001007983 */ /* 0x000ee80000100800 */
[----:B------:R-:W4:Y:S01]  /*14bb0*/  LDL R8, [R1+0x790] ;  /* 0x0007900001087983 */ /* 0x000f220000100800 */
[----:B------:R-:W-:-:S02]  /*14bc0*/  IADD3 R6, P2, PT, R16, UR4, RZ ;  /* 0x0000000410067c10 */ /* 0x000fc4000ff5e0ff */
[----:B--2---:R-:W-:Y:S01]  /*14bd0*/  IADD3.X R5, PT, PT, R13, UR8, RZ, P3, !PT ;  /* 0x000000080d057c10 */ /* 0x004fe20009ffe4ff */
[----:B------:R-:W-:Y:S01]  /*14be0*/  STL [R1+0x1820], R9 ;  /* 0x0018200901007387 */ /* 0x000fe20000100800 */
[----:B------:R-:W-:-:S03]  /*14bf0*/  IADD3.X R7, PT, PT, R12, UR8, RZ, P2, !PT ;  /* 0x000000080c077c10 */ /* 0x000fc600097fe4ff */
[----:B------:R0:W-:Y:S04]  /*14c00*/  STL [R1+0x198], R21 ;  /* 0x0001981501007387 */ /* 0x0001e80000100800 */
[----:B------:R-:W2:Y:S04]  /*14c10*/  LDL R16, [R1+0x77c] ;  /* 0x00077c0001107983 */ /* 0x000ea80000100800 */
[----:B------:R-:W5:Y:S04]  /*14c20*/  LDL R13, [R1+0x768] ;  /* 0x00076800010d7983 */ /* 0x000f680000100800 */
[----:B0-----:R0:W5:Y:S04]  /*14c30*/  LDG.E.U8 R21, desc[UR10][R2.64] ;  /* 0x0000000a02157981 */ /* 0x001168000c1e1100 */
[----:B------:R1:W-:Y:S04]  /*14c40*/  STL [R1+0x194], R22 ;  /* 0x0001941601007387 */ /* 0x0003e80000100800 */
[----:B------:R-:W5:Y:S01]  /*14c50*/  LDL R12, [R1+0x764] ;  /* 0x00076400010c7983 */ /* 0x000f620000100800 */
[----:B0-----:R-:W-:-:S03]  /*14c60*/  IADD3 R2, P3, PT, R15, UR4, RZ ;  /* 0x000000040f027c10 */ /* 0x001fc6000ff7e0ff */
[----:B------:R-:W5:Y:S01]  /*14c70*/  LDL R15, [R1+0x780] ;  /* 0x00078000010f7983 */ /* 0x000f620000100800 */
[----:B------:R-:W-:-:S03]  /*14c80*/  IADD3.X R3, PT, PT, R11, UR8, RZ, P3, !PT ;  /* 0x000000080b037c10 */ /* 0x000fc60009ffe4ff */
[----:B------:R0:W-:Y:S04]  /*14c90*/  STL [R1+0x190], R20 ;  /* 0x0001901401007387 */ /* 0x0001e80000100800 */
[----:B------:R0:W5:Y:S04]  /*14ca0*/  LDG.E.U8 R23, desc[UR10][R4.64] ;  /* 0x0000000a04177981 */ /* 0x000168000c1e1100 */
[----:B-1----:R1:W5:Y:S04]  /*14cb0*/  LDG.E.U8 R22, desc[UR10][R6.64] ;  /* 0x0000000a06167981 */ /* 0x002368000c1e1100 */
[----:B------:R-:W5:Y:S01]  /*14cc0*/  LDL R10, [R1+0x758] ;  /* 0x00075800010a7983 */ /* 0x000f620000100800 */
[----:B0-----:R-:W-:-:S03]  /*14cd0*/  IADD3 R4, P2, PT, R18, UR4, RZ ;  /* 0x0000000412047c10 */ /* 0x001fc6000ff5e0ff */
[----:B------:R-:W5:Y:S01]  /*14ce0*/  LDL R11, [R1+0x76c] ;  /* 0x00076c00010b7983 */ /* 0x000f620000100800 */
[----:B-1----:R-:W-:-:S03]  /*14cf0*/  IADD3 R6, P3, PT, R17, UR4, RZ ;  /* 0x0000000411067c10 */ /* 0x002fc6000ff7e0ff */
[----:B------:R0:W-:Y:S01]  /*14d00*/  STL [R1+0x18c], R19 ;  /* 0x00018c1301007387 */ /* 0x0001e20000100800 */
[----:B------:R-:W-:-:S03]  /*14d10*/  IADD3.X R5, PT, PT, R14, UR8, RZ, P2, !PT ;  /* 0x000000080e057c10 */ /* 0x000fc600097fe4ff */
[----:B------:R-:W5:Y:S04]  /*14d20*/  LDL R9, [R1+0x754] ;  /* 0x0007540001097983 */ /* 0x000f680000100800 */
[----:B------:R-:W5:Y:S04]  /*14d30*/  LDL R14, [R1+0x770] ;  /* 0x00077000010e7983 */ /* 0x000f680000100800 */
[----:B------:R4:W5:Y:S04]  /*14d40*/  LDG.E.U8 R20, desc[UR10][R2.64] ;  /* 0x0000000a02147981 */ /* 0x000968000c1e1100 */
[----:B0-----:R2:W5:Y:S01]  /*14d50*/  LDG.E.U8 R19, desc[UR10][R4.64] ;  /* 0x0000000a04137981 */ /* 0x001562000c1e1100 */
[----:B---3--:R-:W-:-:S03]  /*14d60*/  IADD3.X R7, PT, PT, R0, UR8, RZ, P3, !PT ;  /* 0x0000000800077c10 */ /* 0x008fc60009ffe4ff */
[----:B------:R-:W3:Y:S01]  /*14d70*/  LDL R0, [R1+0x75c] ;  /* 0x00075c0001007983 */ /* 0x000ee20000100800 */
[----:B----4-:R-:W-:-:S03]  /*14d80*/  IADD3 R2, P2, PT, R8, UR4, RZ ;  /* 0x0000000408027c10 */ /* 0x010fc6000ff5e0ff */
[----:B------:R-:W4:Y:S04]  /*14d90*/  LDL R8, [R1+0x748] ;  /* 0x0007480001087983 */ /* 0x000f280000100800 */
[----:B------:R0:W4:Y:S01]  /*14da0*/  LDG.E.U8 R18, desc[UR10][R6.64] ;  /* 0x0000000a06127981 */ /* 0x000122000c1e1100 */
[----:B--2---:R-:W-:-:S03]  /*14db0*/  IADD3 R4, P3, PT, R16, UR4, RZ ;  /* 0x0000000410047c10 */ /* 0x004fc6000ff7e0ff */
[----:B------:R-:W2:Y:S01]  /*14dc0*/  LDL R16, [R1+0x760] ;  /* 0x0007600001107983 */ /* 0x000ea20000100800 */
[----:B-----5:R-:W-:-:S03]  /*14dd0*/  IADD3.X R3, PT, PT, R13, UR8, RZ, P2, !PT ;  /* 0x000000080d037c10 */ /* 0x020fc600097fe4ff */
[----:B------:R-:W5:Y:S01]  /*14de0*/  LDL R13, [R1+0x744] ;  /* 0x00074400010d7983 */ /* 0x000f620000100800 */
[----:B------:R-:W-:Y:S02]  /*14df0*/  IADD3.X R5, PT, PT, R12, UR8, RZ, P3, !PT ;  /* 0x000000080c057c10 */ /* 0x000fe40009ffe4ff */
[----:B0-----:R-:W-:-:S03]  /*14e00*/  IADD3 R6, P2, PT, R15, UR4, RZ ;  /* 0x000000040f067c10 */ /* 0x001fc6000ff5e0ff */
[----:B------:R-:W5:Y:S04]  /*14e10*/  LDG.E.U8 R17, desc[UR10][R4.64] ;  /* 0x0000000a04117981 */ /* 0x000f68000c1e1100 */
[----:B------:R-:W5:Y:S04]  /*14e20*/  LDL R15, [R1+0x74c] ;  /* 0x00074c00010f7983 */ /* 0x000f680000100800 */
[----:B------:R0:W-:Y:S04]  /*14e30*/  STL [R1+0x174], R21 ;  /* 0x0001741501007387 */ /* 0x0001e80000100800 */
[----:B------:R-:W5:Y:S01]  /*14e40*/  LDL R12, [R1+0x738] ;  /* 0x00073800010c7983 */ /* 0x000f620000100800 */
[----:B------:R-:W-:-:S03]  /*14e50*/  IADD3.X R7, PT, PT, R10, UR8, RZ, P2, !PT ;  /* 0x000000080a077c10 */ /* 0x000fc600097fe4ff */
[----:B------:R-:W5:Y:S04]  /*14e60*/  LDL R10, [R1+0x750] ;  /* 0x00075000010a7983 */ /* 0x000f680000100800 */
[----:B0-----:R0:W5:Y:S04]  /*14e70*/  LDG.E.U8 R21, desc[UR10][R2.64] ;  /* 0x0000000a02157981 */ /* 0x001168000c1e1100 */
[----:B------:R-:W-:Y:S04]  /*14e80*/  STL [R1+0x168], R23 ;  /* 0x0001681701007387 */ /* 0x000fe80000100800 */
[----:B------:R3:W5:Y:S01]  /*14e90*/  LDG.E.U8 R25, desc[UR10][R6.64] ;  /* 0x0000000a06197981 */ /* 0x000762000c1e1100 */
[----:B0-----:R-:W-:-:S03]  /*14ea0*/  IADD3 R2, P3, PT, R11, UR4, RZ ;  /* 0x000000040b027c10 */ /* 0x001fc6000ff7e0ff */
[----:B------:R-:W5:Y:S01]  /*14eb0*/  LDL R11, [R1+0x734] ;  /* 0x00073400010b7983 */ /* 0x000f620000100800 */
[----:B------:R-:W-:Y:S02]  /*14ec0*/  IADD3 R4, P2, PT, R14, UR4, RZ ;  /* 0x000000040e047c10 */ /* 0x000fe4000ff5e0ff */
[----:B------:R-:W-:Y:S01]  /*14ed0*/  IADD3.X R3, PT, PT, R9, UR8, RZ, P3, !PT ;  /* 0x0000000809037c10 */ /* 0x000fe20009ffe4ff */
[----:B------:R-:W-:Y:S04]  /*14ee0*/  STL [R1+0x188], R22 ;  /* 0x0001881601007387 */ /* 0x000fe80000100800 */
[----:B------:R-:W5:Y:S04]  /*14ef0*/  LDL R9, [R1+0x73c] ;  /* 0x00073c0001097983 */ /* 0x000f680000100800 */
[----:B------:R2:W5:Y:S01]  /*14f00*/  LDG.E.U8 R24, desc[UR10][R2.64] ;  /* 0x0000000a02187981 */ /* 0x000562000c1e1100 */
[----:B---3--:R-:W-:-:S03]  /*14f10*/  IADD3 R6, P3, PT, R0, UR4, RZ ;  /* 0x0000000400067c10 */ /* 0x008fc6000ff7e0ff */
[----:B------:R-:W3:Y:S01]  /*14f20*/  LDL R0, [R1+0x728] ;  /* 0x0007280001007983 */ /* 0x000ee20000100800 */
[----:B----4-:R-:W-:-:S03]  /*14f30*/  IADD3.X R5, PT, PT, R8, UR8, RZ, P2, !PT ;  /* 0x0000000808057c10 */ /* 0x010fc600097fe4ff */
[----:B------:R0:W-:Y:S04]  /*14f40*/  STL [R1+0x180], R20 ;  /* 0x0001801401007387 */ /* 0x0001e80000100800 */
[----:B------:R-:W4:Y:S04]  /*14f50*/  LDL R8, [R1+0x724] ;  /* 0x0007240001087983 */ /* 0x000f280000100800 */
[----:B------:R-:W4:Y:S01]  /*14f60*/  LDL R14, [R1+0x740] ;  /* 0x00074000010e7983 */ /* 0x000f220000100800 */
[----:B--2---:R-:W-:-:S03]  /*14f70*/  IADD3 R2, P2, PT, R16, UR4, RZ ;  /* 0x0000000410027c10 */ /* 0x004fc6000ff5e0ff */
[----:B0-----:R0:W2:Y:S01]  /*14f80*/  LDG.E.U8 R20, desc[UR10][R4.64] ;  /* 0x0000000a04147981 */ /* 0x0010a2000c1e1100 */
[----:B-----5:R-:W-:-:S03]  /*14f90*/  IADD3.X R7, PT, PT, R13, UR8, RZ, P3, !PT ;  /* 0x000000080d077c10 */ /* 0x020fc60009ffe4ff */
[----:B------:R-:W5:Y:S04]  /*14fa0*/  LDL R13, [R1+0x72c] ;  /* 0x00072c00010d7983 */ /* 0x000f680000100800 */
[----:B------:R1:W2:Y:S04]  /*14fb0*/  LDG.E.U8 R23, desc[UR10][R6.64] ;  /* 0x0000000a06177981 */ /* 0x0002a8000c1e1100 */
[----:B------:R1:W-:Y:S01]  /*14fc0*/  STL [R1+0x17c], R19 ;  /* 0x00017c1301007387 */ /* 0x0003e20000100800 */
[----:B0-----:R-:W-:-:S03]  /*14fd0*/  IADD3 R4, P3, PT, R15, UR4, RZ ;  /* 0x000000040f047c10 */ /* 0x001fc6000ff7e0ff */
[----:B-1----:R-:W2:Y:S01]  /*14fe0*/  LDL R19, [R1+0x718] ;  /* 0x0007180001137983 */ /* 0x002ea20000100800 */
[----:B------:R-:W-:Y:S02]  /*14ff0*/  IADD3.X R3, PT, PT, R12, UR8, RZ, P2, !PT ;  /* 0x000000080c037c10 */ /* 0x000fe400097fe4ff */
[----:B------:R-:W-:-:S03]  /*15000*/  IADD3 R6, P2, PT, R10, UR4, RZ ;  /* 0x000000040a067c10 */ /* 0x000fc6000ff5e0ff */
[----:B------:R0:W2:Y:S04]  /*15010*/  LDG.E.U8 R22, desc[UR10][R2.64] ;  /* 0x0000000a02167981 */ /* 0x0000a8000c1e1100 */
[----:B------:R1:W-:Y:S04]  /*15020*/  STL [R1+0x170], R18 ;  /* 0x0001701201007387 */ /* 0x0003e80000100800 */
[----:B------:R-:W2:Y:S04]  /*15030*/  LDL R12, [R1+0x730] ;  /* 0x00073000010c7983 */ /* 0x000ea80000100800 */
[----:B------:R-:W2:Y:S01]  /*15040*/  LDL R10, [R1+0x714] ;  /* 0x00071400010a7983 */ /* 0x000ea20000100800 */
[----:B------:R-:W-:-:S03]  /*15050*/  IADD3.X R5, PT, PT, R11, UR8, RZ, P3, !PT ;  /* 0x000000080b057c10 */ /* 0x000fc60009ffe4ff */
[----:B-1----:R-:W2:Y:S04]  /*15060*/  LDL R18, [R1+0x71c] ;  /* 0x00071c0001127983 */ /* 0x002ea80000100800 */
[----:B------:R-:W2:Y:S01]  /*15070*/  LDL R11, [R1+0x708] ;  /* 0x00070800010b7983 */ /* 0x000ea20000100800 */
[----:B0-----:R-:W-:-:S03]  /*15080*/  IADD3 R2, P3, PT, R9, UR4, RZ ;  /* 0x0000000409027c10 */ /* 0x001fc6000ff7e0ff */
[----:B------:R0:W-:Y:S04]  /*15090*/  STL [R1+0x16c], R21 ;  /* 0x00016c1501007387 */ /* 0x0001e80000100800 */
[----:B------:R-:W2:Y:S04]  /*150a0*/  LDL R9, [R1+0x720] ;  /* 0x0007200001097983 */ /* 0x000ea80000100800 */
[----:B------:R1:W-:Y:S04]  /*150b0*/  STL [R1+0x164], R17 ;  /* 0x0001641101007387 */ /* 0x0003e80000100800 */
[----:B0-----:R0:W2:Y:S04]  /*150c0*/  LDG.E.U8 R21, desc[UR10][R4.64] ;  /* 0x0000000a04157981 */ /* 0x0010a8000c1e1100 */
[----:B-1----:R-:W2:Y:S01]  /*150d0*/  LDL R17, [R1+0x70c] ;  /* 0x00070c0001117983 */ /* 0x002ea20000100800 */
[----:B---3--:R-:W-:-:S03]  /*150e0*/  IADD3.X R7, PT, PT, R0, UR8, RZ, P2, !PT ;  /* 0x0000000800077c10 */ /* 0x008fc600097fe4ff */
[----:B------:R-:W3:Y:S01]  /*150f0*/  LDL R0, [R1+0x704] ;  /* 0x0007040001007983 */ /* 0x000ee20000100800 */
[----:B----4-:R-:W-:-:S03]  /*15100*/  IADD3.X R3, PT, PT, R8, UR8, RZ, P3, !PT ;  /* 0x0000000808037c10 */ /* 0x010fc60009ffe4ff */
[----:B------:R-:W4:Y:S01]  /*15110*/  LDG.E.U8 R8, desc[UR10][R6.64] ;  /* 0x0000000a06087981 */ /* 0x000f22000c1e1100 */
[----:B0-----:R-:W-:-:S03]  /*15120*/  IADD3 R4, P2, PT, R14, UR4, RZ ;  /* 0x000000040e047c10 */ /* 0x001fc6000ff5e0ff */
[----:B------:R-:W-:Y:S04]  /*15130*/  STL [R1+0x160], R25 ;  /* 0x0001601901007387 */ /* 0x000fe80000100800 */
[----:B------:R-:W3:Y:S01]  /*15140*/  LDL R16, [R1+0x6f4] ;  /* 0x0006f40001107983 */ /* 0x000ee20000100800 */
[----:B-----5:R-:W-:-:S03]  /*15150*/  IADD3 R14, P3, PT, R13, UR4, RZ ;  /* 0x000000040d0e7c10 */ /* 0x020fc6000ff7e0ff */
[----:B------:R0:W5:Y:S01]  /*15160*/  LDG.E.U8 R7, desc[UR10][R2.64] ;  /* 0x0000000a02077981 */ /* 0x000162000c1e1100 */
[----:B--2---:R-:W-:Y:S02]  /*15170*/  IADD3.X R5, PT, PT, R19, UR8, RZ, P2, !PT ;  /* 0x0000000813057c10 */ /* 0x004fe400097fe4ff */
[----:B0-----:R-:W-:Y:S02]  /*15180*/  IADD3 R2, P2, PT, R12, UR4, RZ ;  /* 0x000000040c027c10 */ /* 0x001fe4000ff5e0ff */
[----:B------:R-:W-:Y:S02]  /*15190*/  IADD3.X R15, PT, PT, R10, UR8, RZ, P3, !PT ;  /* 0x000000080a0f7c10 */ /* 0x000fe40009ffe4ff */
[----:B------:R-:W-:Y:S01]  /*151a0*/  IADD3.X R3, PT, PT, R11, UR8, RZ, P2, !PT ;  /* 0x000000080b037c10 */ /* 0x000fe200097fe4ff */
[----:B----4-:R-:W-:Y:S04]  /*151b0*/  STL [R1+0x1824], R8 ;  /* 0x0018240801007387 */ /* 0x010fe80000100800 */
[----:B------:R-:W2:Y:S04]  /*151c0*/  LDL R13, [R1+0x710] ;  /* 0x00071000010d7983 */ /* 0x000ea80000100800 */
[----:B------:R-:W-:Y:S04]  /*151d0*/  STL [R1+0x15c], R24 ;  /* 0x00015c1801007387 */ /* 0x000fe80000100800 */
[----:B------:R-:W4:Y:S04]  /*151e0*/  LDL R12, [R1+0x6f8] ;  /* 0x0006f800010c7983 */ /* 0x000f280000100800 */
[----:B------:R0:W-:Y:S04]  /*151f0*/  STL [R1+0x158], R20 ;  /* 0x0001581401007387 */ /* 0x0001e80000100800 */
[----:B------:R-:W5:Y:S04]  /*15200*/  LDL R10, [R1+0x6fc] ;  /* 0x0006fc00010a7983 */ /* 0x000f680000100800 */
[----:B------:R-:W5:Y:S04]  /*15210*/  LDL R6, [R1+0x6e4] ;  /* 0x0006e40001067983 */ /* 0x000f680000100800 */
[----:B0-----:R0:W5:Y:S04]  /*15220*/  LDG.E.U8 R20, desc[UR10][R4.64] ;  /* 0x0000000a04147981 */ /* 0x001168000c1e1100 */
[----:B------:R1:W-:Y:S04]  /*15230*/  STL [R1+0x154], R23 ;  /* 0x0001541701007387 */ /* 0x0003e80000100800 */
[----:B------:R1:W5:Y:S01]  /*15240*/  LDG.E.U8 R24, desc[UR10][R14.64] ;  /* 0x0000000a0e187981 */ /* 0x000362000c1e1100 */
[----:B0-----:R-:W-:-:S03]  /*15250*/  IADD3 R4, P3, PT, R18, UR4, RZ ;  /* 0x0000000412047c10 */ /* 0x001fc6000ff7e0ff */
[----:B------:R-:W5:Y:S01]  /*15260*/  LDL R11, [R1+0x700] ;  /* 0x00070000010b7983 */ /* 0x000f620000100800 */
[----:B---3--:R-:W-:-:S03]  /*15270*/  IADD3.X R5, PT, PT, R0, UR8, RZ, P3, !PT ;  /* 0x0000000800057c10 */ /* 0x008fc60009ffe4ff */
[----:B-1----:R0:W3:Y:S01]  /*15280*/  LDG.E.U8 R23, desc[UR10][R2.64] ;  /* 0x0000000a02177981 */ /* 0x0020e2000c1e1100 */
[----:B------:R-:W-:-:S03]  /*15290*/  IADD3 R14, P2, PT, R9, UR4, RZ ;  /* 0x00000004090e7c10 */ /* 0x000fc6000ff5e0ff */
[----:B------:R-:W3:Y:S04]  /*152a0*/  LDL R9, [R1+0x6e8] ;  /* 0x0006e80001097983 */ /* 0x000ee80000100800 */
[----:B------:R1:W-:Y:S04]  /*152b0*/  STL [R1+0x150], R22 ;  /* 0x0001501601007387 */ /* 0x0003e80000100800 */
[----:B------:R-:W3:Y:S04]  /*152c0*/  LDL R0, [R1+0x6ec] ;  /* 0x0006ec0001007983 */ /* 0x000ee80000100800 */
[----:B------:R-:W3:Y:S01]  /*152d0*/  LDL R8, [R1+0x6d4] ;  /* 0x0006d40001087983 */ /* 0x000ee20000100800 */
[----:B0-----:R-:W-:-:S02]  /*152e0*/  IADD3 R2, P3, PT, R17, UR4, RZ ;  /* 0x0000000411027c10 */ /* 0x001fc4000ff7e0ff */
[----:B------:R-:W-:Y:S01]  /*152f0*/  IADD3.X R15, PT, PT, R16, UR8, RZ, P2, !PT ;  /* 0x00000008100f7c10 */ /* 0x000fe200097fe4ff */
[----:B-1----:R2:W3:Y:S04]  /*15300*/  LDG.E.U8 R22, desc[UR10][R4.64] ;  /* 0x0000000a04167981 */ /* 0x0024e8000c1e1100 */
[----:B------:R0:W-:Y:S04]  /*15310*/  STL [R1+0x14c], R21 ;  /* 0x00014c1501007387 */ /* 0x0001e80000100800 */
[----:B------:R-:W3:Y:S04]  /*15320*/  LDL R17, [R1+0x6f0] ;  /* 0x0006f00001117983 */ /* 0x000ee80000100800 */
[----:B------:R-:W3:Y:S04]  /*15330*/  LDL R16, [R1+0x6c4] ;  /* 0x0006c40001107983 */ /* 0x000ee80000100800 */
[----:B0-----:R5:W3:Y:S01]  /*15340*/  LDG.E.U8 R21, desc[UR10][R14.64] ;  /* 0x0000000a0e157981 */ /* 0x001ae2000c1e1100 */
[----:B--2---:R-:W-:-:S03]  /*15350*/  IADD3 R4, P2, PT, R13, UR4, RZ ;  /* 0x000000040d047c10 */ /* 0x004fc6000ff5e0ff */
[----:B------:R-:W2:Y:S01]  /*15360*/  LDL R13, [R1+0x6d8] ;  /* 0x0006d800010d7983 */ /* 0x000ea20000100800 */
[----:B----4-:R-:W-:-:S03]  /*15370*/  IADD3.X R3, PT, PT, R12, UR8, RZ, P3, !PT ;  /* 0x000000080c037c10 */ /* 0x010fc60009ffe4ff */
[----:B------:R-:W4:Y:S04]  /*15380*/  LDL R12, [R1+0x6dc] ;  /* 0x0006dc00010c7983 */ /* 0x000f280000100800 */
[----:B------:R0:W4:Y:S01]  /*15390*/  LDG.E.U8 R19, desc[UR10][R2.64] ;  /* 0x0000000a02137981 */ /* 0x000122000c1e1100 */
[----:B-----5:R-:W-:-:S03]  /*153a0*/  IADD3 R14, P3, PT, R10, UR4, RZ ;  /* 0x000000040a0e7c10 */ /* 0x020fc6000ff7e0ff */
[----:B------:R-:W5:Y:S01]  /*153b0*/  LDL R10, [R1+0x6e0] ;  /* 0x0006e000010a7983 */ /* 0x000f620000100800 */
[----:B------:R-:W-:-:S03]  /*153c0*/  IADD3.X R5, PT, PT, R6, UR8, RZ, P2, !PT ;  /* 0x0000000806057c10 */ /* 0x000fc600097fe4ff */
[----:B------:R-:W5:Y:S01]  /*153d0*/  LDL R6, [R1+0x6c8] ;  /* 0x0006c80001067983 */ /* 0x000f620000100800 */
[----:B0-----:R-:W-:-:S03]  /*153e0*/  IADD3 R2, P2, PT, R11, UR4, RZ ;  /* 0x000000040b027c10 */ /* 0x001fc6000ff5e0ff */
[----:B------:R-:W5:Y:S04]  /*153f0*/  LDL R11, [R1+0x6cc] ;  /* 0x0006cc00010b7983 */ /* 0x000f680000100800 */
[----:B------:R0:W-:Y:S01]  /*15400*/  STL [R1+0x134], R20 ;  /* 0x0001341401007387 */ /* 0x0001e20000100800 */
[----:B---3--:R-:W-:-:S05]  /*15410*/  IADD3.X R15, PT, PT, R9, UR8, RZ, P3, !PT ;  /* 0x00000008090f7c10 */ /* 0x008fca0009ffe4ff */
[----:B------:R-:W3:Y:S04]  /*15420*/  LDG.E.U8 R18, desc[UR10][R14.64] ;  /* 0x0000000a0e127981 */ /* 0x000ee8000c1e1100 */
[----:B0-----:R0:W3:Y:S02]  /*15430*/  LDG.E.U8 R20, desc[UR10][R4.64] ;  /* 0x0000000a04147981 */ /* 0x0010e4000c1e1100 */
[----:B0-----:R-:W-:Y:S02]  /*15440*/  IADD3 R4, P3, PT, R0, UR4, RZ ;  /* 0x0000000400047c10 */ /* 0x001fe4000ff7e0ff */
[----:B------:R-:W3:Y:S01]  /*15450*/  LDL R0, [R1+0x6b4] ;  /* 0x0006b40001007983 */ /* 0x000ee20000100800 */
[----:B------:R-:W-:-:S03]  /*15460*/  IADD3.X R3, PT, PT, R8, UR8, RZ, P2, !PT ;  /* 0x0000000808037c10 */ /* 0x000fc600097fe4ff */
[----:B------:R0:W-:Y:S04]  /*15470*/  STL [R1+0x128], R24 ;  /* 0x0001281801007387 */ /* 0x0001e80000100800 */
[----:B------:R-:W3:Y:S04]  /*15480*/  LDL R9, [R1+0x6d0] ;  /* 0x0006d00001097983 */ /* 0x000ee80000100800 */
[----:B------:R-:W3:Y:S01]  /*15490*/  LDL R8, [R1+0x6b8] ;  /* 0x0006b80001087983 */ /* 0x000ee20000100800 */
[----:B------:R-:W-:-:S03]  /*154a0*/  IADD3 R14, P2, PT, R17, UR4, RZ ;  /* 0x00000004110e7c10 */ /* 0x000fc6000ff5e0ff */
[----:B------:R1:W-:Y:S01]  /*154b0*/  STL [R1+0x148], R23 ;  /* 0x0001481701007387 */ /* 0x0003e20000100800 */
[----:B------:R-:W-:-:S03]  /*154c0*/  IADD3.X R15, PT, PT, R16, UR8, RZ, P2, !PT ;  /* 0x00000008100f7c10 */ /* 0x000fc600097fe4ff */
[----:B0-----:R4:W3:Y:S04]  /*154d0*/  LDG.E.U8 R24, desc[UR10][R2.64] ;  /* 0x0000000a02187981 */ /* 0x0018e8000c1e1100 */
[----:B-1----:R-:W3:Y:S01]  /*154e0*/  LDG.E.U8 R23, desc[UR10][R14.64] ;  /* 0x0000000a0e177981 */ /* 0x002ee2000c1e1100 */
[----:B--2---:R-:W-:-:S03]  /*154f0*/  IADD3.X R5, PT, PT, R13, UR8, RZ, P3, !PT ;  /* 0x000000080d057c10 */ /* 0x004fc60009ffe4ff */
[----:B------:R-:W2:Y:S04]  /*15500*/  LDL R13, [R1+0x6bc] ;  /* 0x0006bc00010d7983 */ /* 0x000ea80000100800 */
[----:B------:R5:W2:Y:S01]  /*15510*/  LDG.E.U8 R17, desc[UR10][R4.64] ;  /* 0x0000000a04117981 */ /* 0x000aa2000c1e1100 */
[----:B----4-:R-:W-:-:S03]  /*15520*/  IADD3 R2, P3, PT, R12, UR4, RZ ;  /* 0x000000040c027c10 */ /* 0x010fc6000ff7e0ff */
[----:B------:R-:W4:Y:S04]  /*15530*/  LDL R12, [R1+0x6a4] ;  /* 0x0006a400010c7983 */ /* 0x000f280000100800 */
[----:B------:R0:W-:Y:S01]  /*15540*/  STL [R1+0x140], R22 ;  /* 0x0001401601007387 */ /* 0x0001e20000100800 */
[----:B-----5:R-:W-:-:S03]  /*15550*/  IADD3 R4, P2, PT, R10, UR4, RZ ;  /* 0x000000040a047c10 */ /* 0x020fc6000ff5e0ff */
[----:B------:R-:W5:Y:S01]  /*15560*/  LDL R10, [R1+0x6c0] ;  /* 0x0006c000010a7983 */ /* 0x000f620000100800 */
[----:B------:R-:W-:-:S03]  /*15570*/  IADD3.X R3, PT, PT, R6, UR8, RZ, P3, !PT ;  /* 0x0000000806037c10 */ /* 0x000fc60009ffe4ff */
[----:B------:R-:W5:Y:S04]  /*15580*/  LDL R6, [R1+0x6a8] ;  /* 0x0006a80001067983 */ /* 0x000f680000100800 */
[----:B------:R1:W-:Y:S04]  /*15590*/  STL [R1+0x13c], R21 ;  /* 0x00013c1501007387 */ /* 0x0003e80000100800 */
[----:B------:R-:W5:Y:S04]  /*155a0*/  LDL R16, [R1+0x6ac] ;  /* 0x0006ac0001107983 */ /* 0x000f680000100800 */
[----:B0-----:R0:W5:Y:S01]  /*155b0*/  LDG.E.U8 R22, desc[UR10][R2.64] ;  /* 0x0000000a02167981 */ /* 0x001162000c1e1100 */
[----:B------:R-:W-:-:S03]  /*155c0*/  IADD3 R14, P3, PT, R11, UR4, RZ ;  /* 0x000000040b0e7c10 */ /* 0x000fc6000ff7e0ff */
[----:B------:R-:W5:Y:S01]  /*155d0*/  LDL R11, [R1+0x694] ;  /* 0x00069400010b7983 */ /* 0x000f620000100800 */
[----:B---3--:R-:W-:-:S03]  /*155e0*/  IADD3.X R5, PT, PT, R0, UR8, RZ, P2, !PT ;  /* 0x0000000800057c10 */ /* 0x008fc600097fe4ff */
[----:B------:R-:W3:Y:S04]  /*155f0*/  LDL R0, [R1+0x6b0] ;  /* 0x0006b00001007983 */ /* 0x000ee80000100800 */
[----:B------:R1:W-:Y:S01]  /*15600*/  STL [R1+0x130], R19 ;  /* 0x0001301301007387 */ /* 0x0003e20000100800 */
[----:B0-----:R-:W-:-:S03]  /*15610*/  IADD3 R2, P2, PT, R9, UR4, RZ ;  /* 0x0000000409027c10 */ /* 0x001fc6000ff5e0ff */
[----:B------:R-:W3:Y:S01]  /*15620*/  LDL R9, [R1+0x69c] ;  /* 0x00069c0001097983 */ /* 0x000ee20000100800 */
[----:B------:R-:W-:-:S03]  /*15630*/  IADD3.X R15, PT, PT, R8, UR8, RZ, P3, !PT ;  /* 0x00000008080f7c10 */ /* 0x000fc60009ffe4ff */
[----:B-1----:R2:W3:Y:S04]  /*15640*/  LDG.E.U8 R21, desc[UR10][R4.64] ;  /* 0x0000000a04157981 */ /* 0x0024e8000c1e1100 */
[----:B------:R-:W3:Y:S04]  /*15650*/  LDL R19, [R1+0x698] ;  /* 0x0006980001137983 */ /* 0x000ee80000100800 */
[----:B------:R0:W-:Y:S04]  /*15660*/  STL [R1+0x12c], R20 ;  /* 0x00012c1401007387 */ /* 0x0001e80000100800 */
[----:B------:R-:W3:Y:S04]  /*15670*/  LDL R8, [R1+0x684] ;  /* 0x0006840001087983 */ /* 0x000ee80000100800 */
[----:B------:R1:W-:Y:S04]  /*15680*/  STL [R1+0x124], R18 ;  /* 0x0001241201007387 */ /* 0x0003e80000100800 */
[----:B0-----:R5:W3:Y:S04]  /*15690*/  LDG.E.U8 R20, desc[UR10][R14.64] ;  /* 0x0000000a0e147981 */ /* 0x001ae8000c1e1100 */
[----:B-1----:R-:W3:Y:S01]  /*156a0*/  LDL R18, [R1+0x6a0] ;  /* 0x0006a00001127983 */ /* 0x002ee20000100800 */
[----:B--2---:R-:W-:-:S03]  /*156b0*/  IADD3 R4, P3, PT, R13, UR4, RZ ;  /* 0x000000040d047c10 */ /* 0x004fc6000ff7e0ff */
[----:B------:R-:W2:Y:S01]  /*156c0*/  LDL R13, [R1+0x688] ;  /* 0x00068800010d7983 */ /* 0x000ea20000100800 */
[----:B----4-:R-:W-:-:S03]  /*156d0*/  IADD3.X R3, PT, PT, R12, UR8, RZ, P2, !PT ;  /* 0x000000080c037c10 */ /* 0x010fc600097fe4ff */
[----:B------:R-:W4:Y:S04]  /*156e0*/  LDL R12, [R1+0x68c] ;  /* 0x00068c00010c7983 */ /* 0x000f280000100800 */
[----:B------:R-:W-:Y:S01]  /*156f0*/  STL [R1+0x120], R24 ;  /* 0x0001201801007387 */ /* 0x000fe20000100800 */
[----:B-----5:R-:W-:-:S03]  /*15700*/  IADD3 R14, P2, PT, R10, UR4, RZ ;  /* 0x000000040a0e7c10 */ /* 0x020fc6000ff5e0ff */
[----:B------:R-:W5:Y:S01]  /*15710*/  LDL R10, [R1+0x674] ;  /* 0x00067400010a7983 */ /* 0x000f620000100800 */
[----:B------:R-:W-:-:S03]  /*15720*/  IADD3.X R5, PT, PT, R6, UR8, RZ, P3, !PT ;  /* 0x0000000806057c10 */ /* 0x000fc60009ffe4ff */
[----:B------:R0:W5:Y:S04]  /*15730*/  LDG.E.U8 R6, desc[UR10][R2.64] ;  /* 0x0000000a02067981 */ /* 0x000168000c1e1100 */
[----:B------:R-:W5:Y:S01]  /*15740*/  LDG.E.U8 R5, desc[UR10][R4.64] ;  /* 0x0000000a04057981 */ /* 0x000f62000c1e1100 */
[----:B0-----:R-:W-:Y:S02]  /*15750*/  IADD3 R2, P3, PT, R16, UR4, RZ ;  /* 0x0000000410027c10 */ /* 0x001fe4000ff7e0ff */
[----:B------:R-:W-:Y:S02]  /*15760*/  IADD3.X R15, PT, PT, R11, UR8, RZ, P2, !PT ;  /* 0x000000080b0f7c10 */ /* 0x000fe400097fe4ff */
[----:B------:R-:W5:Y:S04]  /*15770*/  LDL R11, [R1+0x678] ;  /* 0x00067800010b7983 */ /* 0x000f680000100800 */
[----:B------:R0:W-:Y:S01]  /*15780*/  STL [R1+0x11c], R17 ;  /* 0x00011c1101007387 */ /* 0x0001e20000100800 */
[----:B---3--:R-:W-:-:S03]  /*15790*/  IADD3 R16, P2, PT, R0, UR4, RZ ;  /* 0x0000000400107c10 */ /* 0x008fc6000ff5e0ff */
[----:B------:R-:W3:Y:S04]  /*157a0*/  LDL R0, [R1+0x690] ;  /* 0x0006900001007983 */ /* 0x000ee80000100800 */
[----:B------:R1:W-:Y:S04]  /*157b0*/  STL [R1+0x118], R23 ;  /* 0x0001181701007387 */ /* 0x0003e80000100800 */
[----:B------:R-:W3:Y:S01]  /*157c0*/  LDL R4, [R1+0x67c] ;  /* 0x00067c0001047983 */ /* 0x000ee20000100800 */
[----:B0-----:R-:W-:-:S03]  /*157d0*/  IADD3.X R17, PT, PT, R8, UR8, RZ, P2, !PT ;  /* 0x0000000808117c10 */ /* 0x001fc600097fe4ff */
[----:B------:R-:W3:Y:S01]  /*157e0*/  LDL R8, [R1+0x664] ;  /* 0x0006640001087983 */ /* 0x000ee20000100800 */
[----:B------:R-:W-:-:S03]  /*157f0*/  IADD3.X R3, PT, PT, R19, UR8, RZ, P3, !PT ;  /* 0x0000000813037c10 */ /* 0x000fc60009ffe4ff */
[----:B------:R0:W3:Y:S04]  /*15800*/  LDG.E.U8 R19, desc[UR10][R14.64] ;  /* 0x0000000a0e137981 */ /* 0x0000e8000c1e1100 */
[----:B------:R1:W3:Y:S04]  /*15810*/  LDG.E.U8 R26, desc[UR10][R2.64] ;  /* 0x0000000a021a7981 */ /* 0x0002e8000c1e1100 */
[----:B------:R4:W3:Y:S01]  /*15820*/  LDG.E.U8 R25, desc[UR10][R16.64] ;  /* 0x0000000a10197981 */ /* 0x0008e2000c1e1100 */
[----:B0-----:R-:W-:-:S03]  /*15830*/  IADD3 R14, P3, PT, R9, UR4, RZ ;  /* 0x00000004090e7c10 */ /* 0x001fc6000ff7e0ff */
[----:B------:R-:W3:Y:S01]  /*15840*/  LDL R9, [R1+0x668] ;  /* 0x0006680001097983 */ /* 0x000ee20000100800 */
[----:B-1----:R-:W-:-:S03]  /*15850*/  IADD3 R2, P2, PT, R18, UR4, RZ ;  /* 0x0000000412027c10 */ /* 0x002fc6000ff5e0ff */
[----:B------:R0:W-:Y:S04]  /*15860*/  STL [R1+0x114], R22 ;  /* 0x0001141601007387 */ /* 0x0001e80000100800 */
[----:B------:R1:W-:Y:S01]  /*15870*/  STL [R1+0x110], R21 ;  /* 0x0001101501007387 */ /* 0x0003e20000100800 */
[----:B--2---:R-:W-:-:S03]  /*15880*/  IADD3.X R15, PT, PT, R13, UR8, RZ, P3, !PT ;  /* 0x000000080d0f7c10 */ /* 0x004fc60009ffe4ff */
[----:B------:R-:W2:Y:S04]  /*15890*/  LDL R13, [R1+0x680] ;  /* 0x00068000010d7983 */ /* 0x000ea80000100800 */
[----:B------:R-:W2:Y:S01]  /*158a0*/  LDG.E.U8 R23, desc[UR10][R14.64] ;  /* 0x0000000a0e177981 */ /* 0x000ea2000c1e1100 */
[----:B----4-:R-:W-:Y:S02]  /*158b0*/  IADD3 R16, P3, PT, R12, UR4, RZ ;  /* 0x000000040c107c10 */ /* 0x010fe4000ff7e0ff */
[----:B-----5:R-:W-:Y:S02]  /*158c0*/  IADD3.X R3, PT, PT, R10, UR8, RZ, P2, !PT ;  /* 0x000000080a037c10 */ /* 0x020fe400097fe4ff */
[----:B------:R-:W4:Y:S04]  /*158d0*/  LDL R10, [R1+0x654] ;  /* 0x00065400010a7983 */ /* 0x000f280000100800 */
[----:B------:R5:W-:Y:S04]  /*158e0*/  STL [R1+0x10c], R20 ;  /* 0x00010c1401007387 */ /* 0x000be80000100800 */
[----:B------:R-:W4:Y:S04]  /*158f0*/  LDL R12, [R1+0x66c] ;  /* 0x00066c00010c7983 */ /* 0x000f280000100800 */
[----:B0-----:R3:W4:Y:S01]  /*15900*/  LDG.E.U8 R22, desc[UR10][R2.64] ;  /* 0x0000000a02167981 */ /* 0x001722000c1e1100 */
[----:B------:R-:W-:-:S03]  /*15910*/  IADD3.X R17, PT, PT, R11, UR8, RZ, P3, !PT ;  /* 0x000000080b117c10 */ /* 0x000fc60009ffe4ff */
[----:B------:R-:W4:Y:S04]  /*15920*/  LDL R11, [R1+0x65c] ;  /* 0x00065c00010b7983 */ /* 0x000f280000100800 */
[----:B-1----:R-:W4:Y:S04]  /*15930*/  LDG.E.U8 R21, desc[UR10][R16.64] ;  /* 0x0000000a10157981 */ /* 0x002f28000c1e1100 */
[----:B------:R-:W4:Y:S04]  /*15940*/  LDL R17, [R1+0x648] ;  /* 0x0006480001117983 */ /* 0x000f280000100800 */
[----:B------:R-:W4:Y:S01]  /*15950*/  LDL R16, [R1+0x660] ;  /* 0x0006600001107983 */ /* 0x000f220000100800 */
[----:B---3--:R-:W-:-:S03]  /*15960*/  IADD3 R2, P2, PT, R0, UR4, RZ ;  /* 0x0000000400027c10 */ /* 0x008fc6000ff5e0ff */
[----:B------:R-:W3:Y:S01]  /*15970*/  LDL R0, [R1+0x658] ;  /* 0x0006580001007983 */ /* 0x000ee20000100800 */
[----:B------:R-:W-:-:S03]  /*15980*/  IADD3 R14, P3, PT, R4, UR4, RZ ;  /* 0x00000004040e7c10 */ /* 0x000fc6000ff7e0ff */
[----:B------:R-:W3:Y:S01]  /*15990*/  LDL R4, [R1+0x670] ;  /* 0x0006700001047983 */ /* 0x000ee20000100800 */
[----:B------:R-:W-:-:S03]  /*159a0*/  IADD3.X R3, PT, PT, R8, UR8, RZ, P2, !PT ;  /* 0x0000000808037c10 */ /* 0x000fc600097fe4ff */
[----:B------:R-:W3:Y:S04]  /*159b0*/  LDL R8, [R1+0x644] ;  /* 0x0006440001087983 */ /* 0x000ee80000100800 */
[----:B------:R4:W-:Y:S04]  /*159c0*/  STL [R1+0xd4], R19 ;  /* 0x0000d41301007387 */ /* 0x0009e80000100800 */
[----:B------:R0:W3:Y:S01]  /*159d0*/  LDG.E.U8 R24, desc[UR10][R2.64] ;  /* 0x0000000a02187981 */ /* 0x0000e2000c1e1100 */
[----:B------:R-:W-:-:S03]  /*159e0*/  IADD3.X R15, PT, PT, R9, UR8, RZ, P3, !PT ;  /* 0x00000008090f7c10 */ /* 0x000fc60009ffe4ff */
[----:B------:R-:W3:Y:S04]  /*159f0*/  LDL R9, [R1+0x634] ;  /* 0x0006340001097983 */ /* 0x000ee80000100800 */
[----:B-----5:R-:W5:Y:S01]  /*15a00*/  LDG.E.U8 R20, desc[UR10][R14.64] ;  /* 0x0000000a0e147981 */ /* 0x020f62000c1e1100 */
[----:B--2---:R-:W-:-:S03]  /*15a10*/  IADD3 R18, P2, PT, R13, UR4, RZ ;  /* 0x000000040d127c10 */ /* 0x004fc6000ff5e0ff */
[----:B------:R-:W2:Y:S01]  /*15a20*/  LDL R13, [R1+0x64c] ;  /* 0x00064c00010d7983 */ /* 0x000ea20000100800 */
[----:B----4-:R-:W-:-:S03]  /*15a30*/  IADD3.X R19, PT, PT, R10, UR8, RZ, P2, !PT ;  /* 0x000000080a137c10 */ /* 0x010fc600097fe4ff */
[----:B------:R-:W4:Y:S01]  /*15a40*/  LDL R10, [R1+0x638] ;  /* 0x00063800010a7983 */ /* 0x000f220000100800 */
[----:B0-----:R-:W-:-:S03]  /*15a50*/  IADD3 R2, P2, PT, R12, UR4, RZ ;  /* 0x000000040c027c10 */ /* 0x001fc6000ff5e0ff */
[----:B------:R-:W-:Y:S04]  /*15a60*/  STL [R1+0xcc], R26 ;  /* 0x0000cc1a01007387 */ /* 0x000fe80000100800 */
[----:B------:R-:W-:Y:S04]  /*15a70*/  STL [R1+0x108], R25 ;  /* 0x0001081901007387 */ /* 0x000fe80000100800 */
[----:B------:R-:W4:Y:S01]  /*15a80*/  LDG.E.U8 R15, desc[UR10][R18.64] ;  /* 0x0000000a120f7981 */ /* 0x000f22000c1e1100 */
[----:B---3--:R-:W-:-:S03]  /*15a90*/  IADD3.X R3, PT, PT, R0, UR8, RZ, P2, !PT ;  /* 0x0000000800037c10 */ /* 0x008fc600097fe4ff */
[----:B------:R-:W3:Y:S04]  /*15aa0*/  LDL R0, [R1+0x650] ;  /* 0x0006500001007983 */ /* 0x000ee80000100800 */
[----:B------:R0:W3:Y:S02]  /*15ab0*/  LDG.E.U8 R14, desc[UR10][R2.64] ;  /* 0x0000000a020e7981 */ /* 0x0000e4000c1e1100 */
[----:B0-----:R-:W-:Y:S02]  /*15ac0*/  IADD3 R2, P2, PT, R4, UR4, RZ ;  /* 0x0000000404027c10 */ /* 0x001fe4000ff5e0ff */
[----:B------:R-:W3:Y:S04]  /*15ad0*/  LDL R4, [R1+0x624] ;  /* 0x0006240001047983 */ /* 0x000ee80000100800 */
[----:B------:R0:W-:Y:S01]  /*15ae0*/  STL [R1+0x100], R23 ;  /* 0x0001001701007387 */ /* 0x0001e20000100800 */
[----:B------:R-:W-:-:S03]  /*15af0*/  IADD3.X R3, PT, PT, R8, UR8, RZ, P2, !PT ;  /* 0x0000000808037c10 */ /* 0x000fc600097fe4ff */
[----:B------:R-:W3:Y:S04]  /*15b00*/  LDL R8, [R1+0x63c] ;  /* 0x00063c0001087983 */ /* 0x000ee80000100800 */
[----:B------:R1:W-:Y:S04]  /*15b10*/  STL [R1+0xfc], R22 ;  /* 0x0000fc1601007387 */ /* 0x0003e80000100800 */
[----:B------:R-:W3:Y:S04]  /*15b20*/  LDL R12, [R1+0x628] ;  /* 0x00062800010c7983 */ /* 0x000ee80000100800 */
[----:B0-----:R0:W3:Y:S02]  /*15b30*/  LDG.E.U8 R23, desc[UR10][R2.64] ;  /* 0x0000000a02177981 */ /* 0x0010e4000c1e1100 */
[----:B0-----:R-:W-:-:S02]  /*15b40*/  IADD3 R2, P2, PT, R11, UR4, RZ ;  /* 0x000000040b027c10 */ /* 0x001fc4000ff5e0ff */
[----:B------:R-:W3:Y:S02]  /*15b50*/  LDL R11, [R1+0x640] ;  /* 0x00064000010b7983 */ /* 0x000ee40000100800 */
[----:B------:R-:W-:Y:S02]  /*15b60*/  IADD3.X R3, PT, PT, R17, UR8, RZ, P2, !PT ;  /* 0x0000000811037c10 */ /* 0x000fe400097fe4ff */
[----:B------:R0:W-:Y:S04]  /*15b70*/  STL [R1+0xf4], R21 ;  /* 0x0000f41501007387 */ /* 0x0001e80000100800 */
[----:B-1----:R1:W3:Y:S04]  /*15b80*/  LDG.E.U8 R22, desc[UR10][R2.64] ;  /* 0x0000000a02167981 */ /* 0x0022e8000c1e1100 */
[----:B------:R-:W3:Y:S01]  /*15b90*/  LDL R19, [R1+0x614] ;  /* 0x0006140001137983 */ /* 0x000ee20000100800 */
[----:B-1----:R-:W-:-:S04]  /*15ba0*/  IADD3 R2, P2, PT, R16, UR4, RZ ;  /* 0x0000000410027c10 */ /* 0x002fc8000ff5e0ff */
[----:B------:R-:W-:Y:S02]  /*15bb0*/  IADD3.X R3, PT, PT, R9, UR8, RZ, P2, !PT ;  /* 0x0000000809037c10 */ /* 0x000fe400097fe4ff */
[----:B------:R-:W3:Y:S04]  /*15bc0*/  LDL R9, [R1+0x62c] ;  /* 0x00062c0001097983 */ /* 0x000ee80000100800 */
[----:B------:R-:W-:Y:S04]  /*15bd0*/  STL [R1+0xf0], R24 ;  /* 0x0000f01801007387 */ /* 0x000fe80000100800 */
[----:B------:R-:W3:Y:S04]  /*15be0*/  LDL R18, [R1+0x618] ;  /* 0x0006180001127983 */ /* 0x000ee80000100800 */
[----:B-----5:R1:W-:Y:S04]  /*15bf0*/  STL [R1+0xd0], R20 ;  /* 0x0000d01401007387 */ /* 0x0203e80000100800 */
[----:B------:R-:W5:Y:S04]  /*15c00*/  LDL R17, [R1+0x630] ;  /* 0x0006300001117983 */ /* 0x000f680000100800 */
[----:B0-----:R2:W5:Y:S04]  /*15c10*/  LDG.E.U8 R21, desc[UR10][R2.64] ;  /* 0x0000000a02157981 */ /* 0x001568000c1e1100 */
[----:B------:R-:W5:Y:S01]  /*15c20*/  LDL R16, [R1+0x604] ;  /* 0x0006040001107983 */ /* 0x000f620000100800 */
[----:B--2---:R-:W-:-:S04]  /*15c30*/  IADD3 R2, P2, PT, R13, UR4, RZ ;  /* 0x000000040d027c10 */ /* 0x004fc8000ff5e0ff */
[----:B----4-:R-:W-:Y:S02]  /*15c40*/  IADD3.X R3, PT, PT, R10, UR8, RZ, P2, !PT ;  /* 0x000000080a037c10 */ /* 0x010fe400097fe4ff */
[----:B------:R-:W2:Y:S04]  /*15c50*/  LDL R10, [R1+0x61c] ;  /* 0x00061c00010a7983 */ /* 0x000ea80000100800 */
[----:B-1----:R3:W4:Y:S02]  /*15c60*/  LDG.E.U8 R20, desc[UR10][R2.64] ;  /* 0x0000000a02147981 */ /* 0x002724000c1e1100 */
[----:B---3--:R-:W-:Y:S02]  /*15c70*/  IADD3 R2, P2, PT, R0, UR4, RZ ;  /* 0x0000000400027c10 */ /* 0x008fe4000ff5e0ff */
[----:B------:R-:W3:Y:S04]  /*15c80*/  LDL R0, [R1+0x608] ;  /* 0x0006080001007983 */ /* 0x000ee80000100800 */
[----:B------:R-:W-:Y:S04]  /*15c90*/  STL [R1+0xec], R15 ;  /* 0x0000ec0f01007387 */ /* 0x000fe80000100800 */
[----:B------:R-:W4:Y:S01]  /*15ca0*/  LDL R13, [R1+0x620] ;  /* 0x00062000010d7983 */ /* 0x000f220000100800 */
[----:B------:R-:W-:-:S05]  /*15cb0*/  IADD3.X R3, PT, PT, R4, UR8, RZ, P2, !PT ;  /* 0x0000000804037c10 */ /* 0x000fca00097fe4ff */
[----:B------:R0:W4:Y:S02]  /*15cc0*/  LDG.E.U8 R4, desc[UR10][R2.64] ;  /* 0x0000000a02047981 */ /* 0x000124000c1e1100 */
[----:B0-----:R-:W-:Y:S02]  /*15cd0*/  IADD3 R2, P2, PT, R8, UR4, RZ ;  /* 0x0000000408027c10 */ /* 0x001fe4000ff5e0ff */
[----:B------:R-:W4:Y:S02]  /*15ce0*/  LDL R8, [R1+0x5f4] ;  /* 0x0005f40001087983 */ /* 0x000f240000100800 */
[----:B------:R-:W-:Y:S02]  /*15cf0*/  IADD3.X R3, PT, PT, R12, UR8, RZ, P2, !PT ;  /* 0x000000080c037c10 */ /* 0x000fe400097fe4ff */
[----:B------:R0:W-:Y:S04]  /*15d00*/  STL [R1+0xe8], R14 ;  /* 0x0000e80e01007387 */ /* 0x0001e80000100800 */
[----:B------:R-:W4:Y:S04]  /*15d10*/  LDL R12, [R1+0x60c] ;  /* 0x00060c00010c7983 */ /* 0x000f280000100800 */
[----:B------:R-:W4:Y:S01]  /*15d20*/  LDG.E.U8 R3, desc[UR10][R2.64] ;  /* 0x0000000a02037981 */ /* 0x000f22000c1e1100 */
[----:B0-----:R-:W-:-:S03]  /*15d30*/  IADD3 R14, P2, PT, R11, UR4, RZ ;  /* 0x000000040b0e7c10 */ /* 0x001fc6000ff5e0ff */
[----:B------:R-:W4:Y:S01]  /*15d40*/  LDL R11, [R1+0x5f8] ;  /* 0x0005f800010b7983 */ /* 0x000f220000100800 */
[----:B------:R-:W-:-:S05]  /*15d50*/  IADD3.X R15, PT, PT, R19, UR8, RZ, P2, !PT ;  /* 0x00000008130f7c10 */ /* 0x000fca00097fe4ff */
[----:B------:R0:W4:Y:S02]  /*15d60*/  LDG.E.U8 R28, desc[UR10][R14.64] ;  /* 0x0000000a0e1c7981 */ /* 0x000124000c1e1100 */
[----:B0-----:R-:W-:-:S04]  /*15d70*/  IADD3 R14, P2, PT, R9, UR4, RZ ;  /* 0x00000004090e7c10 */ /* 0x001fc8000ff5e0ff */
[----:B------:R-:W-:Y:S01]  /*15d80*/  IADD3.X R15, PT, PT, R18, UR8, RZ, P2, !PT ;  /* 0x00000008120f7c10 */ /* 0x000fe200097fe4ff */
[----:B------:R0:W-:Y:S04]  /*15d90*/  STL [R1+0xe4], R23 ;  /* 0x0000e41701007387 */ /* 0x0001e80000100800 */
[----:B------:R5:W4:Y:S04]  /*15da0*/  LDG.E.U8 R26, desc[UR10][R14.64] ;  /* 0x0000000a0e1a7981 */ /* 0x000b28000c1e1100 */
[----:B------:R-:W4:Y:S01]  /*15db0*/  LDL R9, [R1+0x610] ;  /* 0x0006100001097983 */ /* 0x000f220000100800 */
[----:B-----5:R-:W-:-:S03]  /*15dc0*/  IADD3 R14, P2, PT, R17, UR4, RZ ;  /* 0x00000004110e7c10 */ /* 0x020fc6000ff5e0ff */
[----:B------:R-:W-:Y:S01]  /*15dd0*/  STL [R1+0xe0], R22 ;  /* 0x0000e01601007387 */ /* 0x000fe20000100800 */
[----:B------:R-:W-:-:S03]  /*15de0*/  IADD3.X R15, PT, PT, R16, UR8, RZ, P2, !PT ;  /* 0x00000008100f7c10 */ /* 0x000fc600097fe4ff */
[----:B------:R-:W5:Y:S04]  /*15df0*/  LDL R2, [R1+0x5e4] ;  /* 0x0005e40001027983 */ /* 0x000f680000100800 */
[----:B------:R2:W5:Y:S04]  /*15e00*/  LDG.E.U8 R25, desc[UR10][R14.64] ;  /* 0x0000000a0e197981 */ /* 0x000568000c1e1100 */
[----:B------:R-:W-:Y:S01]  /*15e10*/  STL [R1+0xdc], R21 ;  /* 0x0000dc1501007387 */ /* 0x000fe20000100800 */
[----:B--2---:R-:W-:-:S03]  /*15e20*/  IADD3 R14, P2, PT, R10, UR4, RZ ;  /* 0x000000040a0e7c10 */ /* 0x004fc6000ff5e0ff */
[----:B------:R-:W2:Y:S01]  /*15e30*/  LDL R10, [R1+0x5fc] ;  /* 0x0005fc00010a7983 */ /* 0x000ea20000100800 */
[----:B---3--:R-:W-:-:S03]  /*15e40*/  IADD3.X R15, PT, PT, R0, UR8, RZ, P2, !PT ;  /* 0x00000008000f7c10 */ /* 0x008fc600097fe4ff */
[----:B------:R-:W3:Y:S04]  /*15e50*/  LDL R0, [R1+0x5e8] ;  /* 0x0005e80001007983 */ /* 0x000ee80000100800 */
[----:B0-----:R0:W3:Y:S04]  /*15e60*/  LDG.E.U8 R23, desc[UR10][R14.64] ;  /* 0x0000000a0e177981 */ /* 0x0010e8000c1e1100 */
[----:B----4-:R1:W-:Y:S01]  /*15e70*/  STL [R1+0xd8], R20 ;  /* 0x0000d81401007387 */ /* 0x0103e20000100800 */
[----:B0-----:R-:W-:-:S03]  /*15e80*/  IADD3 R14, P2, PT, R13, UR4, RZ ;  /* 0x000000040d0e7c10 */ /* 0x001fc6000ff5e0ff */
[----:B------:R-:W4:Y:S04]  /*15e90*/  LDL R13, [R1+0x5d4] ;  /* 0x0005d400010d7983 */ /* 0x000f280000100800 */
[----:B-1----:R-:W4:Y:S01]  /*15ea0*/  LDL R20, [R1+0x5d8] ;  /* 0x0005d80001147983 */ /* 0x002f220000100800 */
[----:B------:R-:W-:-:S03]  /*15eb0*/  IADD3.X R15, PT, PT, R8, UR8, RZ, P2, !PT ;  /* 0x00000008080f7c10 */ /* 0x000fc600097fe4ff */
[----:B------:R-:W4:Y:S04]  /*15ec0*/  LDL R8, [R1+0x600] ;  /* 0x0006000001087983 */ /* 0x000f280000100800 */
[----:B------:R0:W4:Y:S02]  /*15ed0*/  LDG.E.U8 R22, desc[UR10][R14.64] ;  /* 0x0000000a0e167981 */ /* 0x000124000c1e1100 */
[----:B0-----:R-:W-:Y:S02]  /*15ee0*/  IADD3 R14, P2, PT, R12, UR4, RZ ;  /* 0x000000040c0e7c10 */ /* 0x001fe4000ff5e0ff */
[----:B------:R-:W4:Y:S02]  /*15ef0*/  LDL R12, [R1+0x5ec] ;  /* 0x0005ec00010c7983 */ /* 0x000f240000100800 */
[----:B------:R-:W-:-:S05]  /*15f00*/  IADD3.X R15, PT, PT, R11, UR8, RZ, P2, !PT ;  /* 0x000000080b0f7c10 */ /* 0x000fca00097fe4ff */
[----:B------:R4:W4:Y:S01]  /*15f10*/  LDG.E.U8 R21, desc[UR10][R14.64] ;  /* 0x0000000a0e157981 */ /* 0x000922000c1e1100 */
[----:B------:R-:W-:-:S03]  /*15f20*/  IADD3 R16, P2, PT, R9, UR4, RZ ;  /* 0x0000000409107c10 */ /* 0x000fc6000ff5e0ff */
[----:B------:R-:W4:Y:S01]  /*15f30*/  LDL R9, [R1+0x5c4] ;  /* 0x0005c40001097983 */ /* 0x000f220000100800 */
[----:B-----5:R-:W-:-:S03]  /*15f40*/  IADD3.X R17, PT, PT, R2, UR8, RZ, P2, !PT ;  /* 0x0000000802117c10 */ /* 0x020fc600097fe4ff */
[----:B------:R-:W5:Y:S04]  /*15f50*/  LDL R2, [R1+0x5f0] ;  /* 0x0005f00001027983 */ /* 0x000f680000100800 */
[----:B------:R-:W-:Y:S04]  /*15f60*/  STL [R1+0xb8], R28 ;  /* 0x0000b81c01007387 */ /* 0x000fe80000100800 */
[----:B------:R-:W5:Y:S01]  /*15f70*/  LDG.E.U8 R24, desc[UR10][R16.64] ;  /* 0x0000000a10187981 */ /* 0x000f62000c1e1100 */
[----:B--2---:R-:W-:-:S03]  /*15f80*/  IADD3 R18, P2, PT, R10, UR4, RZ ;  /* 0x000000040a127c10 */ /* 0x004fc6000ff5e0ff */
[----:B------:R-:W2:Y:S01]  /*15f90*/  LDL R10, [R1+0x5c8] ;  /* 0x0005c800010a7983 */ /* 0x000ea20000100800 */
[----:B---3--:R-:W-:-:S03]  /*15fa0*/  IADD3.X R19, PT, PT, R0, UR8, RZ, P2, !PT ;  /* 0x0000000800137c10 */ /* 0x008fc600097fe4ff */
[----:B------:R-:W3:Y:S04]  /*15fb0*/  LDL R0, [R1+0x5dc] ;  /* 0x0005dc0001007983 */ /* 0x000ee80000100800 */
[----:B------:R-:W-:Y:S04]  /*15fc0*/  STL [R1+0xb0], R26 ;  /* 0x0000b01a01007387 */ /* 0x000fe80000100800 */
[----:B------:R-:W2:Y:S04]  /*15fd0*/  LDL R11, [R1+0x5e0] ;  /* 0x0005e000010b7983 */ /* 0x000ea80000100800 */
[----:B------:R-:W2:Y:S01]  /*15fe0*/  LDG.E.U8 R19, desc[UR10][R18.64] ;  /* 0x0000000a12137981 */ /* 0x000ea2000c1e1100 */
[----:B----4-:R-:W-:-:S03]  /*15ff0*/  IADD3 R14, P2, PT, R8, UR4, RZ ;  /* 0x00000004080e7c10 */ /* 0x010fc6000ff5e0ff */
[----:B------:R-:W4:Y:S01]  /*16000*/  LDL R8, [R1+0x5b4] ;  /* 0x0005b40001087983 */ /* 0x000f220000100800 */
[----:B------:R-:W-:-:S03]  /*16010*/  IADD3.X R15, PT, PT, R13, UR8, RZ, P2, !PT ;  /* 0x000000080d0f7c10 */ /* 0x000fc600097fe4ff */
[----:B------:R-:W-:Y:S04]  /*16020*/  STL [R1+0xc8], R25 ;  /* 0x0000c81901007387 */ /* 0x000fe80000100800 */
[----:B------:R-:W4:Y:S04]  /*16030*/  LDL R13, [R1+0x5cc] ;  /* 0x0005cc00010d7983 */ /* 0x000f280000100800 */
[----:B------:R0:W4:Y:S02]  /*16040*/  LDG.E.U8 R18, desc[UR10][R14.64] ;  /* 0x0000000a0e127981 */ /* 0x000124000c1e1100 */
[----:B0-----:R-:W-:-:S02]  /*16050*/  IADD3 R14, P2, PT, R12, UR4, RZ ;  /* 0x000000040c0e7c10 */ /* 0x001fc4000ff5e0ff */
[----:B------:R-:W4:Y:S02]  /*16060*/  LDL R12, [R1+0x5b8] ;  /* 0x0005b800010c7983 */ /* 0x000f240000100800 */
[----:B------:R-:W-:Y:S02]  /*16070*/  IADD3.X R15, PT, PT, R20, UR8, RZ, P2, !PT ;  /* 0x00000008140f7c10 */ /* 0x000fe400097fe4ff */
[----:B------:R0:W-:Y:S04]  /*16080*/  STL [R1+0xc4], R23 ;  /* 0x0000c41701007387 */ /* 0x0001e80000100800 */
[----:B------:R-:W4:Y:S04]  /*16090*/  LDL R17, [R1+0x5d0] ;  /* 0x0005d00001117983 */ /* 0x000f280000100800 */
[----:B0-----:R5:W4:Y:S02]  /*160a0*/  LDG.E.U8 R23, desc[UR10][R14.64] ;  /* 0x0000000a0e177981 */ /* 0x001b24000c1e1100 */
[----:B-----5:R-:W-:-:S02]  /*160b0*/  IADD3 R14, P2, PT, R2, UR4, RZ ;  /* 0x00000004020e7c10 */ /* 0x020fc4000ff5e0ff */
[----:B------:R-:W5:Y:S02]  /*160c0*/  LDL R2, [R1+0x5a4] ;  /* 0x0005a40001027983 */ /* 0x000f640000100800 */
[----:B------:R-:W-:Y:S02]  /*160d0*/  IADD3.X R15, PT, PT, R9, UR8, RZ, P2, !PT ;  /* 0x00000008090f7c10 */ /* 0x000fe400097fe4ff */
[----:B------:R0:W-:Y:S04]  /*160e0*/  STL [R1+0xc0], R22 ;  /* 0x0000c01601007387 */ /* 0x0001e80000100800 */
[----:B------:R-:W5:Y:S04]  /*160f0*/  LDL R9, [R1+0x5bc] ;  /* 0x0005bc0001097983 */ /* 0x000f680000100800 */
[----:B0-----:R3:W5:Y:S02]  /*16100*/  LDG.E.U8 R22, desc[UR10][R14.64] ;  /* 0x0000000a0e167981 */ /* 0x001764000c1e1100 */
[----:B---3--:R-:W-:-:S02]  /*16110*/  IADD3 R14, P2, PT, R0, UR4, RZ ;  /* 0x00000004000e7c10 */ /* 0x008fc4000ff5e0ff */
[----:B------:R-:W3:Y:S04]  /*16120*/  LDL R0, [R1+0x5a8] ;  /* 0x0005a80001007983 */ /* 0x000ee80000100800 */
[----:B------:R0:W-:Y:S01]  /*16130*/  STL [R1+0xbc], R21 ;  /* 0x0000bc1501007387 */ /* 0x0001e20000100800 */
[----:B--2---:R-:W-:-:S03]  /*16140*/  IADD3.X R15, PT, PT, R10, UR8, RZ, P2, !PT ;  /* 0x000000080a0f7c10 */ /* 0x004fc600097fe4ff */
[----:B------:R-:W2:Y:S04]  /*16150*/  LDL R16, [R1+0x5c0] ;  /* 0x0005c00001107983 */ /* 0x000ea80000100800 */
[----:B------:R-:W2:Y:S04]  /*16160*/  LDL R10, [R1+0x594] ;  /* 0x00059400010a7983 */ /* 0x000ea80000100800 */
[----:B0-----:R0:W2:Y:S04]  /*16170*/  LDG.E.U8 R21, desc[UR10][R14.64] ;  /* 0x0000000a0e157981 */ /* 0x0010a8000c1e1100 */
[----:B------:R-:W-:Y:S01]  /*16180*/  STL [R1+0xb4], R24 ;  /* 0x0000b41801007387 */ /* 0x000fe20000100800 */
[----:B0-----:R-:W-:-:S03]  /*16190*/  IADD3 R14, P2, PT, R11, UR4, RZ ;  /* 0x000000040b0e7c10 */ /* 0x001fc6000ff5e0ff */
[----:B------:R-:W2:Y:S01]  /*161a0*/  LDL R11, [R1+0x598] ;  /* 0x00059800010b7983 */ /* 0x000ea20000100800 */
[----:B----4-:R-:W-:-:S03]  /*161b0*/  IADD3.X R15, PT, PT, R8, UR8, RZ, P2, !PT ;  /* 0x00000008080f7c10 */ /* 0x010fc600097fe4ff */
[----:B------:R-:W4:Y:S04]  /*161c0*/  LDL R8, [R1+0x5ac] ;  /* 0x0005ac0001087983 */ /* 0x000f280000100800 */
[----:B------:R0:W4:Y:S04]  /*161d0*/  LDG.E.U8 R20, desc[UR10][R14.64] ;  /* 0x0000000a0e147981 */ /* 0x000128000c1e1100 */
[----:B------:R1:W-:Y:S01]  /*161e0*/  STL [R1+0xac], R19 ;  /* 0x0000ac1301007387 */ /* 0x0003e20000100800 */
[----:B0-----:R-:W-:-:S03]  /*161f0*/  IADD3 R14, P2, PT, R13, UR4, RZ ;  /* 0x000000040d0e7c10 */ /* 0x001fc6000ff5e0ff */
[----:B------:R-:W4:Y:S01]  /*16200*/  LDL R13, [R1+0x5b0] ;  /* 0x0005b000010d7983 */ /* 0x000f220000100800 */
[----:B------:R-:W-:-:S03]  /*16210*/  IADD3.X R15, PT, PT, R12, UR8, RZ, P2, !PT ;  /* 0x000000080c0f7c10 */ /* 0x000fc600097fe4ff */
[----:B------:R-:W4:Y:S04]  /*16220*/  LDL R12, [R1+0x584] ;  /* 0x00058400010c7983 */ /* 0x000f280000100800 */
[----:B-1----:R0:W4:Y:S04]  /*16230*/  LDG.E.U8 R19, desc[UR10][R14.64] ;  /* 0x0000000a0e137981 */ /* 0x002128000c1e1100 */
[----:B------:R1:W-:Y:S01]  /*16240*/  STL [R1+0xa8], R18 ;  /* 0x0000a81201007387 */ /* 0x0003e20000100800 */
[----:B0-----:R-:W-:-:S03]  /*16250*/  IADD3 R14, P2, PT, R17, UR4, RZ ;  /* 0x00000004110e7c10 */ /* 0x001fc6000ff5e0ff */
[----:B------:R-:W4:Y:S04]  /*16260*/  LDL R17, [R1+0x588] ;  /* 0x0005880001117983 */ /* 0x000f280000100800 */
[----:B-1----:R-:W4:Y:S01]  /*16270*/  LDL R18, [R1+0x59c] ;  /* 0x00059c0001127983 */ /* 0x002f220000100800 */
[----:B-----5:R-:W-:-:S05]  /*16280*/  IADD3.X R15, PT, PT, R2, UR8, RZ, P2, !PT ;  /* 0x00000008020f7c10 */ /* 0x020fca00097fe4ff */
[----:B------:R0:W5:Y:S02]  /*16290*/  LDG.E.U8 R2, desc[UR10][R14.64] ;  /* 0x0000000a0e027981 */ /* 0x000164000c1e1100 */
[----:B0-----:R-:W-:Y:S02]  /*162a0*/  IADD3 R14, P2, PT, R9, UR4, RZ ;  /* 0x00000004090e7c10 */ /* 0x001fe4000ff5e0ff */
[----:B------:R-:W5:Y:S04]  /*162b0*/  LDL R9, [R1+0x5a0] ;  /* 0x0005a00001097983 */ /* 0x000f680000100800 */
[----:B------:R-:W-:Y:S01]  /*162c0*/  STL [R1+0xa4], R23 ;  /* 0x0000a41701007387 */ /* 0x000fe20000100800 */
[----:B---3--:R-:W-:-:S05]  /*162d0*/  IADD3.X R15, PT, PT, R0, UR8, RZ, P2, !PT ;  /* 0x00000008000f7c10 */ /* 0x008fca00097fe4ff */
[----:B------:R2:W3:Y:S02]  /*162e0*/  LDG.E.U8 R0, desc[UR10][R14.64] ;  /* 0x0000000a0e007981 */ /* 0x0004e4000c1e1100 */
[----:B--2---:R-:W-:-:S04]  /*162f0*/  IADD3 R14, P2, PT, R16, UR4, RZ ;  /* 0x00000004100e7c10 */ /* 0x004fc8000ff5e0ff */
[----:B------:R-:W-:Y:S02]  /*16300*/  IADD3.X R15, PT, PT, R10, UR8, RZ, P2, !PT ;  /* 0x000000080a0f7c10 */ /* 0x000fe400097fe4ff */
[----:B------:R-:W2:Y:S04]  /*16310*/  LDL R10, [R1+0x574] ;  /* 0x00057400010a7983 */ /* 0x000ea80000100800 */
[----:B------:R4:W3:Y:S04]  /*16320*/  LDG.E.U8 R25, desc[UR10][R14.64] ;  /* 0x0000000a0e197981 */ /* 0x0008e8000c1e1100 */
[----:B------:R0:W-:Y:S04]  /*16330*/  STL [R1+0xa0], R22 ;  /* 0x0000a01601007387 */ /* 0x0001e80000100800 */
[----:B------:R-:W3:Y:S01]  /*16340*/  LDL R16, [R1+0x58c] ;  /* 0x00058c0001107983 */ /* 0x000ee20000100800 */
[----:B----4-:R-:W-:-:S03]  /*16350*/  IADD3 R14, P2, PT, R8, UR4, RZ ;  /* 0x00000004080e7c10 */ /* 0x010fc6000ff5e0ff */
[----:B------:R-:W4:Y:S01]  /*16360*/  LDL R8, [R1+0x1ec] ;  /* 0x0001ec0001087983 */ /* 0x000f220000100800 */
[----:B------:R-:W-:-:S03]  /*16370*/  IADD3.X R15, PT, PT, R11, UR8, RZ, P2, !PT ;  /* 0x000000080b0f7c10 */ /* 0x000fc600097fe4ff */
[----:B------:R1:W-:Y:S04]  /*16380*/  STL [R1+0x9c], R21 ;  /* 0x00009c1501007387 */ /* 0x0003e80000100800 */
[----:B------:R-:W4:Y:S04]  /*16390*/  LDL R11, [R1+0x578] ;  /* 0x00057800010b7983 */ /* 0x000f280000100800 */
[----:B------:R0:W4:Y:S02]  /*163a0*/  LDG.E.U8 R26, desc[UR10][R14.64] ;  /* 0x0000000a0e1a7981 */ /* 0x000124000c1e1100 */
[----:B0-----:R-:W-:-:S02]  /*163b0*/  IADD3 R14, P2, PT, R13, UR4, RZ ;  /* 0x000000040d0e7c10 */ /* 0x001fc4000ff5e0ff */
[----:B------:R-:W4:Y:S02]  /*163c0*/  LDL R13, [R1+0x590] ;  /* 0x00059000010d7983 */ /* 0x000f240000100800 */
[----:B------:R-:W-:Y:S02]  /*163d0*/  IADD3.X R15, PT, PT, R12, UR8, RZ, P2, !PT ;  /* 0x000000080c0f7c10 */ /* 0x000fe400097fe4ff */
[----:B------:R-:W4:Y:S04]  /*163e0*/  LDL R12, [R1+0x564] ;  /* 0x00056400010c7983 */ /* 0x000f280000100800 */
[----:B------:R0:W4:Y:S04]  /*163f0*/  LDG.E.U8 R24, desc[UR10][R14.64] ;  /* 0x0000000a0e187981 */ /* 0x000128000c1e1100 */
[----:B------:R1:W-:Y:S01]  /*16400*/  STL [R1+0x98], R20 ;  /* 0x0000981401007387 */ /* 0x0003e20000100800 */
[----:B0-----:R-:W-:-:S03]  /*16410*/  IADD3 R14, P2, PT, R18, UR4, RZ ;  /* 0x00000004120e7c10 */ /* 0x001fc6000ff5e0ff */
[----:B------:R0:W-:Y:S01]  /*16420*/  STL [R1+0x94], R19 ;  /* 0x0000941301007387 */ /* 0x0001e20000100800 */
[----:B------:R-:W-:-:S03]  /*16430*/  IADD3.X R15, PT, PT, R17, UR8, RZ, P2, !PT ;  /* 0x00000008110f7c10 */ /* 0x000fc600097fe4ff */
[----:B------:R-:W4:Y:S04]  /*16440*/  LDL R22, [R1+0x57c] ;  /* 0x00057c0001167983 */ /* 0x000f280000100800 */
[----:B------:R5:W4:Y:S04]  /*16450*/  LDG.E.U8 R23, desc[UR10][R14.64] ;  /* 0x0000000a0e177981 */ /* 0x000b28000c1e1100 */
[----:B-1----:R-:W4:Y:S04]  /*16460*/  LDL R21, [R1+0x580] ;  /* 0x0005800001157983 */ /* 0x002f280000100800 */
[----:B------:R-:W4:Y:S01]  /*16470*/  LDL R20, [R1+0x56c] ;  /* 0x00056c0001147983 */ /* 0x000f220000100800 */
[----:B-----5:R-:W-:-:S03]  /*16480*/  IADD3 R14, P2, PT, R9, UR4, RZ ;  /* 0x00000004090e7c10 */ /* 0x020fc6000ff5e0ff */
[----:B------:R-:W5:Y:S01]  /*16490*/  LDL R9, [R1+0x568] ;  /* 0x0005680001097983 */ /* 0x000f620000100800 */
[----:B--2---:R-:W-:-:S03]  /*164a0*/  IADD3.X R15, PT, PT, R10, UR8, RZ, P2, !PT ;  /* 0x000000080a0f7c10 */ /* 0x004fc600097fe4ff */
[----:B------:R-:W2:Y:S04]  /*164b0*/  LDL R10, [R1+0x554] ;  /* 0x00055400010a7983 */ /* 0x000ea80000100800 */
[----:B------:R1:W2:Y:S01]  /*164c0*/  LDG.E.U8 R29, desc[UR10][R14.64] ;  /* 0x0000000a0e1d7981 */ /* 0x0002a2000c1e1100 */
[----:B---3--:R-:W-:-:S04]  /*164d0*/  IADD3 R16, P2, PT, R16, UR4, RZ ;  /* 0x0000000410107c10 */ /* 0x008fc8000ff5e0ff */
[----:B----4-:R-:W-:Y:S02]  /*164e0*/  IADD3.X R17, PT, PT, R11, UR8, RZ, P2, !PT ;  /* 0x000000080b117c10 */ /* 0x010fe400097fe4ff */
[----:B------:R-:W3:Y:S04]  /*164f0*/  LDL R11, [R1+0x558] ;  /* 0x00055800010b7983 */ /* 0x000ee80000100800 */
[----:B------:R-:W4:Y:S01]  /*16500*/  LDG.E.U8 R28, desc[UR10][R16.64] ;  /* 0x0000000a101c7981 */ /* 0x000f22000c1e1100 */
[----:B------:R-:W-:-:S03]  /*16510*/  IADD3 R18, P2, PT, R13, UR4, RZ ;  /* 0x000000040d127c10 */ /* 0x000fc6000ff5e0ff */
[----:B------:R-:W4:Y:S01]  /*16520*/  LDL R16, [R1+0x570] ;  /* 0x0005700001107983 */ /* 0x000f220000100800 */
[----:B0-----:R-:W-:-:S03]  /*16530*/  IADD3.X R19, PT, PT, R12, UR8, RZ, P2, !PT ;  /* 0x000000080c137c10 */ /* 0x001fc600097fe4ff */
[----:B------:R-:W4:Y:S04]  /*16540*/  LDL R12, [R1+0x540] ;  /* 0x00054000010c7983 */ /* 0x000f280000100800 */
[----:B------:R0:W-:Y:S04]  /*16550*/  STL [R1+0x84], R25 ;  /* 0x0000841901007387 */ /* 0x0001e80000100800 */
[----:B------:R-:W4:Y:S04]  /*16560*/  LDL R13, [R1+0x55c] ;  /* 0x00055c00010d7983 */ /* 0x000f280000100800 */
[----:B0-----:R-:W4:Y:S01]  /*16570*/  LDG.E.U8 R25, desc[UR10][R18.64] ;  /* 0x0000000a12197981 */ /* 0x001f22000c1e1100 */
[----:B-1----:R-:W-:-:S04]  /*16580*/  IADD3 R14, P2, PT, R22, UR4, RZ ;  /* 0x00000004160e7c10 */ /* 0x002fc8000ff5e0ff */
[----:B-----5:R-:W-:Y:S02]  /*16590*/  IADD3.X R15, PT, PT, R9, UR8, RZ, P2, !PT ;  /* 0x00000008090f7c10 */ /* 0x020fe400097fe4ff */
[----:B------:R-:W5:Y:S04]  /*165a0*/  LDL R9, [R1+0x544] ;  /* 0x0005440001097983 */ /* 0x000f680000100800 */
[----:B------:R0:W5:Y:S04]  /*165b0*/  LDG.E.U8 R22, desc[UR10][R14.64] ;  /* 0x0000000a0e167981 */ /* 0x000168000c1e1100 */
[----:B------:R1:W-:Y:S01]  /*165c0*/  STL [R1+0x7c], R26 ;  /* 0x00007c1a01007387 */ /* 0x0003e20000100800 */
[----:B0-----:R-:W-:-:S03]  /*165d0*/  IADD3 R14, P2, PT, R21, UR4, RZ ;  /* 0x00000004150e7c10 */ /* 0x001fc6000ff5e0ff */
[----:B------:R0:W-:Y:S04]  /*165e0*/  STL [R1+0x90], R24 ;  /* 0x0000901801007387 */ /* 0x0001e80000100800 */
[----:B------:R-:W5:Y:S01]  /*165f0*/  LDL R19, [R1+0xc90] ;  /* 0x000c900001137983 */ /* 0x000f620000100800 */
[----:B--2---:R-:W-:-:S03]  /*16600*/  IADD3.X R15, PT, PT, R10, UR8, RZ, P2, !PT ;  /* 0x000000080a0f7c10 */ /* 0x004fc600097fe4ff */
[----:B------:R-:W2:Y:S04]  /*16610*/  LDL R10, [R1+0xc94] ;  /* 0x000c9400010a7983 */ /* 0x000ea80000100800 */
[----:B-1----:R1:W2:Y:S04]  /*16620*/  LDG.E.U8 R26, desc[UR10][R14.64] ;  /* 0x0000000a0e1a7981 */ /* 0x0022a8000c1e1100 */
[----:B------:R0:W-:Y:S01]  /*16630*/  STL [R1+0x8c], R23 ;  /* 0x00008c1701007387 */ /* 0x0001e20000100800 */
[----:B-1----:R-:W-:-:S04]  /*16640*/  IADD3 R14, P2, PT, R20, UR4, RZ ;  /* 0x00000004140e7c10 */ /* 0x002fc8000ff5e0ff */
[----:B---3--:R-:W-:Y:S02]  /*16650*/  IADD3.X R15, PT, PT, R11, UR8, RZ, P2, !PT ;  /* 0x000000080b0f7c10 */ /* 0x008fe400097fe4ff */
[----:B------:R-:W3:Y:S04]  /*16660*/  LDL R11, [R1+0xc8c] ;  /* 0x000c8c00010b7983 */ /* 0x000ee80000100800 */
[----:B0-----:R4:W3:Y:S02]  /*16670*/  LDG.E.U8 R24, desc[UR10][R14.64] ;  /* 0x0000000a0e187981 */ /* 0x0018e4000c1e1100 */
[----:B----4-:R-:W-:-:S04]  /*16680*/  IADD3 R14, P2, PT, R16, UR4, RZ ;  /* 0x00000004100e7c10 */ /* 0x010fc8000ff5e0ff */
[----:B------:R-:W-:Y:S02]  /*16690*/  IADD3.X R15, PT, PT, R12, UR8, RZ, P2, !PT ;  /* 0x000000080c0f7c10 */ /* 0x000fe400097fe4ff */
[----:B------:R-:W4:Y:S04]  /*166a0*/  LDL R12, [R1+0xc88] ;  /* 0x000c8800010c7983 */ /* 0x000f280000100800 */
[----:B------:R-:W-:Y:S04]  /*166b0*/  STL [R1+0x88], R29 ;  /* 0x0000881d01007387 */ /* 0x000fe80000100800 */
[----:B------:R-:W4:Y:S04]  /*166c0*/  LDL R18, [R1+0xc84] ;  /* 0x000c840001127983 */ /* 0x000f280000100800 */
[----:B------:R0:W4:Y:S02]  /*166d0*/  LDG.E.U8 R23, desc[UR10][R14.64] ;  /* 0x0000000a0e177981 */ /* 0x000124000c1e1100 */
[----:B0-----:R-:W-:Y:S01]  /*166e0*/  IADD3 R14, P2, PT, R13, UR4, RZ ;  /* 0x000000040d0e7c10 */ /* 0x001fe2000ff5e0ff */
[----:B------:R-:W-:Y:S01]  /*166f0*/  VIADD R13, R8, UR17 ;  /* 0x00000011080d7c36 */ /* 0x000fe20008000000 */
[----:B------:R-:W-:-:S02]  /*16700*/  USHF.L.U32 UR9, UR17, 0x1, URZ ;  /* 0x0000000111097899 */ /* 0x000fc400080006ff */
[----:B-----5:R-:W-:Y:S02]  /*16710*/  IADD3.X R15, PT, PT, R9, UR8, RZ, P2, !PT ;  /* 0x00000008090f7c10 */ /* 0x020fe400097fe4ff */
[----:B------:R-:W5:Y:S04]  /*16720*/  LDL R9, [R1+0xc80] ;  /* 0x000c800001097983 */ /* 0x000f680000100800 */
[----:B------:R0:W5:Y:S01]  /*16730*/  LDG.E.U8 R21, desc[UR10][R14.64] ;  /* 0x0000000a0e157981 */ /* 0x000162000c1e1100 */
[----:B------:R-:W-:Y:S01]  /*16740*/  IADD3 R16, P2, PT, R13, UR4, RZ ;  /* 0x000000040d107c10 */ /* 0x000fe2000ff5e0ff */
[----:B------:R-:W-:Y:S02]  /*16750*/  VIADD R13, R27, UR17 ;  /* 0x000000111b0d7c36 */ /* 0x000fe40008000000 */
[----:B------:R-:W-:Y:S01]  /*16760*/  STL [R1+0x80], R28 ;  /* 0x0000801c01007387 */ /* 0x000fe20000100800 */
[----:B0-----:R-:W-:Y:S01]  /*16770*/  VIADD R14, R8, UR9 ;  /* 0x00000009080e7c36 */ /* 0x001fe20008000000 */
[----:B------:R-:W-:Y:S01]  /*16780*/  UIMAD UR12, UR17, 0x3, URZ ;  /* 0x00000003110c78a4 */ /* 0x000fe2000f8e02ff */
[----:B--2---:R-:W-:-:S02]  /*16790*/  IADD3.X R17, PT, PT, R10, UR8, RZ, P2, !PT ;  /* 0x000000080a117c10 */ /* 0x004fc400097fe4ff */
[----:B------:R-:W2:Y:S04]  /*167a0*/  LDL R10, [R1+0xc7c] ;  /* 0x000c7c00010a7983 */ /* 0x000ea80000100800 */
[----:B------:R0:W2:Y:S02]  /*167b0*/  LDG.E.U8 R20, desc[UR10][R16.64] ;  /* 0x0000000a10147981 */ /* 0x0000a4000c1e1100 */
[----:B0-----:R-:W-:-:S04]  /*167c0*/  IADD3 R16, P2, PT, R13, UR4, RZ ;  /* 0x000000040d107c10 */ /* 0x001fc8000ff5e0ff */
[----:B------:R-:W-:Y:S02]  /*167d0*/  IADD3.X R17, PT, PT, R19, UR8, RZ, P2, !PT ;  /* 0x0000000813117c10 */ /* 0x000fe400097fe4ff */
[----:B------:R-:W-:Y:S01]  /*167e0*/  IADD3 R14, P2, PT, R14, UR4, RZ ;  /* 0x000000040e0e7c10 */ /* 0x000fe2000ff5e0ff */
[----:B------:R0:W-:Y:S03]  /*167f0*/  STL [R1+0x78], R25 ;  /* 0x0000781901007387 */ /* 0x0001e60000100800 */
[----:B---3--:R-:W-:Y:S01]  /*16800*/  IADD3.X R15, PT, PT, R11, UR8, RZ, P2, !PT ;  /* 0x000000080b0f7c10 */ /* 0x008fe200097fe4ff */
[----:B------:R1:W-:Y:S04]  /*16810*/  STL [R1+0x74], R22 ;  /* 0x0000741601007387 */ /* 0x0003e80000100800 */
[----:B------:R-:W3:Y:S04]  /*16820*/  LDL R11, [R1+0xc78] ;  /* 0x000c7800010b7983 */ /* 0x000ee80000100800 */
[----:B0-----:R-:W3:Y:S04]  /*16830*/  LDG.E.U8 R25, desc[UR10][R16.64] ;  /* 0x0000000a10197981 */ /* 0x001ee8000c1e1100 */
[----:B-1----:R0:W3:Y:S02]  /*16840*/  LDG.E.U8 R22, desc[UR10][R14.64] ;  /* 0x0000000a0e167981 */ /* 0x0020e4000c1e1100 */
[----:B0-----:R-:W-:-:S02]  /*16850*/  VIADD R14, R27, UR9 ;  /* 0x000000091b0e7c36 */ /* 0x001fc40008000000 */
[----:B------:R-:W-:Y:S03]  /*16860*/  STL [R1+0x70], R26 ;  /* 0x0000701a01007387 */ /* 0x000fe60000100800 */
[----:B------:R-:W-:Y:S01]  /*16870*/  IADD3 R14, P2, PT, R14, UR4, RZ ;  /* 0x000000040e0e7c10 */ /* 0x000fe2000ff5e0ff */
[----:B------:R-:W-:Y:S03]  /*16880*/  STL [R1+0x6c], R24 ;  /* 0x00006c1801007387 */ /* 0x000fe60000100800 */
[----:B----4-:R-:W-:Y:S02]  /*16890*/  IADD3.X R15, PT, PT, R12, UR8, RZ, P2, !PT ;  /* 0x000000080c0f7c10 */ /* 0x010fe400097fe4ff */
[----:B------:R-:W4:Y:S01]  /*168a0*/  LDL R12, [R1+0xc74] ;  /* 0x000c7400010c7983 */ /* 0x000f220000100800 */
[----:B------:R-:W-:-:S03]  /*168b0*/  VIADD R13, R8, UR12 ;  /* 0x0000000c080d7c36 */ /* 0x000fc60008000000 */
[----:B------:R-:W4:Y:S02]  /*168c0*/  LDG.E.U8 R19, desc[UR10][R14.64] ;  /* 0x0000000a0e137981 */ /* 0x000f24000c1e1100 */
[----:B------:R-:W-:-:S04]  /*168d0*/  IADD3 R16, P2, PT, R13, UR4, RZ ;  /* 0x000000040d107c10 */ /* 0x000fc8000ff5e0ff */
[----:B------:R-:W-:Y:S02]  /*168e0*/  IADD3.X R17, PT, PT, R18, UR8, RZ, P2, !PT ;  /* 0x0000000812117c10 */ /* 0x000fe400097fe4ff */
[----:B------:R-:W4:Y:S04]  /*168f0*/  LDL R18, [R1+0xc70] ;  /* 0x000c700001127983 */ /* 0x000f280000100800 */
[----:B------:R0:W-:Y:S04]  /*16900*/  STL [R1+0x68], R23 ;  /* 0x0000681701007387 */ /* 0x0001e80000100800 */
[----:B0-----:R0:W4:Y:S01]  /*16910*/  LDG.E.U8 R23, desc[UR10][R16.64] ;  /* 0x0000000a10177981 */ /* 0x001122000c1e1100 */
[----:B------:R-:W-:Y:S01]  /*16920*/  VIADD R13, R27, UR12 ;  /* 0x0000000c1b0d7c36 */ /* 0x000fe20008000000 */
[----:B------:R-:W-:-:S04]  /*16930*/  USHF.L.U32 UR9, UR17, 0x2, URZ ;  /* 0x0000000211097899 */ /* 0x000fc800080006ff */
[----:B0-----:R-:W-:Y:S01]  /*16940*/  IADD3 R16, P2, PT, R13, UR4, RZ ;  /* 0x000000040d107c10 */ /* 0x001fe2000ff5e0ff */
[----:B-----5:R0:W-:Y:S03]  /*16950*/  STL [R1+0x64], R21 ;  /* 0x0000641501007387 */ /* 0x0201e60000100800 */
[----:B------:R-:W-:Y:S02]  /*16960*/  IADD3.X R17, PT, PT, R9, UR8, RZ, P2, !PT ;  /* 0x0000000809117c10 */ /* 0x000fe400097fe4ff */
[----:B------:R-:W5:Y:S01]  /*16970*/  LDL R9, [R1+0xc5c] ;  /* 0x000c5c0001097983 */ /* 0x000f620000100800 */
[----:B------:R-:W-:Y:S01]  /*16980*/  VIADD R14, R8, UR9 ;  /* 0x00000009080e7c36 */ /* 0x000fe20008000000 */
[----:B------:R-:W-:Y:S01]  /*16990*/  UIMAD UR12, UR17, 0x5, URZ ;  /* 0x00000005110c78a4 */ /* 0x000fe2000f8e02ff */
[----:B------:R-:W-:Y:S01]  /*169a0*/  VIADD R13, R27, UR9 ;  /* 0x000000091b0d7c36 */ /* 0x000fe20008000000 */
[----:B------:R1:W5:Y:S02]  /*169b0*/  LDG.E.U8 R24, desc[UR10][R16.64] ;  /* 0x0000000a10187981 */ /* 0x000364000c1e1100 */
[----:B------:R-:W-:-:S04]  /*169c0*/  IADD3 R14, P2, PT, R14, UR4, RZ ;  /* 0x000000040e0e7c10 */ /* 0x000fc8000ff5e0ff */
[----:B--2---:R-:W-:Y:S01]  /*169d0*/  IADD3.X R15, PT, PT, R10, UR8, RZ, P2, !PT ;  /* 0x000000080a0f7c10 */ /* 0x004fe200097fe4ff */
[----:B------:R2:W-:Y:S04]  /*169e0*/  STL [R1+0x54], R20 ;  /* 0x0000541401007387 */ /* 0x0005e80000100800 */
[----:B------:R-:W5:Y:S01]  /*169f0*/  LDL R10, [R1+0xc58] ;  /* 0x000c5800010a7983 */ /* 0x000f620000100800 */
[----:B-1----:R-:W-:-:S03]  /*16a00*/  IADD3 R16, P2, PT, R13, UR4, RZ ;  /* 0x000000040d107c10 */ /* 0x002fc6000ff5e0ff */
[----:B0-----:R0:W5:Y:S04]  /*16a10*/  LDG.E.U8 R21, desc[UR10][R14.64] ;  /* 0x0000000a0e157981 */ /* 0x001168000c1e1100 */
[----:B--2---:R-:W2:Y:S01]  /*16a20*/  LDL R20, [R1+0xc54] ;  /* 0x000c540001147983 */ /* 0x004ea20000100800 */
[----:B0-----:R-:W-:Y:S01]  /*16a30*/  VIADD R14, R8, UR12 ;  /* 0x0000000c080e7c36 */ /* 0x001fe20008000000 */
[----:B---3--:R-:W-:-:S04]  /*16a40*/  IADD3.X R17, PT, PT, R11, UR8, RZ, P2, !PT ;  /* 0x000000080b117c10 */ /* 0x008fc800097fe4ff */
[----:B------:R-:W-:Y:S01]  /*16a50*/  IADD3 R14, P2, PT, R14, UR4, RZ ;  /* 0x000000040e0e7c10 */ /* 0x000fe2000ff5e0ff */
[----:B------:R0:W-:Y:S04]  /*16a60*/  STL [R1+0x4c], R25 ;  /* 0x00004c1901007387 */ /* 0x0001e80000100800 */
[----:B------:R1:W-:Y:S04]  /*16a70*/  STL [R1+0x60], R22 ;  /* 0x0000601601007387 */ /* 0x0003e80000100800 */
[----:B------:R-:W3:Y:S04]  /*16a80*/  LDL R11, [R1+0xc1c] ;  /* 0x000c1c00010b7983 */ /* 0x000ee80000100800 */
[----:B0-----:R0:W3:Y:S01]  /*16a90*/  LDG.E.U8 R25, desc[UR10][R16.64] ;  /* 0x0000000a10197981 */ /* 0x0010e2000c1e1100 */
[----:B----4-:R-:W-:-:S03]  /*16aa0*/  IADD3.X R15, PT, PT, R12, UR8, RZ, P2, !PT ;  /* 0x000000080c0f7c10 */ /* 0x010fc600097fe4ff */
[----:B------:R-:W4:Y:S04]  /*16ab0*/  LDL R12, [R1+0xc18] ;  /* 0x000c1800010c7983 */ /* 0x000f280000100800 */
[----:B------:R0:W-:Y:S01]  /*16ac0*/  STL [R1+0x58], R19 ;  /* 0x0000581301007387 */ /* 0x0001e20000100800 */
[----:B------:R-:W-:-:S03]  /*16ad0*/  VIADD R13, R27, UR12 ;  /* 0x0000000c1b0d7c36 */ /* 0x000fc60008000000 */
[----:B-1----:R1:W4:Y:S04]  /*16ae0*/  LDG.E.U8 R22, desc[UR10][R14.64] ;  /* 0x0000000a0e167981 */ /* 0x002328000c1e1100 */
[----:B0-----:R-:W4:Y:S01]  /*16af0*/  LDL R19, [R1+0xc50] ;  /* 0x000c500001137983 */ /* 0x001f220000100800 */
[----:B------:R-:W-:-:S04]  /*16b00*/  IADD3 R16, P2, PT, R13, UR4, RZ ;  /* 0x000000040d107c10 */ /* 0x000fc8000ff5e0ff */
[----:B------:R-:W-:Y:S01]  /*16b10*/  IADD3.X R17, PT, PT, R18, UR8, RZ, P2, !PT ;  /* 0x0000000812117c10 */ /* 0x000fe200097fe4ff */
[----:B------:R0:W-:Y:S04]  /*16b20*/  STL [R1+0x50], R23 ;  /* 0x0000501701007387 */ /* 0x0001e80000100800 */
[----:B------:R-:W4:Y:S04]  /*16b30*/  LDL R18, [R1+0xc14] ;  /* 0x000c140001127983 */ /* 0x000f280000100800 */
[----:B0-----:R-:W4:Y:S01]  /*16b40*/  LDG.E.U8 R23, desc[UR10][R16.64] ;  /* 0x0000000a10177981 */ /* 0x001f22000c1e1100 */
[----:B------:R-:W-:-:S06]  /*16b50*/  USHF.L.U32 UR9, UR17, 0x3, URZ ;  /* 0x0000000311097899 */ /* 0x000fcc00080006ff */
[----:B-1----:R-:W-:-:S05]  /*16b60*/  VIADD R14, R8, UR9 ;  /* 0x00000009080e7c36 */ /* 0x002fca0008000000 */
[----:B------:R-:W-:-:S04]  /*16b70*/  IADD3 R14, P2, PT, R14, UR4, RZ ;  /* 0x000000040e0e7c10 */ /* 0x000fc8000ff5e0ff */
[----:B-----5:R-:W-:-:S05]  /*16b80*/  IADD3.X R15, PT, PT, R9, UR8, RZ, P2, !PT ;  /* 0x00000008090f7c10 */ /* 0x020fca00097fe4ff */
[----:B------:R0:W5:Y:S02]  /*16b90*/  LDG.E.U8 R9, desc[UR10][R14.64] ;  /* 0x0000000a0e097981 */ /* 0x000164000c1e1100 */
[----:B0-----:R-:W-:Y:S01]  /*16ba0*/  VIADD R14, R27, UR9 ;  /* 0x000000091b0e7c36 */ /* 0x001fe20008000000 */
[----:B------:R-:W-:-:S04]  /*16bb0*/  UIMAD UR9, UR17, 0x9, URZ ;  /* 0x00000009110978a4 */ /* 0x000fc8000f8e02ff */
[----:B------:R-:W-:Y:S01]  /*16bc0*/  IADD3 R14, P2, PT, R14, UR4, RZ ;  /* 0x000000040e0e7c10 */ /* 0x000fe2000ff5e0ff */
[----:B------:R-:W-:Y:S01]  /*16bd0*/  USHF.L.U32 UR12, UR17, 0x4, URZ ;  /* 0x00000004110c7899 */ /* 0x000fe200080006ff */
[----:B------:R0:W-:Y:S05]  /*16be0*/  STL [R1+0x48], R24 ;  /* 0x0000481801007387 */ /* 0x0001ea0000100800 */
[----:B------:R-:W-:Y:S01]  /*16bf0*/  VIADD R13, R8, UR12 ;  /* 0x0000000c080d7c36 */ /* 0x000fe20008000000 */
[----:B------:R-:W-:-:S05]  /*16c00*/  IADD3.X R15, PT, PT, R10, UR8, RZ, P2, !PT ;  /* 0x000000080a0f7c10 */ /* 0x000fca00097fe4ff */
[----:B------:R1:W5:Y:S02]  /*16c10*/  LDG.E.U8 R10, desc[UR10][R14.64] ;  /* 0x0000000a0e0a7981 */ /* 0x000364000c1e1100 */
[----:B-1----:R-:W-:-:S05]  /*16c20*/  VIADD R14, R8, UR9 ;  /* 0x00000009080e7c36 */ /* 0x002fca0008000000 */
[----:B------:R-:W-:-:S04]  /*16c30*/  IADD3 R14, P2, PT, R14, UR4, RZ ;  /* 0x000000040e0e7c10 */ /* 0x000fc8000ff5e0ff */
[----:B--2---:R-:W-:Y:S02]  /*16c40*/  IADD3.X R15, PT, PT, R20, UR8, RZ, P2, !PT ;  /* 0x00000008140f7c10 */ /* 0x004fe400097fe4ff */
[----:B------:R-:W-:-:S03]  /*16c50*/  IADD3 R16, P2, PT, R13, UR4, RZ ;  /* 0x000000040d107c10 */ /* 0x000fc6000ff5e0ff */
[----:B0-----:R0:W2:Y:S01]  /*16c60*/  LDG.E.U8 R24, desc[UR10][R14.64] ;  /* 0x0000000a0e187981 */ /* 0x0010a2000c1e1100 */
[----:B---3--:R-:W-:-:S03]  /*16c70*/  IADD3.X R17, PT, PT, R11, UR8, RZ, P2, !PT ;  /* 0x000000080b117c10 */ /* 0x008fc600097fe4ff */
[----:B------:R1:W-:Y:S04]  /*16c80*/  STL [R1+0x44], R21 ;  /* 0x0000441501007387 */ /* 0x0003e80000100800 */
[----:B------:R-:W3:Y:S01]  /*16c90*/  LDG.E.U8 R11, desc[UR10][R16.64] ;  /* 0x0000000a100b7981 */ /* 0x000ee2000c1e1100 */
[----:B0-----:R-:W-:-:S05]  /*16ca0*/  VIADD R14, R27, UR12 ;  /* 0x0000000c1b0e7c36 */ /* 0x001fca0008000000 */
[----:B------:R-:W-:Y:S01]  /*16cb0*/  IADD3 R14, P2, PT, R14, UR4, RZ ;  /* 0x000000040e0e7c10 */ /* 0x000fe2000ff5e0ff */
[----:B-1----:R-:W2:Y:S03]  /*16cc0*/  LDL R21, [R1+0xc10] ;  /* 0x000c100001157983 */ /* 0x002ea60000100800 */
[----:B----4-:R-:W-:-:S05]  /*16cd0*/  IADD3.X R15, PT, PT, R12, UR8, RZ, P2, !PT ;  /* 0x000000080c0f7c10 */ /* 0x010fca00097fe4ff */
[----:B------:R0:W4:Y:S04]  /*16ce0*/  LDG.E.U8 R12, desc[UR10][R14.64] ;  /* 0x0000000a0e0c7981 */ /* 0x000128000c1e1100 */
[----:B------:R-:W-:Y:S04]  /*16cf0*/  STL [R1+0x40], R25 ;  /* 0x0000401901007387 */ /* 0x000fe80000100800 */
[----:B------:R-:W3:Y:S01]  /*16d00*/  LDL R20, [R1+0xc6c] ;  /* 0x000c6c0001147983 */ /* 0x000ee20000100800 */
[----:B0-----:R-:W-:-:S05]  /*16d10*/  VIADD R14, R27, UR9 ;  /* 0x000000091b0e7c36 */ /* 0x001fca0008000000 */
[----:B------:R-:W-:Y:S01]  /*16d20*/  IADD3 R14, P2, PT, R14, UR4, RZ ;  /* 0x000000040e0e7c10 */ /* 0x000fe2000ff5e0ff */
[----:B------:R0:W-:Y:S01]  /*16d30*/  STL [R1+0x3c], R22 ;  /* 0x00003c1601007387 */ /* 0x0001e20000100800 */
[----:B------:R-:W-:Y:S02]  /*16d40*/  UIMAD UR9, UR17, 0x11, URZ ;  /* 0x00000011110978a4 */ /* 0x000fe4000f8e02ff */
[----:B------:R-:W-:Y:S02]  /*16d50*/  IADD3.X R15, PT, PT, R19, UR8, RZ, P2, !PT ;  /* 0x00000008130f7c10 */ /* 0x000fe400097fe4ff */
[----:B------:R-:W4:Y:S02]  /*16d60*/  LDL R19, [R1+0xc4c] ;  /* 0x000c4c0001137983 */ /* 0x000f240000100800 */
[----:B------:R-:W-:Y:S02]  /*16d70*/  VIADD R13, R8, UR9 ;  /* 0x00000009080d7c36 */ /* 0x000fe40008000000 */
[----:B0-----:R0:W5:Y:S03]  /*16d80*/  LDG.E.U8 R22, desc[UR10][R14.64] ;  /* 0x0000000a0e167981 */ /* 0x001166000c1e1100 */
[----:B------:R-:W-:Y:S01]  /*16d90*/  IADD3 R16, P2, PT, R13, UR4, RZ ;  /* 0x000000040d107c10 */ /* 0x000fe2000ff5e0ff */
[----:B------:R1:W-:Y:S03]  /*16da0*/  STL [R1+0x38], R23 ;  /* 0x0000381701007387 */ /* 0x0003e60000100800 */
[----:B------:R-:W-:-:S02]  /*16db0*/  IADD3.X R17, PT, PT, R18, UR8, RZ, P2, !PT ;  /* 0x0000000812117c10 */ /* 0x000fc400097fe4ff */
[----:B------:R-:W5:Y:S01]  /*16dc0*/  LDL R18, [R1+0xc48] ;  /* 0x000c480001127983 */ /* 0x000f620000100800 */
[----:B0-----:R-:W-:Y:S01]  /*16dd0*/  VIADD R14, R27, UR9 ;  /* 0x000000091b0e7c36 */ /* 0x001fe20008000000 */
[----:B------:R-:W-:Y:S02]  /*16de0*/  UIMAD UR12, UR17, 0x6, URZ ;  /* 0x00000006110c78a4 */ /* 0x000fe4000f8e02ff */
[----:B------:R0:W5:Y:S02]  /*16df0*/  LDG.E.U8 R26, desc[UR10][R16.64] ;  /* 0x0000000a101a7981 */ /* 0x000164000c1e1100 */
[----:B------:R-:W-:Y:S01]  /*16e00*/  IADD3 R14, P2, PT, R14, UR4, RZ ;  /* 0x000000040e0e7c10 */ /* 0x000fe2000ff5e0ff */
[----:B------:R-:W-:Y:S01]  /*16e10*/  UIMAD UR9, UR17, 0xa, URZ ;  /* 0x0000000a110978a4 */ /* 0x000fe2000f8e02ff */
[----:B------:R-:W-:Y:S02]  /*16e20*/  VIADD R13, R8, UR12 ;  /* 0x0000000c080d7c36 */ /* 0x000fe40008000000 */
[----:B--2---:R-:W-:-:S02]  /*16e30*/  IADD3.X R15, PT, PT, R21, UR8, RZ, P2, !PT ;  /* 0x00000008150f7c10 */ /* 0x004fc400097fe4ff */
[----:B------:R-:W2:Y:S01]  /*16e40*/  LDL R21, [R1+0xc44] ;  /* 0x000c440001157983 */ /* 0x000ea20000100800 */
[----:B0-----:R-:W-:-:S03]  /*16e50*/  IADD3 R16, P2, PT, R13, UR4, RZ ;  /* 0x000000040d107c10 */ /* 0x001fc6000ff5e0ff */
[----:B-1----:R0:W2:Y:S04]  /*16e60*/  LDG.E.U8 R23, desc[UR10][R14.64] ;  /* 0x0000000a0e177981 */ /* 0x0020a8000c1e1100 */
[----:B------:R1:W-:Y:S01]  /*16e70*/  STL [R1+0x2c], R24 ;  /* 0x00002c1801007387 */ /* 0x0003e20000100800 */
[----:B0-----:R-:W-:Y:S01]  /*16e80*/  VIADD R14, R8, UR9 ;  /* 0x00000009080e7c36 */ /* 0x001fe20008000000 */
[----:B---3--:R-:W-:Y:S02]  /*16e90*/  IADD3.X R17, PT, PT, R20, UR8, RZ, P2, !PT ;  /* 0x0000000814117c10 */ /* 0x008fe400097fe4ff */
[----:B------:R-:W3:Y:S02]  /*16ea0*/  LDL R20, [R1+0xc40] ;  /* 0x000c400001147983 */ /* 0x000ee40000100800 */
[----:B------:R-:W-:Y:S01]  /*16eb0*/  IADD3 R14, P2, PT, R14, UR4, RZ ;  /* 0x000000040e0e7c10 */ /* 0x000fe2000ff5e0ff */
[----:B------:R-:W-:Y:S01]  /*16ec0*/  VIADD R13, R27, UR9 ;  /* 0x000000091b0d7c36 */ /* 0x000fe20008000000 */
[----:B------:R0:W3:Y:S02]  /*16ed0*/  LDG.E.U8 R29, desc[UR10][R16.64] ;  /* 0x0000000a101d7981 */ /* 0x0000e4000c1e1100 */
[----:B----4-:R-:W-:-:S02]  /*16ee0*/  IADD3.X R15, PT, PT, R19, UR8, RZ, P2, !PT ;  /* 0x00000008130f7c10 */ /* 0x010fc400097fe4ff */
[----:B------:R-:W4:Y:S01]  /*16ef0*/  LDL R19, [R1+0xc08] ;  /* 0x000c080001137983 */ /* 0x000f220000100800 */
[----:B0-----:R-:W-:-:S03]  /*16f00*/  IADD3 R16, P2, PT, R13, UR4, RZ ;  /* 0x000000040d107c10 */ /* 0x001fc6000ff5e0ff */
[----:B------:R0:W4:Y:S01]  /*16f10*/  LDG.E.U8 R28, desc[UR10][R14.64] ;  /* 0x0000000a0e1c7981 */ /* 0x000122000c1e1100 */
[----:B-----5:R-:W-:-:S03]  /*16f20*/  IADD3.X R17, PT, PT, R18, UR8, RZ, P2, !PT ;  /* 0x0000000812117c10 */ /* 0x020fc600097fe4ff */
[----:B------:R-:W5:Y:S04]  /*16f30*/  LDL R18, [R1+0xc04] ;  /* 0x000c040001127983 */ /* 0x000f680000100800 */
[----:B------:R0:W-:Y:S01]  /*16f40*/  STL [R1+0x24], R22 ;  /* 0x0000241601007387 */ /* 0x0001e20000100800 */
[----:B------:R-:W-:Y:S02]  /*16f50*/  UIMAD UR18, UR17, 0xb, URZ ;  /* 0x0000000b111278a4 */ /* 0x000fe4000f8e02ff */
[----:B------:R-:W-:Y:S01]  /*16f60*/  UIMAD UR9, UR17, 0x12, URZ ;  /* 0x00000012110978a4 */ /* 0x000fe2000f8e02ff */
[----:B-1----:R1:W5:Y:S04]  /*16f70*/  LDG.E.U8 R24, desc[UR10][R16.64] ;  /* 0x0000000a10187981 */ /* 0x002368000c1e1100 */
[----:B0-----:R-:W5:Y:S01]  /*16f80*/  LDL R22, [R1+0xbf8] ;  /* 0x000bf80001167983 */ /* 0x001f620000100800 */
[----:B------:R-:W-:-:S05]  /*16f90*/  VIADD R14, R8, UR18 ;  /* 0x00000012080e7c36 */ /* 0x000fca0008000000 */
[----:B------:R-:W-:Y:S01]  /*16fa0*/  IADD3 R14, P2, PT, R14, UR4, RZ ;  /* 0x000000040e0e7c10 */ /* 0x000fe2000ff5e0ff */
[----:B------:R-:W-:Y:S01]  /*16fb0*/  VIADD R13, R27, UR18 ;  /* 0x000000121b0d7c36 */ /* 0x000fe20008000000 */
[----:B------:R0:W-:Y:S02]  /*16fc0*/  STL [R1+0x1c], R26 ;  /* 0x00001c1a01007387 */ /* 0x0001e40000100800 */
[----:B--2---:R-:W-:Y:S02]  /*16fd0*/  IADD3.X R15, PT, PT, R21, UR8, RZ, P2, !PT ;  /* 0x00000008150f7c10 */ /* 0x004fe400097fe4ff */
[----:B-1----:R-:W-:Y:S01]  /*16fe0*/  IADD3 R16, P2, PT, R13, UR4, RZ ;  /* 0x000000040d107c10 */ /* 0x002fe2000ff5e0ff */
[----:B------:R-:W2:Y:S04]  /*16ff0*/  LDL R21, [R1+0xbf4] ;  /* 0x000bf40001157983 */ /* 0x000ea80000100800 */
[----:B------:R1:W2:Y:S02]  /*17000*/  LDG.E.U8 R25, desc[UR10][R14.64] ;  /* 0x0000000a0e197981 */ /* 0x0002a4000c1e1100 */
[----:B-1----:R-:W-:Y:S01]  /*17010*/  VIADD R14, R8, UR9 ;  /* 0x00000009080e7c36 */ /* 0x002fe20008000000 */
[----:B---3--:R-:W-:-:S04]  /*17020*/  IADD3.X R17, PT, PT, R20, UR8, RZ, P2, !PT ;  /* 0x0000000814117c10 */ /* 0x008fc800097fe4ff */
[----:B------:R-:W-:Y:S01]  /*17030*/  IADD3 R14, P2, PT, R14, UR4, RZ ;  /* 0x000000040e0e7c10 */ /* 0x000fe2000ff5e0ff */
[----:B------:R1:W-:Y:S04]  /*17040*/  STL [R1+0x18], R23 ;  /* 0x0000181701007387 */ /* 0x0003e80000100800 */
[----:B0-----:R-:W3:Y:S04]  /*17050*/  LDG.E.U8 R26, desc[UR10][R16.64] ;  /* 0x0000000a101a7981 */ /* 0x001ee8000c1e1100 */
[----:B------:R-:W3:Y:S01]  /*17060*/  LDL R20, [R1+0xc68] ;  /* 0x000c680001147983 */ /* 0x000ee20000100800 */
[----:B----4-:R-:W-:-:S03]  /*17070*/  IADD3.X R15, PT, PT, R19, UR8, RZ, P2, !PT ;  /* 0x00000008130f7c10 */ /* 0x010fc600097fe4ff */
[----:B------:R-:W4:Y:S04]  /*17080*/  LDL R19, [R1+0xc3c] ;  /* 0x000c3c0001137983 */ /* 0x000f280000100800 */
[----:B-1----:R0:W3:Y:S02]  /*17090*/  LDG.E.U8 R23, desc[UR10][R14.64] ;  /* 0x0000000a0e177981 */ /* 0x0020e4000c1e1100 */
[----:B0-----:R-:W-:Y:S01]  /*170a0*/  VIADD R14, R27, UR9 ;  /* 0x000000091b0e7c36 */ /* 0x001fe20008000000 */
[----:B------:R-:W-:-:S04]  /*170b0*/  UIMAD UR9, UR17, 0x13, URZ ;  /* 0x00000013110978a4 */ /* 0x000fc8000f8e02ff */
[----:B------:R-:W-:Y:S02]  /*170c0*/  IADD3 R14, P2, PT, R14, UR4, RZ ;  /* 0x000000040e0e7c10 */ /* 0x000fe4000ff5e0ff */
[----:B------:R-:W-:Y:S02]  /*170d0*/  VIADD R13, R8, UR9 ;  /* 0x00000009080d7c36 */ /* 0x000fe40008000000 */
[----:B-----5:R-:W-:-:S03]  /*170e0*/  IADD3.X R15, PT, PT, R18, UR8, RZ, P2, !PT ;  /* 0x00000008120f7c10 */ /* 0x020fc600097fe4ff */
[----:B------:R-:W-:Y:S01]  /*170f0*/  IADD3 R16, P2, PT, R13, UR4, RZ ;  /* 0x000000040d107c10 */ /* 0x000fe2000ff5e0ff */
[----:B------:R0:W-:Y:S03]  /*17100*/  STL [R1+0x14], R29 ;  /* 0x0000141d01007387 */ /* 0x0001e60000100800 */
[----:B------:R-:W-:Y:S01]  /*17110*/  IADD3.X R17, PT, PT, R22, UR8, RZ, P2, !PT ;  /* 0x0000000816117c10 */ /* 0x000fe200097fe4ff */
[----:B------:R-:W5:Y:S04]  /*17120*/  LDL R18, [R1+0xc38] ;  /* 0x000c380001127983 */ /* 0x000f680000100800 */
[----:B------:R1:W-:Y:S04]  /*17130*/  STL [R1+0x10], R28 ;  /* 0x0000101c01007387 */ /* 0x0003e80000100800 */
[----:B0-----:R0:W3:Y:S04]  /*17140*/  LDG.E.U8 R29, desc[UR10][R14.64] ;  /* 0x0000000a0e1d7981 */ /* 0x0010e8000c1e1100 */
[----:B-1----:R-:W4:Y:S01]  /*17150*/  LDG.E.U8 R28, desc[UR10][R16.64] ;  /* 0x0000000a101c7981 */ /* 0x002f22000c1e1100 */
[----:B0-----:R-:W-:-:S05]  /*17160*/  VIADD R14, R27, UR9 ;  /* 0x000000091b0e7c36 */ /* 0x001fca0008000000 */
[----:B------:R-:W-:-:S04]  /*17170*/  IADD3 R14, P2, PT, R14, UR4, RZ ;  /* 0x000000040e0e7c10 */ /* 0x000fc8000ff5e0ff */
[----:B--2---:R-:W-:Y:S01]  /*17180*/  IADD3.X R15, PT, PT, R21, UR8, RZ, P2, !PT ;  /* 0x00000008150f7c10 */ /* 0x004fe200097fe4ff */
[----:B---3--:R-:W-:Y:S04]  /*17190*/  STL [R1+0x180c], R29 ;  /* 0x00180c1d01007387 */ /* 0x008fe80000100800 */
[----:B----4-:R-:W-:Y:S04]  /*171a0*/  STL [R1+0x1800], R28 ;  /* 0x0018001c01007387 */ /* 0x010fe80000100800 */
[----:B------:R0:W-:Y:S04]  /*171b0*/  STL [R1+0xc], R24 ;  /* 0x00000c1801007387 */ /* 0x0001e80000100800 */
[----:B0-----:R0:W2:Y:S01]  /*171c0*/  LDG.E.U8 R24, desc[UR10][R14.64] ;  /* 0x0000000a0e187981 */ /* 0x0010a2000c1e1100 */
[----:B------:R-:W-:Y:S01]  /*171d0*/  UIMAD UR9, UR17, 0xc, URZ ;  /* 0x0000000c110978a4 */ /* 0x000fe2000f8e02ff */
[----:B0-----:R-:W-:-:S05]  /*171e0*/  VIADD R14, R27, UR12 ;  /* 0x0000000c1b0e7c36 */ /* 0x001fca0008000000 */
[----:B------:R-:W-:Y:S01]  /*171f0*/  IADD3 R14, P2, PT, R14, UR4, RZ ;  /* 0x000000040e0e7c10 */ /* 0x000fe2000ff5e0ff */
[----:B------:R-:W-:-:S03]  /*17200*/  VIADD R13, R8, UR9 ;  /* 0x00000009080d7c36 */ /* 0x000fc60008000000 */
[----:B------:R-:W-:Y:S02]  /*17210*/  IADD3.X R15, PT, PT, R20, UR8, RZ, P2, !PT ;  /* 0x00000008140f7c10 */ /* 0x000fe400097fe4ff */
[----:B------:R-:W-:-:S04]  /*17220*/  IADD3 R16, P2, PT, R13, UR4, RZ ;  /* 0x000000040d107c10 */ /* 0x000fc8000ff5e0ff */
[----:B------:R-:W-:-:S05]  /*17230*/  IADD3.X R17, PT, PT, R19, UR8, RZ, P2, !PT ;  /* 0x0000000813117c10 */ /* 0x000fca00097fe4ff */
[----:B------:R-:W3:Y:S04]  /*17240*/  LDG.E.U8 R22, desc[UR10][R16.64] ;  /* 0x0000000a10167981 */ /* 0x000ee8000c1e1100 */
[----:B--2---:R0:W-:Y:S04]  /*17250*/  STL [R1+0x1804], R24 ;  /* 0x0018041801007387 */ /* 0x0041e80000100800 */
[----:B------:R1:W-:Y:S04]  /*17260*/  STL [R1+0x8], R25 ;  /* 0x0000081901007387 */ /* 0x0003e80000100800 */
[----:B------:R-:W2:Y:S04]  /*17270*/  LDL R28, [R1+0xc64] ;  /* 0x000c6400011c7983 */ /* 0x000ea80000100800 */
[----:B0-----:R-:W4:Y:S04]  /*17280*/  LDL R24, [R1+0xc30] ;  /* 0x000c300001187983 */ /* 0x001f280000100800 */
[----:B-1----:R-:W2:Y:S04]  /*17290*/  LDL R25, [R1+0xc34] ;  /* 0x000c340001197983 */ /* 0x002ea80000100800 */
[----:B------:R0:W-:Y:S04]  /*172a0*/  STL [R1+0x4], R26 ;  /* 0x0000041a01007387 */ /* 0x0001e80000100800 */
[----:B0-----:R0:W2:Y:S02]  /*172b0*/  LDG.E.U8 R26, desc[UR10][R14.64] ;  /* 0x0000000a0e1a7981 */ /* 0x0010a4000c1e1100 */
[----:B0-----:R-:W-:-:S05]  /*172c0*/  VIADD R14, R27, UR9 ;  /* 0x000000091b0e7c36 */ /* 0x001fca0008000000 */
[----:B------:R-:W-:-:S04]  /*172d0*/  IADD3 R14, P2, PT, R14, UR4, RZ ;  /* 0x000000040e0e7c10 */ /* 0x000fc8000ff5e0ff */
[----:B-----5:R-:W-:-:S05]  /*172e0*/  IADD3.X R15, PT, PT, R18, UR8, RZ, P2, !PT ;  /* 0x00000008120f7c10 */ /* 0x020fca00097fe4ff */
[----:B------:R0:W5:Y:S01]  /*172f0*/  LDG.E.U8 R20, desc[UR10][R14.64] ;  /* 0x0000000a0e147981 */ /* 0x000162000c1e1100 */
[----:B------:R-:W-:Y:S02]  /*17300*/  UIMAD UR9, UR17, 0x7, URZ ;  /* 0x00000007110978a4 */ /* 0x000fe4000f8e02ff */
[----:B------:R-:W-:-:S04]  /*17310*/  UIMAD UR12, UR17, 0xd, URZ ;  /* 0x0000000d110c78a4 */ /* 0x000fc8000f8e02ff */
[C---:B------:R-:W-:Y:S02]  /*17320*/  VIADD R13, R8.reuse, UR9 ;  /* 0x00000009080d7c36 */ /* 0x040fe40008000000 */
[----:B0-----:R-:W-:-:S03]  /*17330*/  VIADD R14, R8, UR12 ;  /* 0x0000000c080e7c36 */ /* 0x001fc60008000000 */
[----:B------:R-:W-:Y:S01]  /*17340*/  IADD3 R18, P2, PT, R13, UR4, RZ ;  /* 0x000000040d127c10 */ /* 0x000fe2000ff5e0ff */
[----:B--2---:R-:W-:Y:S04]  /*17350*/  STL [R1+0x17d0], R26 ;  /* 0x0017d01a01007387 */ /* 0x004fe80000100800 */
[----:B------:R0:W-:Y:S04]  /*17360*/  STL [R1], R23 ;  /* 0x0000001701007387 */ /* 0x0001e80000100800 */
[----:B------:R-:W2:Y:S04]  /*17370*/  LDL R21, [R1+0xc2c] ;  /* 0x000c2c0001157983 */ /* 0x000ea80000100800 */
[----:B---3--:R1:W-:Y:S04]  /*17380*/  STL [R1+0x17f4], R22 ;  /* 0x0017f41601007387 */ /* 0x0083e80000100800 */
[----:B0-----:R-:W3:Y:S04]  /*17390*/  LDL R23, [R1+0xc28] ;  /* 0x000c280001177983 */ /* 0x001ee80000100800 */
[----:B-1----:R-:W3:Y:S01]  /*173a0*/  LDL R22, [R1+0xc60] ;  /* 0x000c600001167983 */ /* 0x002ee20000100800 */
[----:B------:R-:W-:-:S02]  /*173b0*/  IADD3.X R19, PT, PT, R28, UR8, RZ, P2, !PT ;  /* 0x000000081c137c10 */ /* 0x000fc400097fe4ff */
[----:B------:R-:W-:Y:S01]  /*173c0*/  IADD3 R14, P2, PT, R14, UR4, RZ ;  /* 0x000000040e0e7c10 */ /* 0x000fe2000ff5e0ff */
[----:B-----5:R0:W-:Y:S03]  /*173d0*/  STL [R1+0x17f8], R20 ;  /* 0x0017f81401007387 */ /* 0x0201e60000100800 */
[----:B------:R-:W-:Y:S01]  /*173e0*/  IADD3.X R15, PT, PT, R25, UR8, RZ, P2, !PT ;  /* 0x00000008190f7c10 */ /* 0x000fe200097fe4ff */
[----:B------:R-:W5:Y:S04]  /*173f0*/  LDG.E.U8 R18, desc[UR10][R18.64] ;  /* 0x0000000a12127981 */ /* 0x000f68000c1e1100 */
[----:B------:R1:W5:Y:S04]  /*17400*/  LDG.E.U8 R13, desc[UR10][R14.64] ;  /* 0x0000000a0e0d7981 */ /* 0x000368000c1e1100 */
[----:B0-----:R-:W5:Y:S01]  /*17410*/  LDL R20, [R1+0xc24] ;  /* 0x000c240001147983 */ /* 0x001f620000100800 */
[----:B-1----:R-:W-:Y:S01]  /*17420*/  VIADD R14, R27, UR12 ;  /* 0x0000000c1b0e7c36 */ /* 0x002fe20008000000 */
[----:B------:R-:W-:-:S04]  /*17430*/  UIMAD UR12, UR17, 0xe, URZ ;  /* 0x0000000e110c78a4 */ /* 0x000fc8000f8e02ff */
[----:B------:R-:W-:-:S04]  /*17440*/  IADD3 R14, P2, PT, R14, UR4, RZ ;  /* 0x000000040e0e7c10 */ /* 0x000fc8000ff5e0ff */
[----:B----4-:R-:W-:-:S05]  /*17450*/  IADD3.X R15, PT, PT, R24, UR8, RZ, P2, !PT ;  /* 0x00000008180f7c10 */ /* 0x010fca00097fe4ff */
[----:B------:R0:W4:Y:S02]  /*17460*/  LDG.E.U8 R19, desc[UR10][R14.64] ;  /* 0x0000000a0e137981 */ /* 0x000124000c1e1100 */
[----:B0-----:R-:W-:-:S05]  /*17470*/  VIADD R14, R8, UR12 ;  /* 0x0000000c080e7c36 */ /* 0x001fca0008000000 */
[----:B------:R-:W-:Y:S01]  /*17480*/  IADD3 R14, P2, PT, R14, UR4, RZ ;  /* 0x000000040e0e7c10 */ /* 0x000fe2000ff5e0ff */
[----:B------:R-:W-:-:S03]  /*17490*/  VIADD R16, R27, UR12 ;  /* 0x0000000c1b107c36 */ /* 0x000fc60008000000 */
[----:B--2---:R-:W-:Y:S02]  /*174a0*/  IADD3.X R15, PT, PT, R21, UR8, RZ, P2, !PT ;  /* 0x00000008150f7c10 */ /* 0x004fe400097fe4ff */
[----:B------:R-:W-:-:S03]  /*174b0*/  IADD3 R16, P2, PT, R16, UR4, RZ ;  /* 0x0000000410107c10 */ /* 0x000fc6000ff5e0ff */
[----:B------:R0:W2:Y:S01]  /*174c0*/  LDG.E.U8 R21, desc[UR10][R14.64] ;  /* 0x0000000a0e157981 */ /* 0x0000a2000c1e1100 */
[----:B---3--:R-:W-:-:S05]  /*174d0*/  IADD3.X R17, PT, PT, R23, UR8, RZ, P2, !PT ;  /* 0x0000000817117c10 */ /* 0x008fca00097fe4ff */
[----:B------:R-:W3:Y:S01]  /*174e0*/  LDG.E.U8 R23, desc[UR10][R16.64] ;  /* 0x0000000a10177981 */ /* 0x000ee2000c1e1100 */
[----:B0-----:R-:W-:Y:S01]  /*174f0*/  VIADD R14, R27, UR9 ;  /* 0x000000091b0e7c36 */ /* 0x001fe20008000000 */
[----:B------:R-:W-:-:S04]  /*17500*/  UIMAD UR9, UR17, 0xf, URZ ;  /* 0x0000000f110978a4 */ /* 0x000fc8000f8e02ff */
[----:B------:R-:W-:-:S04]  /*17510*/  IADD3 R14, P2, PT, R14, UR4, RZ ;  /* 0x000000040e0e7c10 */ /* 0x000fc8000ff5e0ff */
[----:B------:R-:W-:-:S05]  /*17520*/  IADD3.X R15, PT, PT, R22, UR8, RZ, P2, !PT ;  /* 0x00000008160f7c10 */ /* 0x000fca00097fe4ff */
[----:B------:R0:W3:Y:S02]  /*17530*/  LDG.E.U8 R25, desc[UR10][R14.64] ;  /* 0x0000000a0e197981 */ /* 0x0000e4000c1e1100 */
[----:B0-----:R-:W-:-:S05]  /*17540*/  VIADD R14, R8, UR9 ;  /* 0x00000009080e7c36 */ /* 0x001fca0008000000 */
[----:B------:R-:W-:Y:S01]  /*17550*/  IADD3 R14, P2, PT, R14, UR4, RZ ;  /* 0x000000040e0e7c10 */ /* 0x000fe2000ff5e0ff */
[----:B-----5:R-:W-:Y:S03]  /*17560*/  STL [R1+0x17b8], R18 ;  /* 0x0017b81201007387 */ /* 0x020fe60000100800 */
[----:B------:R-:W-:Y:S01]  /*17570*/  IADD3.X R15, PT, PT, R20, UR8, RZ, P2, !PT ;  /* 0x00000008140f7c10 */ /* 0x000fe200097fe4ff */
[----:B------:R0:W-:Y:S01]  /*17580*/  STL [R1+0x17e4], R13 ;  /* 0x0017e40d01007387 */ /* 0x0001e20000100800 */
[----:B------:R-:W-:-:S03]  /*17590*/  VIADD R16, R27, UR9 ;  /* 0x000000091b107c36 */ /* 0x000fc60008000000 */
[----:B------:R-:W5:Y:S04]  /*175a0*/  LDG.E.U8 R27, desc[UR10][R14.64] ;  /* 0x0000000a0e1b7981 */ /* 0x000f68000c1e1100 */
[----:B0-----:R-:W5:Y:S01]  /*175b0*/  LDL R13, [R1+0xc20] ;  /* 0x000c2000010d7983 */ /* 0x001f620000100800 */
[----:B------:R-:W-:-:S03]  /*175c0*/  IADD3 R16, P2, PT, R16, UR4, RZ ;  /* 0x0000000410107c10 */ /* 0x000fc6000ff5e0ff */
[----:B----4-:R-:W-:Y:S04]  /*175d0*/  STL [R1+0x17e8], R19 ;  /* 0x0017e81301007387 */ /* 0x010fe80000100800 */
[----:B--2---:R-:W-:Y:S04]  /*175e0*/  STL [R1+0x17d4], R21 ;  /* 0x0017d41501007387 */ /* 0x004fe80000100800 */
[----:B---3--:R-:W-:Y:S04]  /*175f0*/  STL [R1+0x17d8], R23 ;  /* 0x0017d81701007387 */ /* 0x008fe80000100800 */
[----:B------:R-:W-:Y:S04]  /*17600*/  STL [R1+0x17bc], R25 ;  /* 0x0017bc1901007387 */ /* 0x000fe80000100800 */
[----:B------:R-:W2:Y:S04]  /*17610*/  LDL.LU R8, [R1+0x1824] ;  /* 0x0018240001087983 */ /* 0x000ea80000300800 */
[----:B------:R-:W3:Y:S04]  /*17620*/  LDL R24, [R1+0x560] ;  /* 0x0005600001187983 */ /* 0x000ee80000100800 */
[----:B-----5:R0:W-:Y:S01]  /*17630*/  STL [R1+0x17c0], R27 ;  /* 0x0017c01b01007387 */ /* 0x0201e20000100800 */
[----:B------:R-:W-:-:S03]  /*17640*/  IADD3.X R17, PT, PT, R13, UR8, RZ, P2, !PT ;  /* 0x000000080d117c10 */ /* 0x000fc600097fe4ff */
[----:B------:R-:W4:Y:S04]  /*17650*/  LDL R13, [R1+0x548] ;  /* 0x00054800010d7983 */ /* 0x000f280000100800 */
[----:B------:R-:W5:Y:S04]  /*17660*/  LDG.E.U8 R16, desc[UR10][R16.64] ;  /* 0x0000000a10107981 */ /* 0x000f68000c1e1100 */
[----:B0-----:R-:W2:Y:S04]  /*17670*/  LDL.LU R27, [R1+0x23c] ;  /* 0x00023c00011b7983 */ /* 0x001ea80000300800 */
[----:B------:R-:W2:Y:S04]  /*17680*/  LDL.LU R28, [R1+0x208] ;  /* 0x00020800011c7983 */ /* 0x000ea80000300800 */
        /* <DEDUP_REMOVED lines=8> */
[----:B------:R-:W2:Y:S01]  /*17710*/  LDL.LU R29, [R1+0xf8] ;  /* 0x0000f800011d7983 */ /* 0x000ea20000300800 */
[----:B---3--:R-:W-:-:S04]  /*17720*/  IADD3 R14, P2, PT, R24, UR4, RZ ;  /* 0x00000004180e7c10 */ /* 0x008fc8000ff5e0ff */
[----:B----4-:R-:W-:Y:S01]  /*17730*/  IADD3.X R15, PT, PT, R13, UR8, RZ, P2, !PT ;  /* 0x000000080d0f7c10 */ /* 0x010fe200097fe4ff */
[----:B-----5:R0:W-:Y:S04]  /*17740*/  STL [R1+0x17c4], R16 ;  /* 0x0017c41001007387 */ /* 0x0201e80000100800 */
[----:B------:R-:W3:Y:S04]  /*17750*/  LDG.E.U8 R17, desc[UR10][R14.64] ;  /* 0x0000000a0e117981 */ /* 0x000ee8000c1e1100 */
[----:B0-----:R-:W4:Y:S04]  /*17760*/  LDL.LU R16, [R1+0x248] ;  /* 0x0002480001107983 */ /* 0x001f280000300800 */
[----:B------:R-:W5:Y:S04]  /*17770*/  LDL.LU R24, [R1+0x5c] ;  /* 0x00005c0001187983 */ /* 0x000f680000300800 */
[----:B------:R-:W2:Y:S04]  /*17780*/  LDL R15, [R1+0x550] ;  /* 0x00055000010f7983 */ /* 0x000ea80000100800 */
[----:B---3--:R0:W-:Y:S04]  /*17790*/  STL [R1+0x17b0], R17 ;  /* 0x0017b01101007387 */ /* 0x0081e80000100800 */
[----:B0-----:R-:W3:Y:S01]  /*177a0*/  LDL.LU R17, [R1+0x27c] ;  /* 0x00027c0001117983 */ /* 0x001ee20000300800 */
[----:B--2---:R-:W-:-:S03]  /*177b0*/  IADD3 R14, P2, PT, R15, UR4, RZ ;  /* 0x000000040f0e7c10 */ /* 0x004fc6000ff5e0ff */
[----:B------:R-:W2:Y:S02]  /*177c0*/  LDL R15, [R1+0x54c] ;  /* 0x00054c00010f7983 */ /* 0x000ea40000100800 */
[----:B--2---:R-:W-:-:S05]  /*177d0*/  IADD3.X R15, PT, PT, R15, UR8, RZ, P2, !PT ;  /* 0x000000080f0f7c10 */ /* 0x004fca00097fe4ff */
[----:B------:R-:W2:Y:S04]  /*177e0*/  LDG.E.U8 R14, desc[UR10][R14.64] ;  /* 0x0000000a0e0e7981 */ /* 0x000ea8000c1e1100 */
[----:B------:R-:W3:Y:S01]  /*177f0*/  LDL.LU R15, [R1+0x374] ;  /* 0x00037400010f7983 */ /* 0x000ee20000300800 */
[----:B------:R-:W0:Y:S01]  /*17800*/  S2R R13, SR_TID.X ;  /* 0x00000000000d7919 */ /* 0x000e220000002100 */
[----:B------:R-:W-:Y:S06]  /*17810*/  BAR.SYNC.DEFER_BLOCKING 0x0 ;  /* 0x0000000000007b1d */ /* 0x000fec0000010000 */
[----:B--2---:R1:W-:Y:S04]  /*17820*/  STL [R1+0x17b4], R14 ;  /* 0x0017b40e01007387 */ /* 0x0043e80000100800 */
[----:B-1----:R-:W2:Y:S01]  /*17830*/  LDL.LU R14, [R1+0x380] ;  /* 0x00038000010e7983 */ /* 0x002ea20000300800 */
[----:B0-----:R-:W-:-:S05]  /*17840*/  LOP3.LUT R13, R13, 0xff, RZ, 0xc0, !PT ;  /* 0x000000ff0d0d7812 */ /* 0x001fca00078ec0ff */
[----:B--2---:R-:W-:Y:S04]  /*17850*/  STS.U8 [R13+UR7], R14 ;  /* 0x0000000e0d007988 */ /* 0x004fe80008000007 */
[----:B---3--:R-:W-:Y:S04]  /*17860*/  STS.U8 [R13+UR7+0x100], R15 ;  /* 0x0001000f0d007988 */ /* 0x008fe80008000007 */
[----:B------:R0:W-:Y:S04]  /*17870*/  STS.U8 [R13+UR7+0x1000], R9 ;  /* 0x001000090d007988 */ /* 0x0001e80008000007 */
[----:B------:R1:W-:Y:S04]  /*17880*/  STS.U8 [R13+UR7+0x1100], R10 ;  /* 0x0011000a0d007988 */ /* 0x0003e80008000007 */
[----:B------:R2:W-:Y:S04]  /*17890*/  STS.U8 [R13+UR7+0x2000], R11 ;  /* 0x0020000b0d007988 */ /* 0x0005e80008000007 */
[----:B0-----:R-:W3:Y:S04]  /*178a0*/  LDL.LU R9, [R1+0x1820] ;  /* 0x0018200001097983 */ /* 0x001ee80000300800 */
[----:B-1----:R-:W3:Y:S04]  /*178b0*/  LDL.LU R10, [R1+0x181c] ;  /* 0x00181c00010a7983 */ /* 0x002ee80000300800 */
[----:B--2---:R-:W2:Y:S04]  /*178c0*/  LDL.LU R11, [R1+0x1818] ;  /* 0x00181800010b7983 */ /* 0x004ea80000300800 */
[----:B------:R0:W-:Y:S04]  /*178d0*/  STS.U8 [R13+UR7+0x2100], R12 ;  /* 0x0021000c0d007988 */ /* 0x0001e80008000007 */
[----:B0-----:R-:W2:Y:S04]  /*178e0*/  LDL.LU R12, [R1+0x1814] ;  /* 0x00181400010c7983 */ /* 0x001ea80000300800 */
[----:B------:R-:W-:Y:S04]  /*178f0*/  STS.U8 [R13+UR7+0x3000], R17 ;  /* 0x003000110d007988 */ /* 0x000fe80008000007 */
[----:B----4-:R-:W-:Y:S04]  /*17900*/  STS.U8 [R13+UR7+0x3100], R16 ;  /* 0x003100100d007988 */ /* 0x010fe80008000007 */
[----:B------:R-:W-:Y:S04]  /*17910*/  STS.U8 [R13+UR7+0x4000], R27 ;  /* 0x0040001b0d007988 */ /* 0x000fe80008000007 */
[----:B------:R0:W-:Y:S04]  /*17920*/  STS.U8 [R13+UR7+0x4100], R28 ;  /* 0x0041001c0d007988 */ /* 0x0001e80008000007 */
[----:B------:R-:W-:Y:S04]  /*17930*/  STS.U8 [R13+UR7+0x5000], R25 ;  /* 0x005000190d007988 */ /* 0x000fe80008000007 */
[----:B------:R-:W-:Y:S04]  /*17940*/  STS.U8 [R13+UR7+0x5100], R23 ;  /* 0x005100170d007988 */ /* 0x000fe80008000007 */
[----:B------:R-:W-:Y:S04]  /*17950*/  STS.U8 [R13+UR7+0x6000], R21 ;  /* 0x006000150d007988 */ /* 0x000fe80008000007 */
[----:B------:R-:W-:Y:S04]  /*17960*/  STS.U8 [R13+UR7+0x6100], R19 ;  /* 0x006100130d007988 */ /* 0x000fe80008000007 */
[----:B------:R-:W-:Y:S04]  /*17970*/  STS.U8 [R13+UR7+0x7000], R18 ;  /* 0x007000120d007988 */ /* 0x000fe80008000007 */
[----:B------:R-:W-:Y:S04]  /*17980*/  STS.U8 [R13+UR7+0x7100], R20 ;  /* 0x007100140d007988 */ /* 0x000fe80008000007 */
[----:B------:R-:W-:Y:S04]  /*17990*/  STS.U8 [R13+UR7+0x8000], R22 ;  /* 0x008000160d007988 */ /* 0x000fe80008000007 */
[----:B------:R-:W-:Y:S04]  /*179a0*/  STS.U8 [R13+UR7+0x8100], R26 ;  /* 0x0081001a0d007988 */ /* 0x000fe80008000007 */
[----:B------:R1:W-:Y:S04]  /*179b0*/  STS.U8 [R13+UR7+0x9000], R29 ;  /* 0x0090001d0d007988 */ /* 0x0003e80008000007 */
[----:B0-----:R-:W4:Y:S01]  /*179c0*/  LDL.LU R28, [R1+0x54] ;  /* 0x00005400011c7983 */ /* 0x001f220000300800 */
[----:B-1----:R-:W0:Y:S03]  /*179d0*/  S2R R29, SR_TID.X ;  /* 0x00000000001d7919 */ /* 0x002e260000002100 */
[----:B-----5:R-:W-:Y:S04]  /*179e0*/  STS.U8 [R13+UR7+0x9100], R24 ;  /* 0x009100180d007988 */ /* 0x020fe80008000007 */
[----:B--2---:R-:W-:Y:S04]  /*179f0*/  STS.U8 [R13+UR7+0xa000], R12 ;  /* 0x00a0000c0d007988 */ /* 0x004fe80008000007 */
[----:B------:R0:W-:Y:S02]  /*17a00*/  STS.U8 [R13+UR7+0xa100], R11 ;  /* 0x00a1000b0d007988 */ /* 0x0001e40008000007 */
[----:B0-----:R-:W-:-:S02]  /*17a10*/  LOP3.LUT R11, R29, 0xff, RZ, 0xc0, !PT ;  /* 0x000000ff1d0b7812 */ /* 0x001fc400078ec0ff */
[----:B------:R-:W2:Y:S04]  /*17a20*/  LDL.LU R29, [R1+0x2c] ;  /* 0x00002c00011d7983 */ /* 0x000ea80000300800 */
[----:B---3--:R-:W-:Y:S04]  /*17a30*/  STS.U8 [R11+UR7+0xb000], R10 ;  /* 0x00b0000a0b007988 */ /* 0x008fe80008000007 */
[----:B------:R-:W-:Y:S04]  /*17a40*/  STS.U8 [R11+UR7+0xb100], R9 ;  /* 0x00b100090b007988 */ /* 0x000fe80008000007 */
[----:B------:R-:W-:Y:S04]  /*17a50*/  STS.U8 [R11+UR7+0xc000], R8 ;  /* 0x00c000080b007988 */ /* 0x000fe80008000007 */
[----:B------:R-:W-:Y:S04]  /*17a60*/  STS.U8 [R11+UR7+0xc100], R7 ;  /* 0x00c100070b007988 */ /* 0x000fe80008000007 */
[----:B------:R-:W-:Y:S04]  /*17a70*/  STS.U8 [R11+UR7+0xd000], R6 ;  /* 0x00d000060b007988 */ /* 0x000fe80008000007 */
[----:B------:R-:W-:Y:S04]  /*17a80*/  STS.U8 [R11+UR7+0xd100], R5 ;  /* 0x00d100050b007988 */ /* 0x000fe80008000007 */
[----:B--2---:R0:W-:Y:S04]  /*17a90*/  STL [R1+0x1810], R29 ;  /* 0x0018101d01007387 */ /* 0x0041e80000100800 */
[----:B0-----:R-:W2:Y:S04]  /*17aa0*/  LDL.LU R29, [R1+0x4c] ;  /* 0x00004c00011d7983 */ /* 0x001ea80000300800 */
[----:B------:R-:W3:Y:S04]  /*17ab0*/  LDL.LU R13, [R1+0x24] ;  /* 0x00002400010d7983 */ /* 0x000ee80000300800 */
[----:B------:R-:W-:Y:S04]  /*17ac0*/  STS.U8 [R11+UR7+0xe000], R4 ;  /* 0x00e000040b007988 */ /* 0x000fe80008000007 */
[----:B------:R-:W5:Y:S04]  /*17ad0*/  LDL.LU R20, [R1+0x1c] ;  /* 0x00001c0001147983 */ /* 0x000f680000300800 */
[----:B------:R-:W-:Y:S04]  /*17ae0*/  STS.U8 [R11+UR7+0xe100], R3 ;  /* 0x00e100030b007988 */ /* 0x000fe80008000007 */
[----:B------:R-:W5:Y:S04]  /*17af0*/  LDL.LU R22, [R1+0x18] ;  /* 0x0000180001167983 */ /* 0x000f680000300800 */
[----:B------:R0:W-:Y:S04]  /*17b00*/  STS.U8 [R11+UR7+0xf000], R2 ;  /* 0x00f000020b007988 */ /* 0x0001e80008000007 */
[----:B0-----:R-:W5:Y:S04]  /*17b10*/  LDL.LU R2, [R1+0x304] ;  /* 0x0003040001027983 */ /* 0x001f680000300800 */
[----:B------:R-:W5:Y:S04]  /*17b20*/  LDL.LU R3, [R1+0x2fc] ;  /* 0x0002fc0001037983 */ /* 0x000f680000300800 */
        /* <DEDUP_REMOVED lines=13> */
[----:B------:R0:W-:Y:S04]  /*17c00*/  STS.U8 [R11+UR7+0xf100], R0 ;  /* 0x00f100000b007988 */ /* 0x0001e80008000007 */
[----:B------:R-:W5:Y:S04]  /*17c10*/  LDL.LU R25, [R1+0x1a8] ;  /* 0x0001a80001197983 */ /* 0x000f680000300800 */
[----:B------:R-:W5:Y:S01]  /*17c20*/  LDL.LU R23, [R1+0x174] ;  /* 0x0001740001177983 */ /* 0x000f620000300800 */
[----:B0-----:R-:W-:-:S03]  /*17c30*/  LOP3.LUT R0, R11, 0x10, RZ, 0x3c, !PT ;  /* 0x000000100b007812 */ /* 0x001fc600078e3cff */
[----:B------:R-:W5:Y:S04]  /*17c40*/  LDL.LU R21, [R1+0x168] ;  /* 0x0001680001157983 */ /* 0x000f680000300800 */
[----:B------:R-:W5:Y:S04]  /*17c50*/  LDL.LU R19, [R1+0x134] ;  /* 0x0001340001137983 */ /* 0x000f680000300800 */
[----:B------:R-:W5:Y:S04]  /*17c60*/  LDL.LU R18, [R1+0x128] ;  /* 0x0001280001127983 */ /* 0x000f680000300800 */
[----:B------:R-:W5:Y:S04]  /*17c70*/  LDL.LU R26, [R1+0xd4] ;  /* 0x0000d400011a7983 */ /* 0x000f680000300800 */
[----:B----4-:R0:W-:Y:S04]  /*17c80*/  STS.U8 [R0+UR7+0x200], R28 ;  /* 0x0002001c00007988 */ /* 0x0101e80008000007 */
[----:B------:R-:W4:Y:S04]  /*17c90*/  LDL.LU R24, [R1+0xcc] ;  /* 0x0000cc0001187983 */ /* 0x000f280000300800 */
[----:B0-----:R-:W4:Y:S04]  /*17ca0*/  LDL.LU R28, [R1+0xb8] ;  /* 0x0000b800011c7983 */ /* 0x001f280000300800 */
[----:B--2---:R0:W-:Y:S04]  /*17cb0*/  STS.U8 [R0+UR7+0x300], R29 ;  /* 0x0003001d00007988 */ /* 0x0041e80008000007 */
[----:B0-----:R-:W2:Y:S04]  /*17cc0*/  LDL.LU R29, [R1+0x1810] ;  /* 0x00181000011d7983 */ /* 0x001ea80000300800 */
[----:B---3--:R-:W-:Y:S04]  /*17cd0*/  STS.U8 [R0+UR7+0x1300], R13 ;  /* 0x0013000d00007988 */ /* 0x008fe80008000007 */
[----:B-----5:R-:W-:Y:S04]  /*17ce0*/  STS.U8 [R0+UR7+0x2200], R20 ;  /* 0x0022001400007988 */ /* 0x020fe80008000007 */
[----:B------:R-:W-:Y:S04]  /*17cf0*/  STS.U8 [R0+UR7+0x2300], R22 ;  /* 0x0023001600007988 */ /* 0x000fe80008000007 */
[----:B--2---:R0:W-:Y:S04]  /*17d00*/  STS.U8 [R0+UR7+0x1200], R29 ;  /* 0x0012001d00007988 */ /* 0x0041e80008000007 */
[----:B0-----:R-:W2:Y:S04]  /*17d10*/  LDL.LU R29, [R1+0x180c] ;  /* 0x00180c00011d7983 */ /* 0x001ea80000300800 */
[----:B------:R-:W3:Y:S04]  /*17d20*/  LDL.LU R13, [R1+0xb0] ;  /* 0x0000b000010d7983 */ /* 0x000ee80000300800 */
[----:B------:R-:W5:Y:S04]  /*17d30*/  LDL.LU R20, [R1+0x84] ;  /* 0x0000840001147983 */ /* 0x000f680000300800 */
[----:B------:R-:W2:Y:S04]  /*17d40*/  LDL.LU R22, [R1+0x7c] ;  /* 0x00007c0001167983 */ /* 0x000ea80000300800 */
[----:B------:R0:W-:Y:S02]  /*17d50*/  STS.U8 [R0+UR7+0x5200], R6 ;  /* 0x0052000600007988 */ /* 0x0001e40008000007 */
[----:B0-----:R-:W0:Y:S02]  /*17d60*/  S2R R6, SR_TID.X ;  /* 0x0000000000067919 */ /* 0x001e240000002100 */
[----:B------:R0:W-:Y:S04]  /*17d70*/  STS.U8 [R0+UR7+0x3200], R2 ;  /* 0x0032000200007988 */ /* 0x0001e80008000007 */
[----:B------:R-:W-:Y:S04]  /*17d80*/  STS.U8 [R0+UR7+0x3300], R3 ;  /* 0x0033000300007988 */ /* 0x000fe80008000007 */
[----:B------:R-:W-:Y:S04]  /*17d90*/  STS.U8 [R0+UR7+0x4200], R4 ;  /* 0x0042000400007988 */ /* 0x000fe80008000007 */
[----:B------:R-:W-:Y:S04]  /*17da0*/  STS.U8 [R0+UR7+0x4300], R5 ;  /* 0x0043000500007988 */ /* 0x000fe80008000007 */
[----:B------:R-:W-:Y:S04]  /*17db0*/  STS.U8 [R0+UR7+0x5300], R7 ;  /* 0x0053000700007988 */ /* 0x000fe80008000007 */
[----:B------:R-:W-:Y:S04]  /*17dc0*/  STS.U8 [R0+UR7+0x6200], R8 ;  /* 0x0062000800007988 */ /* 0x000fe80008000007 */
[----:B------:R-:W-:Y:S01]  /*17dd0*/  STS.U8 [R0+UR7+0x6300], R9 ;  /* 0x0063000900007988 */ /* 0x000fe20008000007 */
[----:B0-----:R-:W-:-:S03]  /*17de0*/  IMAD.SHL.U32 R2, R6, 0x80, RZ ;  /* 0x0000008006027824 */ /* 0x001fc600078e00ff */
[----:B------:R-:W-:Y:S04]  /*17df0*/  STS.U8 [R0+UR7+0x7200], R10 ;  /* 0x0072000a00007988 */ /* 0x000fe80008000007 */
[----:B------:R-:W-:Y:S01]  /*17e00*/  STS.U8 [R0+UR7+0x7300], R12 ;  /* 0x0073000c00007988 */ /* 0x000fe20008000007 */
[----:B------:R-:W-:-:S03]  /*17e10*/  LOP3.LUT R2, R2, 0x200, RZ, 0xc0, !PT ;  /* 0x0000020002027812 */ /* 0x000fc600078ec0ff */
        /* <DEDUP_REMOVED lines=10> */
[----:B------:R1:W-:Y:S04]  /*17ec0*/  STS.U8 [R0+UR7+0xd200], R26 ;  /* 0x00d2001a00007988 */ /* 0x0003e80008000007 */
[----:B----4-:R4:W-:Y:S04]  /*17ed0*/  STS.U8 [R0+UR7+0xd300], R24 ;  /* 0x00d3001800007988 */ /* 0x0109e80008000007 */
[----:B------:R4:W-:Y:S04]  /*17ee0*/  STS.U8 [R0+UR7+0xe200], R28 ;  /* 0x00e2001c00007988 */ /* 0x0009e80008000007 */
[----:B0-----:R-:W2:Y:S04]  /*17ef0*/  LDL.LU R18, [R1+0x60] ;  /* 0x0000600001127983 */ /* 0x001ea80000300800 */
[----:B-1----:R-:W2:Y:S04]  /*17f00*/  LDL.LU R26, [R1+0x58] ;  /* 0x00005800011a7983 */ /* 0x002ea80000300800 */
[----:B----4-:R-:W4:Y:S01]  /*17f10*/  LDL.LU R24, [R1+0x10] ;  /* 0x0000100001187983 */ /* 0x010f220000300800 */
[----:B------:R-:W-:-:S03]  /*17f20*/  SHF.R.S32.HI R4, RZ, 0x3, R6 ;  /* 0x00000003ff047819 */ /* 0x000fc60000011406 */
[----:B------:R-:W4:Y:S01]  /*17f30*/  LDL.LU R28, [R1+0xc] ;  /* 0x00000c00011c7983 */ /* 0x000f220000300800 */
[----:B------:R-:W-:Y:S01]  /*17f40*/  SGXT R4, R4, 0x1 ;  /* 0x000000010404781a */ /* 0x000fe20000000200 */
[C---:B------:R-:W-:Y:S01]  /*17f50*/  IMAD.SHL.U32 R5, R6.reuse, 0x2, RZ ;  /* 0x0000000206057824 */ /* 0x040fe200078e00ff */
[----:B------:R-:W-:Y:S02]  /*17f60*/  LOP3.LUT R7, R6, 0xe0, RZ, 0xc0, !PT ;  /* 0x000000e006077812 */ /* 0x000fe400078ec0ff */
[----:B------:R-:W-:-:S04]  /*17f70*/  LOP3.LUT R4, R4, 0x90, RZ, 0xc0, !PT ;  /* 0x0000009004047812 */ /* 0x000fc800078ec0ff */
[----:B------:R-:W-:Y:S01]  /*17f80*/  LOP3.LUT R4, R4, 0x10, R6, 0x78, !PT ;  /* 0x0000001004047812 */ /* 0x000fe200078e7806 */
[----:B---3--:R-:W-:Y:S04]  /*17f90*/  STS.U8 [R0+UR7+0xe300], R13 ;  /* 0x00e3000d00007988 */ /* 0x008fe80008000007 */
[----:B-----5:R0:W-:Y:S04]  /*17fa0*/  STS.U8 [R0+UR7+0xf200], R20 ;  /* 0x00f2001400007988 */ /* 0x0201e80008000007 */
[----:B--2---:R1:W-:Y:S04]  /*17fb0*/  STS.U8 [R0+UR7+0xf300], R22 ;  /* 0x00f3001600007988 */ /* 0x0043e80008000007 */
[----:B0-----:R-:W2:Y:S01]  /*17fc0*/  LDL.LU R20, [R1] ;  /* 0x0000000001147983 */ /* 0x001ea20000300800 */
[----:B-1----:R-:W-:-:S03]  /*17fd0*/  IMAD.SHL.U32 R0, R6, 0x40, RZ ;  /* 0x0000004006007824 */ /* 0x002fc600078e00ff */
[----:B------:R-:W3:Y:S02]  /*17fe0*/  LDL.LU R22, [R1+0x344] ;  /* 0x0003440001167983 */ /* 0x000ee40000300800 */
[----:B------:R-:W-:Y:S02]  /*17ff0*/  LOP3.LUT R0, R2, 0x40, R0, 0xf8, !PT ;  /* 0x0000004002007812 */ /* 0x000fe400078ef800 */
[----:B------:R-:W-:-:S04]  /*18000*/  SHF.R.S32.HI R2, RZ, 0x1, R6 ;  /* 0x00000001ff027819 */ /* 0x000fc80000011406 */
[----:B------:R-:W-:-:S04]  /*18010*/  SGXT R2, R2, 0x1 ;  /* 0x000000010202781a */ /* 0x000fc80000000200 */
[----:B------:R-:W-:Y:S02]  /*18020*/  LOP3.LUT R0, R0, 0x120, R2, 0xf8, !PT ;  /* 0x0000012000007812 */ /* 0x000fe400078ef802 */
[----:B------:R-:W-:-:S05]  /*18030*/  LOP3.LUT R2, R6, 0x7, RZ, 0xc0, !PT ;  /* 0x0000000706027812 */ /* 0x000fca00078ec0ff */
[C---:B------:R-:W-:Y:S02]  /*18040*/  IMAD.SHL.U32 R3, R2.reuse, 0x10, RZ ;  /* 0x0000001002037824 */ /* 0x040fe400078e00ff */
[----:B------:R-:W-:-:S03]  /*18050*/  IMAD R2, R2, 0x4, R7 ;  /* 0x0000000402027824 */ /* 0x000fc600078e0207 */
[----:B------:R-:W-:Y:S02]  /*18060*/  LOP3.LUT R3, R3, 0x30, R5, 0x78, !PT ;  /* 0x0000003003037812 */ /* 0x000fe400078e7805 */
[----:B------:R-:W-:-:S03]  /*18070*/  LOP3.LUT R0, R0, R4, RZ, 0xfc, !PT ;  /* 0x0000000400007212 */ /* 0x000fc600078efcff */
[----:B------:R-:W-:-:S05]  /*18080*/  IMAD.U32 R2, R2, 0x80, R3 ;  /* 0x0000008002027824 */ /* 0x000fca00078e0003 */
[----:B------:R0:W-:Y:S04]  /*18090*/  STL [R1+0xd4], R2 ;  /* 0x0000d40201007387 */ /* 0x0001e80000100800 */
[----:B------:R-:W-:Y:S04]  /*180a0*/  STL [R1+0x17c8], R0 ;  /* 0x0017c80001007387 */ /* 0x000fe80000100800 */
[----:B------:R1:W-:Y:S01]  /*180b0*/  STL [R1+0x1808], R11 ;  /* 0x0018080b01007387 */ /* 0x0003e20000100800 */
[----:B0-----:R-:W-:-:S03]  /*180c0*/  LOP3.LUT R2, R11, 0x20, RZ, 0x3c, !PT ;  /* 0x000000200b027812 */ /* 0x001fc600078e3cff */
[----:B-1----:R-:W5:Y:S04]  /*180d0*/  LDL.LU R11, [R1+0x340] ;  /* 0x00034000010b7983 */ /* 0x002f680000300800 */
[----:B------:R-:W-:Y:S04]  /*180e0*/  STS.U8 [R2+UR7+0x2500], R29 ;  /* 0x0025001d02007988 */ /* 0x000fe80008000007 */
[----:B----4-:R0:W-:Y:S04]  /*180f0*/  STS.U8 [R2+UR7+0x1400], R24 ;  /* 0x0014001802007988 */ /* 0x0101e80008000007 */
[----:B------:R1:W-:Y:S04]  /*18100*/  STS.U8 [R2+UR7+0x1500], R28 ;  /* 0x0015001c02007988 */ /* 0x0003e80008000007 */
[----:B0-----:R-:W4:Y:S04]  /*18110*/  LDL.LU R24, [R1+0x33c] ;  /* 0x00033c0001187983 */ /* 0x001f280000300800 */
[----:B-1----:R-:W4:Y:S04]  /*18120*/  LDL.LU R28, [R1+0x310] ;  /* 0x00031000011c7983 */ /* 0x002f280000300800 */
[----:B------:R-:W4:Y:S04]  /*18130*/  LDL.LU R0, [R1+0x308] ;  /* 0x0003080001007983 */ /* 0x000f280000300800 */
        /* <DEDUP_REMOVED lines=13> */
[----:B------:R0:W-:Y:S04]  /*18210*/  STS.U8 [R2+UR7+0x500], R26 ;  /* 0x0005001a02007988 */ /* 0x0001e80008000007 */
[----:B------:R-:W4:Y:S04]  /*18220*/  LDL.LU R27, [R1+0x140] ;  /* 0x00014000011b7983 */ /* 0x000f280000300800 */
[----:B0-----:R-:W4:Y:S04]  /*18230*/  LDL.LU R26, [R1+0x108] ;  /* 0x00010800011a7983 */ /* 0x001f280000300800 */
        /* <DEDUP_REMOVED lines=8> */
[----:B--2---:R0:W-:Y:S04]  /*182c0*/  STS.U8 [R2+UR7+0x2400], R20 ;  /* 0x0024001402007988 */ /* 0x0041e80008000007 */
[----:B---3--:R1:W-:Y:S04]  /*182d0*/  STS.U8 [R2+UR7+0x3400], R22 ;  /* 0x0034001602007988 */ /* 0x0083e80008000007 */
[----:B0-----:R-:W2:Y:S04]  /*182e0*/  LDL.LU R20, [R1+0x48] ;  /* 0x0000480001147983 */ /* 0x001ea80000300800 */
[----:B-1----:R-:W3:Y:S04]  /*182f0*/  LDL.LU R22, [R1+0x8] ;  /* 0x0000080001167983 */ /* 0x002ee80000300800 */
[----:B-----5:R0:W-:Y:S04]  /*18300*/  STS.U8 [R2+UR7+0x3500], R11 ;  /* 0x0035000b02007988 */ /* 0x0201e80008000007 */
[----:B0-----:R-:W5:Y:S04]  /*18310*/  LDL.LU R11, [R1+0x1808] ;  /* 0x00180800010b7983 */ /* 0x001f680000300800 */
[----:B----4-:R0:W-:Y:S04]  /*18320*/  STS.U8 [R2+UR7+0x4400], R24 ;  /* 0x0044001802007988 */ /* 0x0101e80008000007 */
[----:B------:R1:W-:Y:S04]  /*18330*/  STS.U8 [R2+UR7+0x4500], R28 ;  /* 0x0045001c02007988 */ /* 0x0003e80008000007 */
[----:B0-----:R-:W4:Y:S04]  /*18340*/  LDL.LU R24, [R1+0x1804] ;  /* 0x0018040001187983 */ /* 0x001f280000300800 */
[----:B-1----:R-:W2:Y:S04]  /*18350*/  LDL.LU R28, [R1+0x1800] ;  /* 0x00180000011c7983 */ /* 0x002ea80000300800 */
[----:B------:R-:W-:Y:S04]  /*18360*/  STS.U8 [R2+UR7+0x6500], R3 ;  /* 0x0065000302007988 */ /* 0x000fe80008000007 */
[----:B------:R0:W-:Y:S04]  /*18370*/  STS.U8 [R2+UR7+0xd400], R26 ;  /* 0x00d4001a02007988 */ /* 0x0001e80008000007 */
[----:B0-----:R-:W4:Y:S01]  /*18380*/  LDL.LU R26, [R1+0x4] ;  /* 0x00000400011a7983 */ /* 0x001f220000300800 */
[----:B-----5:R-:W-:-:S03]  /*18390*/  LOP3.LUT R3, R11, 0x30, RZ, 0x3c, !PT ;  /* 0x000000300b037812 */ /* 0x020fc600078e3cff */
[----:B------:R0:W-:Y:S04]  /*183a0*/  STL [R1+0x17fc], R11 ;  /* 0x0017fc0b01007387 */ /* 0x0001e80000100800 */
[----:B0-----:R-:W5:Y:S04]  /*183b0*/  LDL.LU R11, [R1+0x34c] ;  /* 0x00034c00010b7983 */ /* 0x001f680000300800 */
        /* <DEDUP_REMOVED lines=20> */
[----:B--2---:R0:W-:Y:S04]  /*18500*/  STS.U8 [R3+UR7+0x700], R20 ;  /* 0x0007001403007988 */ /* 0x0041e80008000007 */
[----:B---3--:R1:W-:Y:S04]  /*18510*/  STS.U8 [R3+UR7+0x1600], R22 ;  /* 0x0016001603007988 */ /* 0x0083e80008000007 */
[----:B0-----:R-:W2:Y:S04]  /*18520*/  LDL.LU R20, [R1+0x348] ;  /* 0x0003480001147983 */ /* 0x001ea80000300800 */
[----:B-1----:R-:W3:Y:S04]  /*18530*/  LDL.LU R22, [R1+0x338] ;  /* 0x0003380001167983 */ /* 0x002ee80000300800 */
[----:B------:R-:W3:Y:S04]  /*18540*/  LDL.LU R2, [R1+0x2f8] ;  /* 0x0002f80001027983 */ /* 0x000ee80000300800 */
        /* <DEDUP_REMOVED lines=16> */
[----:B----4-:R0:W-:Y:S04]  /*18650*/  STS.U8 [R3+UR7+0x1700], R26 ;  /* 0x0017001a03007988 */ /* 0x0101e80008000007 */
[----:B------:R-:W4:Y:S04]  /*18660*/  LDL.LU R23, [R1+0xc0] ;  /* 0x0000c00001177983 */ /* 0x000f280000300800 */
[----:B0-----:R-:W4:Y:S04]  /*18670*/  LDL.LU R26, [R1+0xbc] ;  /* 0x0000bc00011a7983 */ /* 0x001f280000300800 */
[----:B------:R-:W4:Y:S04]  /*18680*/  LDL.LU R21, [R1+0x88] ;  /* 0x0000880001157983 */ /* 0x000f280000300800 */
[----:B------:R-:W4:Y:S04]  /*18690*/  LDL.LU R19, [R1+0x80] ;  /* 0x0000800001137983 */ /* 0x000f280000300800 */
[----:B------:R0:W-:Y:S04]  /*186a0*/  STS.U8 [R3+UR7+0x600], R18 ;  /* 0x0006001203007988 */ /* 0x0001e80008000007 */
[----:B------:R-:W4:Y:S04]  /*186b0*/  LDL.LU R13, [R1+0x44] ;  /* 0x00004400010d7983 */ /* 0x000f280000300800 */
[----:B------:R1:W-:Y:S04]  /*186c0*/  STS.U8 [R3+UR7+0x2600], R28 ;  /* 0x0026001c03007988 */ /* 0x0003e80008000007 */
[----:B0-----:R-:W4:Y:S04]  /*186d0*/  LDL.LU R18, [R1+0x40] ;  /* 0x0000400001127983 */ /* 0x001f280000300800 */
[----:B------:R0:W-:Y:S04]  /*186e0*/  STS.U8 [R3+UR7+0x2700], R24 ;  /* 0x0027001803007988 */ /* 0x0001e80008000007 */
[----:B-1----:R-:W4:Y:S04]  /*186f0*/  LDL.LU R28, [R1+0x300] ;  /* 0x00030000011c7983 */ /* 0x002f280000300800 */
[----:B0-----:R-:W4:Y:S04]  /*18700*/  LDL.LU R24, [R1+0x334] ;  /* 0x0003340001187983 */ /* 0x001f280000300800 */
[----:B-----5:R0:W-:Y:S04]  /*18710*/  STS.U8 [R3+UR7+0x3600], R11 ;  /* 0x0036000b03007988 */ /* 0x0201e80008000007 */
[----:B0-----:R-:W5:Y:S04]  /*18720*/  LDL.LU R11, [R1+0x17fc] ;  /* 0x0017fc00010b7983 */ /* 0x001f680000300800 */
[----:B--2---:R0:W-:Y:S04]  /*18730*/  STS.U8 [R3+UR7+0x3700], R20 ;  /* 0x0037001403007988 */ /* 0x0041e80008000007 */
[----:B---3--:R1:W-:Y:S04]  /*18740*/  STS.U8 [R3+UR7+0x4600], R22 ;  /* 0x0046001603007988 */ /* 0x0083e80008000007 */
[----:B------:R2:W-:Y:S04]  /*18750*/  STS.U8 [R3+UR7+0x5700], R2 ;  /* 0x0057000203007988 */ /* 0x0005e80008000007 */
[----:B0-----:R-:W3:Y:S04]  /*18760*/  LDL.LU R20, [R1+0x17f8] ;  /* 0x0017f80001147983 */ /* 0x001ee80000300800 */
[----:B-1----:R-:W3:Y:S04]  /*18770*/  LDL.LU R22, [R1+0x17f4] ;  /* 0x0017f40001167983 */ /* 0x002ee80000300800 */
[----:B----4-:R0:W-:Y:S04]  /*18780*/  STS.U8 [R3+UR7+0xe700], R26 ;  /* 0x00e7001a03007988 */ /* 0x0101e80008000007 */
[----:B-----5:R1:W-:Y:S01]  /*18790*/  STL [R1+0x17ec], R11 ;  /* 0x0017ec0b01007387 */ /* 0x0203e20000100800 */
[----:B--2---:R-:W-:-:S03]  /*187a0*/  LOP3.LUT R2, R11, 0x40, RZ, 0x3c, !PT ;  /* 0x000000400b027812 */ /* 0x004fc600078e3cff */
[----:B0-----:R-:W2:Y:S04]  /*187b0*/  LDL.LU R26, [R1+0x394] ;  /* 0x00039400011a7983 */ /* 0x001ea80000300800 */
[----:B-1----:R-:W4:Y:S04]  /*187c0*/  LDL.LU R11, [R1+0x36c] ;  /* 0x00036c00010b7983 */ /* 0x002f280000300800 */
[----:B------:R-:W-:Y:S04]  /*187d0*/  STS.U8 [R3+UR7+0x4700], R24 ;  /* 0x0047001803007988 */ /* 0x000fe80008000007 */
[----:B------:R-:W-:Y:S04]  /*187e0*/  STS.U8 [R3+UR7+0x5600], R28 ;  /* 0x0056001c03007988 */ /* 0x000fe80008000007 */
[----:B------:R-:W-:Y:S04]  /*187f0*/  STS.U8 [R3+UR7+0x6600], R29 ;  /* 0x0066001d03007988 */ /* 0x000fe80008000007 */
[----:B------:R-:W-:Y:S04]  /*18800*/  STS.U8 [R3+UR7+0x6700], R0 ;  /* 0x0067000003007988 */ /* 0x000fe80008000007 */
[----:B------:R-:W-:Y:S04]  /*18810*/  STS.U8 [R3+UR7+0x7600], R4 ;  /* 0x0076000403007988 */ /* 0x000fe80008000007 */
[----:B------:R-:W-:Y:S04]  /*18820*/  STS.U8 [R3+UR7+0x7700], R5 ;  /* 0x0077000503007988 */ /* 0x000fe80008000007 */
[----:B----4-:R0:W-:Y:S04]  /*18830*/  STL [R1+0x17f0], R11 ;  /* 0x0017f00b01007387 */ /* 0x0101e80000100800 */
[----:B0-----:R-:W4:Y:S04]  /*18840*/  LDL.LU R11, [R1+0x390] ;  /* 0x00039000010b7983 */ /* 0x001f280000300800 */
        /* <DEDUP_REMOVED lines=16> */
[----:B0-----:R-:W5:Y:S04]  /*18950*/  LDL.LU R19, [R1+0x350] ;  /* 0x0003500001137983 */ /* 0x001f680000300800 */
[----:B-1----:R-:W5:Y:S04]  /*18960*/  LDL.LU R13, [R1+0x330] ;  /* 0x00033000010d7983 */ /* 0x002f680000300800 */
        /* <DEDUP_REMOVED lines=17> */
[----:B---3--:R0:W-:Y:S04]  /*18a80*/  STS.U8 [R2+UR7+0x1800], R22 ;  /* 0x0018001602007988 */ /* 0x0081e80008000007 */
[----:B------:R1:W-:Y:S04]  /*18a90*/  STS.U8 [R2+UR7+0x1900], R20 ;  /* 0x0019001402007988 */ /* 0x0003e80008000007 */
[----:B0-----:R-:W3:Y:S04]  /*18aa0*/  LDL.LU R22, [R1+0x2f4] ;  /* 0x0002f40001167983 */ /* 0x001ee80000300800 */
[----:B-1----:R-:W3:Y:S04]  /*18ab0*/  LDL.LU R20, [R1+0x32c] ;  /* 0x00032c0001147983 */ /* 0x002ee80000300800 */
[----:B------:R-:W3:Y:S04]  /*18ac0*/  LDL.LU R27, [R1+0xb4] ;  /* 0x0000b400011b7983 */ /* 0x000ee80000300800 */
[----:B------:R-:W3:Y:S04]  /*18ad0*/  LDL.LU R25, [R1+0xac] ;  /* 0x0000ac0001197983 */ /* 0x000ee80000300800 */
[----:B------:R-:W3:Y:S04]  /*18ae0*/  LDL.LU R23, [R1+0x78] ;  /* 0x0000780001177983 */ /* 0x000ee80000300800 */
[----:B------:R0:W-:Y:S04]  /*18af0*/  STS.U8 [R2+UR7+0x900], R18 ;  /* 0x0009001202007988 */ /* 0x0001e80008000007 */
[----:B------:R-:W3:Y:S04]  /*18b00*/  LDL.LU R21, [R1+0x74] ;  /* 0x0000740001157983 */ /* 0x000ee80000300800 */
[----:B--2---:R1:W-:Y:S04]  /*18b10*/  STS.U8 [R2+UR7+0x2800], R26 ;  /* 0x0028001a02007988 */ /* 0x0043e80008000007 */
[----:B0-----:R-:W2:Y:S04]  /*18b20*/  LDL.LU R18, [R1+0x3c] ;  /* 0x00003c0001127983 */ /* 0x001ea80000300800 */
[----:B-1----:R-:W2:Y:S04]  /*18b30*/  LDL.LU R26, [R1+0x38] ;  /* 0x00003800011a7983 */ /* 0x002ea80000300800 */
[----:B----4-:R0:W-:Y:S04]  /*18b40*/  STS.U8 [R2+UR7+0x2900], R11 ;  /* 0x0029000b02007988 */ /* 0x0101e80008000007 */
[----:B0-----:R-:W4:Y:S04]  /*18b50*/  LDL.LU R11, [R1+0x17f0] ;  /* 0x0017f000010b7983 */ /* 0x001f280000300800 */
[----:B----4-:R0:W-:Y:S04]  /*18b60*/  STS.U8 [R2+UR7+0x3800], R11 ;  /* 0x0038000b02007988 */ /* 0x0101e80008000007 */
[----:B0-----:R-:W4:Y:S04]  /*18b70*/  LDL.LU R11, [R1+0x17ec] ;  /* 0x0017ec00010b7983 */ /* 0x001f280000300800 */
[----:B-----5:R0:W-:Y:S04]  /*18b80*/  STS.U8 [R2+UR7+0x3900], R19 ;  /* 0x0039001302007988 */ /* 0x0201e80008000007 */
[----:B------:R1:W-:Y:S04]  /*18b90*/  STS.U8 [R2+UR7+0x4800], R13 ;  /* 0x0048000d02007988 */ /* 0x0003e80008000007 */
[----:B------:R4:W-:Y:S04]  /*18ba0*/  STS.U8 [R2+UR7+0x5900], R3 ;  /* 0x0059000302007988 */ /* 0x0009e80008000007 */
[----:B0-----:R-:W5:Y:S04]  /*18bb0*/  LDL.LU R19, [R1+0x17e8] ;  /* 0x0017e80001137983 */ /* 0x001f680000300800 */
[----:B-1----:R-:W2:Y:S01]  /*18bc0*/  LDL.LU R13, [R1+0x17e4] ;  /* 0x0017e400010d7983 */ /* 0x002ea20000300800 */
[----:B----4-:R-:W-:-:S03]  /*18bd0*/  LOP3.LUT R3, R11, 0x50, RZ, 0x3c, !PT ;  /* 0x000000500b037812 */ /* 0x010fc600078e3cff */
[----:B------:R0:W-:Y:S04]  /*18be0*/  STL [R1+0x17dc], R11 ;  /* 0x0017dc0b01007387 */ /* 0x0001e80000100800 */
[----:B0-----:R-:W4:Y:S04]  /*18bf0*/  LDL.LU R11, [R1+0x388] ;  /* 0x00038800010b7983 */ /* 0x001f280000300800 */
[----:B---3--:R-:W-:Y:S04]  /*18c00*/  STS.U8 [R2+UR7+0xf800], R23 ;  /* 0x00f8001702007988 */ /* 0x008fe80008000007 */
[----:B------:R-:W-:Y:S04]  /*18c10*/  STS.U8 [R2+UR7+0x4900], R20 ;  /* 0x0049001402007988 */ /* 0x000fe80008000007 */
[----:B------:R-:W-:Y:S04]  /*18c20*/  STS.U8 [R2+UR7+0x5800], R22 ;  /* 0x0058001602007988 */ /* 0x000fe80008000007 */
[----:B------:R-:W-:Y:S04]  /*18c30*/  STS.U8 [R2+UR7+0x6800], R24 ;  /* 0x0068001802007988 */ /* 0x000fe80008000007 */
[----:B------:R-:W-:Y:S04]  /*18c40*/  STS.U8 [R2+UR7+0x6900], R28 ;  /* 0x0069001c02007988 */ /* 0x000fe80008000007 */
[----:B------:R-:W-:Y:S04]  /*18c50*/  STS.U8 [R2+UR7+0x7800], R29 ;  /* 0x0078001d02007988 */ /* 0x000fe80008000007 */
[----:B----4-:R0:W-:Y:S04]  /*18c60*/  STL [R1+0x17e0], R11 ;  /* 0x0017e00b01007387 */ /* 0x0101e80000100800 */
[----:B0-----:R-:W3:Y:S04]  /*18c70*/  LDL.LU R11, [R1+0x38c] ;  /* 0x00038c00010b7983 */ /* 0x001ee80000300800 */
        /* <DEDUP_REMOVED lines=16> */
[----:B------:R-:W4:Y:S04]  /*18d80*/  LDL.LU R23, [R1+0x368] ;  /* 0x0003680001177983 */ /* 0x000f280000300800 */
[----:B--2---:R1:W-:Y:S04]  /*18d90*/  STS.U8 [R3+UR7+0xb00], R26 ;  /* 0x000b001a03007988 */ /* 0x0043e80008000007 */
[----:B0-----:R-:W2:Y:S04]  /*18da0*/  LDL.LU R21, [R1+0x364] ;  /* 0x0003640001157983 */ /* 0x001ea80000300800 */
[----:B-1----:R-:W2:Y:S04]  /*18db0*/  LDL.LU R26, [R1+0x328] ;  /* 0x00032800011a7983 */ /* 0x002ea80000300800 */
        /* <DEDUP_REMOVED lines=20> */
[----:B------:R0:W-:Y:S04]  /*18f00*/  STS.U8 [R3+UR7+0xa00], R18 ;  /* 0x000a001203007988 */ /* 0x0001e80008000007 */
[----:B------:R-:W2:Y:S04]  /*18f10*/  LDL.LU R25, [R1+0x6c] ;  /* 0x00006c0001197983 */ /* 0x000ea80000300800 */
[----:B------:R1:W-:Y:S04]  /*18f20*/  STS.U8 [R3+UR7+0x1a00], R13 ;  /* 0x001a000d03007988 */ /* 0x0003e80008000007 */
[----:B0-----:R-:W2:Y:S04]  /*18f30*/  LDL.LU R18, [R1+0x14] ;  /* 0x0000140001127983 */ /* 0x001ea80000300800 */
[----:B-----5:R0:W-:Y:S04]  /*18f40*/  STS.U8 [R3+UR7+0x1b00], R19 ;  /* 0x001b001303007988 */ /* 0x0201e80008000007 */
[----:B-1----:R-:W5:Y:S04]  /*18f50*/  LDL.LU R13, [R1+0x2e8] ;  /* 0x0002e800010d7983 */ /* 0x002f680000300800 */
[----:B0-----:R-:W2:Y:S04]  /*18f60*/  LDL.LU R19, [R1+0x324] ;  /* 0x0003240001137983 */ /* 0x001ea80000300800 */
[----:B---3--:R0:W-:Y:S04]  /*18f70*/  STS.U8 [R3+UR7+0x2a00], R11 ;  /* 0x002a000b03007988 */ /* 0x0081e80008000007 */
[----:B0-----:R-:W3:Y:S04]  /*18f80*/  LDL.LU R11, [R1+0x17e0] ;  /* 0x0017e000010b7983 */ /* 0x001ee80000300800 */
[----:B---3--:R0:W-:Y:S04]  /*18f90*/  STS.U8 [R3+UR7+0x2b00], R11 ;  /* 0x002b000b03007988 */ /* 0x0081e80008000007 */
[----:B0-----:R-:W3:Y:S04]  /*18fa0*/  LDL.LU R11, [R1+0x17dc] ;  /* 0x0017dc00010b7983 */ /* 0x001ee80000300800 */
[----:B----4-:R0:W-:Y:S04]  /*18fb0*/  STS.U8 [R3+UR7+0x3a00], R23 ;  /* 0x003a001703007988 */ /* 0x0101e80008000007 */
[----:B--2---:R1:W-:Y:S04]  /*18fc0*/  STS.U8 [R3+UR7+0x3b00], R21 ;  /* 0x003b001503007988 */ /* 0x0043e80008000007 */
[----:B------:R2:W-:Y:S04]  /*18fd0*/  STS.U8 [R3+UR7+0x4a00], R26 ;  /* 0x004a001a03007988 */ /* 0x0005e80008000007 */
[----:B0-----:R-:W4:Y:S04]  /*18fe0*/  LDL.LU R23, [R1+0x17d8] ;  /* 0x0017d80001177983 */ /* 0x001f280000300800 */
[----:B-1----:R-:W4:Y:S04]  /*18ff0*/  LDL.LU R21, [R1+0x17d4] ;  /* 0x0017d40001157983 */ /* 0x002f280000300800 */
[----:B--2---:R-:W2:Y:S04]  /*19000*/  LDL.LU R26, [R1+0x17d0] ;  /* 0x0017d000011a7983 */ /* 0x004ea80000300800 */
[----:B------:R3:W-:Y:S04]  /*19010*/  STS.U8 [R3+UR7+0x5b00], R2 ;  /* 0x005b000203007988 */ /* 0x0007e80008000007 */
[----:B------:R-:W-:Y:S04]  /*19020*/  STS.U8 [R3+UR7+0x8b00], R0 ;  /* 0x008b000003007988 */ /* 0x000fe80008000007 */
[----:B------:R-:W-:Y:S04]  /*19030*/  STS.U8 [R3+UR7+0xeb00], R16 ;  /* 0x00eb001003007988 */ /* 0x000fe80008000007 */
[----:B------:R-:W-:Y:S04]  /*19040*/  STS.U8 [R3+UR7+0xfa00], R27 ;  /* 0x00fa001b03007988 */ /* 0x000fe80008000007 */
[----:B------:R-:W-:Y:S04]  /*19050*/  STS.U8 [R3+UR7+0x4b00], R19 ;  /* 0x004b001303007988 */ /* 0x000fe80008000007 */
[----:B-----5:R-:W-:Y:S04]  /*19060*/  STS.U8 [R3+UR7+0x5a00], R13 ;  /* 0x005a000d03007988 */ /* 0x020fe80008000007 */
        /* <DEDUP_REMOVED lines=16> */
[----:B------:R-:W-:Y:S01]  /*19170*/  STS.U8 [R3+UR7+0xfb00], R25 ;  /* 0x00fb001903007988 */ /* 0x000fe20008000007 */
[----:B---3--:R-:W-:-:S03]  /*19180*/  LOP3.LUT R2, R11, 0x60, RZ, 0x3c, !PT ;  /* 0x000000600b027812 */ /* 0x008fc600078e3cff */
[----:B------:R0:W-:Y:S04]  /*19190*/  STL [R1+0x17cc], R11 ;  /* 0x0017cc0b01007387 */ /* 0x0001e80000100800 */
[----:B------:R1:W-:Y:S04]  /*191a0*/  STS.U8 [R2+UR7+0xc00], R18 ;  /* 0x000c001202007988 */ /* 0x0003e80008000007 */
[----:B0-----:R-:W3:Y:S04]  /*191b0*/  LDL.LU R11, [R1+0x384] ;  /* 0x00038400010b7983 */ /* 0x001ee80000300800 */
[----:B------:R-:W5:Y:S04]  /*191c0*/  LDL.LU R0, [R1+0x37c] ;  /* 0x00037c0001007983 */ /* 0x000f680000300800 */
[----:B------:R-:W5:Y:S04]  /*191d0*/  LDL.LU R16, [R1+0x360] ;  /* 0x0003600001107983 */ /* 0x000f680000300800 */
[----:B------:R-:W5:Y:S04]  /*191e0*/  LDL.LU R27, [R1+0x35c] ;  /* 0x00035c00011b7983 */ /* 0x000f680000300800 */
[----:B------:R-:W5:Y:S04]  /*191f0*/  LDL.LU R25, [R1+0x320] ;  /* 0x0003200001197983 */ /* 0x000f680000300800 */
        /* <DEDUP_REMOVED lines=20> */
[----:B--2---:R0:W-:Y:S04]  /*19340*/  STS.U8 [R2+UR7+0xd00], R26 ;  /* 0x000d001a02007988 */ /* 0x0041e80008000007 */
[----:B----4-:R1:W-:Y:S04]  /*19350*/  STS.U8 [R2+UR7+0x1c00], R21 ;  /* 0x001c001502007988 */ /* 0x0103e80008000007 */
[----:B------:R2:W-:Y:S04]  /*19360*/  STS.U8 [R2+UR7+0x1d00], R23 ;  /* 0x001d001702007988 */ /* 0x0005e80008000007 */
[----:B0-----:R-:W4:Y:S04]  /*19370*/  LDL.LU R26, [R1+0x29c] ;  /* 0x00029c00011a7983 */ /* 0x001f280000300800 */
[----:B-1----:R-:W4:Y:S04]  /*19380*/  LDL.LU R21, [R1+0x2dc] ;  /* 0x0002dc0001157983 */ /* 0x002f280000300800 */
[----:B--2---:R-:W2:Y:S04]  /*19390*/  LDL.LU R23, [R1+0x2e0] ;  /* 0x0002e00001177983 */ /* 0x004ea80000300800 */
[----:B---3--:R0:W-:Y:S04]  /*193a0*/  STS.U8 [R2+UR7+0x2c00], R11 ;  /* 0x002c000b02007988 */ /* 0x0081e80008000007 */
[----:B-----5:R1:W-:Y:S04]  /*193b0*/  STS.U8 [R2+UR7+0x2d00], R0 ;  /* 0x002d000002007988 */ /* 0x0203e80008000007 */
[----:B------:R3:W-:Y:S04]  /*193c0*/  STS.U8 [R2+UR7+0x3c00], R16 ;  /* 0x003c001002007988 */ /* 0x0007e80008000007 */
[----:B0-----:R-:W5:Y:S04]  /*193d0*/  LDL.LU R11, [R1+0x17cc] ;  /* 0x0017cc00010b7983 */ /* 0x001f680000300800 */
[----:B-1----:R-:W5:Y:S04]  /*193e0*/  LDL.LU R0, [R1+0x17c8] ;  /* 0x0017c80001007983 */ /* 0x002f680000300800 */
[----:B---3--:R-:W3:Y:S04]  /*193f0*/  LDL.LU R16, [R1+0x17c4] ;  /* 0x0017c40001107983 */ /* 0x008ee80000300800 */
[----:B------:R0:W-:Y:S04]  /*19400*/  STS.U8 [R2+UR7+0x3d00], R27 ;  /* 0x003d001b02007988 */ /* 0x0001e80008000007 */
[----:B------:R1:W-:Y:S04]  /*19410*/  STS.U8 [R2+UR7+0x4c00], R25 ;  /* 0x004c001902007988 */ /* 0x0003e80008000007 */
[----:B------:R1:W-:Y:S04]  /*19420*/  STS.U8 [R2+UR7+0x4d00], R18 ;  /* 0x004d001202007988 */ /* 0x0003e80008000007 */
[----:B0-----:R-:W3:Y:S04]  /*19430*/  LDL.LU R27, [R1+0x17c0] ;  /* 0x0017c000011b7983 */ /* 0x001ee80000300800 */
[----:B-1----:R-:W3:Y:S04]  /*19440*/  LDL.LU R25, [R1+0x17bc] ;  /* 0x0017bc0001197983 */ /* 0x002ee80000300800 */
[----:B------:R-:W3:Y:S04]  /*19450*/  LDL.LU R18, [R1+0x17b8] ;  /* 0x0017b80001127983 */ /* 0x000ee80000300800 */
[----:B------:R0:W-:Y:S04]  /*19460*/  STS.U8 [R2+UR7+0xed00], R14 ;  /* 0x00ed000e02007988 */ /* 0x0001e80008000007 */
[----:B------:R1:W-:Y:S04]  /*19470*/  STS.U8 [R2+UR7+0xfd00], R17 ;  /* 0x00fd001102007988 */ /* 0x0003e80008000007 */
[----:B0-----:R-:W3:Y:S04]  /*19480*/  LDL.LU R14, [R1+0x378] ;  /* 0x00037800010e7983 */ /* 0x001ee80000300800 */
[----:B-1----:R-:W3:Y:S04]  /*19490*/  LDL.LU R17, [R1+0x370] ;  /* 0x0003700001117983 */ /* 0x002ee80000300800 */
[----:B------:R-:W-:Y:S04]  /*194a0*/  STS.U8 [R2+UR7+0x6d00], R3 ;  /* 0x006d000302007988 */ /* 0x000fe80008000007 */
[----:B----4-:R-:W-:Y:S04]  /*194b0*/  STS.U8 [R2+UR7+0x6c00], R26 ;  /* 0x006c001a02007988 */ /* 0x010fe80008000007 */
[----:B------:R-:W-:Y:S04]  /*194c0*/  STS.U8 [R2+UR7+0x5d00], R21 ;  /* 0x005d001502007988 */ /* 0x000fe80008000007 */
[----:B--2---:R-:W-:Y:S04]  /*194d0*/  STS.U8 [R2+UR7+0x5c00], R23 ;  /* 0x005c001702007988 */ /* 0x004fe80008000007 */
        /* <DEDUP_REMOVED lines=16> */
[----:B0-----:R-:W2:Y:S04]  /*195e0*/  LDL.LU R2, [R1+0x2d8] ;  /* 0x0002d80001027983 */ /* 0x001ea80000300800 */
[----:B------:R-:W4:Y:S04]  /*195f0*/  LDL.LU R23, [R1+0x2d4] ;  /* 0x0002d40001177983 */ /* 0x000f280000300800 */
        /* <DEDUP_REMOVED lines=15> */
[----:B-----5:R-:W-:-:S03]  /*196f0*/  LOP3.LUT R19, R11, 0x70, RZ, 0x3c, !PT ;  /* 0x000000700b137812 */ /* 0x020fc600078e3cff */
[----:B------:R-:W5:Y:S04]  /*19700*/  LDL.LU R11, [R1+0xd8] ;  /* 0x0000d800010b7983 */ /* 0x000f680000300800 */
[----:B------:R-:W2:Y:S04]  /*19710*/  LDL.LU R12, [R1+0x98] ;  /* 0x00009800010c7983 */ /* 0x000ea80000300800 */
[----:B------:R-:W2:Y:S04]  /*19720*/  LDL.LU R15, [R1+0x94] ;  /* 0x00009400010f7983 */ /* 0x000ea80000300800 */
[----:B------:R-:W2:Y:S04]  /*19730*/  LDL R29, [R1+0xd4] ;  /* 0x0000d400011d7983 */ /* 0x000ea80000100800 */
[----:B---3--:R-:W-:Y:S04]  /*19740*/  STS.U8 [R19+UR7+0x1f00], R16 ;  /* 0x001f001013007988 */ /* 0x008fe80008000007 */
[----:B------:R-:W-:Y:S04]  /*19750*/  STS.U8 [R19+UR7+0x1e00], R27 ;  /* 0x001e001b13007988 */ /* 0x000fe80008000007 */
[----:B------:R-:W-:Y:S04]  /*19760*/  STS.U8 [R19+UR7+0xf00], R25 ;  /* 0x000f001913007988 */ /* 0x000fe80008000007 */
[----:B------:R0:W-:Y:S04]  /*19770*/  STS.U8 [R19+UR7+0xe00], R18 ;  /* 0x000e001213007988 */ /* 0x0001e80008000007 */
[----:B0-----:R-:W3:Y:S04]  /*19780*/  LDL.LU R18, [R1+0x314] ;  /* 0x0003140001127983 */ /* 0x001ee80000300800 */
[----:B------:R-:W2:Y:S04]  /*19790*/  LDL.LU R25, [R1+0x318] ;  /* 0x0003180001197983 */ /* 0x000ea80000300800 */
[----:B------:R-:W2:Y:S04]  /*197a0*/  LDL.LU R27, [R1+0x354] ;  /* 0x00035400011b7983 */ /* 0x000ea80000300800 */
[----:B------:R-:W2:Y:S04]  /*197b0*/  LDL.LU R16, [R1+0x358] ;  /* 0x0003580001107983 */ /* 0x000ea80000300800 */
[----:B------:R0:W-:Y:S04]  /*197c0*/  STS.U8 [R19+UR7+0x2e00], R14 ;  /* 0x002e000e13007988 */ /* 0x0001e80008000007 */
[----:B------:R1:W-:Y:S04]  /*197d0*/  STS.U8 [R19+UR7+0x2f00], R17 ;  /* 0x002f001113007988 */ /* 0x0003e80008000007 */
[----:B0-----:R-:W5:Y:S04]  /*197e0*/  LDL.LU R14, [R1+0x17b4] ;  /* 0x0017b400010e7983 */ /* 0x001f680000300800 */
[----:B-1----:R-:W5:Y:S04]  /*197f0*/  LDL.LU R17, [R1+0x17b0] ;  /* 0x0017b00001117983 */ /* 0x002f680000300800 */
[----:B--2---:R-:W-:Y:S04]  /*19800*/  STS.U8 [R19+UR7+0x3e00], R16 ;  /* 0x003e001013007988 */ /* 0x004fe80008000007 */
[----:B------:R-:W-:Y:S04]  /*19810*/  STS.U8 [R19+UR7+0x3f00], R27 ;  /* 0x003f001b13007988 */ /* 0x000fe80008000007 */
[----:B------:R-:W-:Y:S04]  /*19820*/  STS.U8 [R19+UR7+0x4e00], R25 ;  /* 0x004e001913007988 */ /* 0x000fe80008000007 */
[----:B---3--:R-:W-:Y:S04]  /*19830*/  STS.U8 [R19+UR7+0x4f00], R18 ;  /* 0x004f001213007988 */ /* 0x008fe80008000007 */
[----:B------:R0:W-:Y:S04]  /*19840*/  STS.U8 [R19+UR7+0x5e00], R2 ;  /* 0x005e000213007988 */ /* 0x0001e80008000007 */
[----:B----4-:R-:W-:Y:S04]  /*19850*/  STS.U8 [R19+UR7+0x5f00], R23 ;  /* 0x005f001713007988 */ /* 0x010fe80008000007 */
        /* <DEDUP_REMOVED lines=19> */
[----:B------:R-:W-:Y:S01]  /*19990*/  STS.U8 [R19+UR7+0xff00], R14 ;  /* 0x00ff000e13007988 */ /* 0x000fe20008000007 */
[----:B------:R-:W-:Y:S06]  /*199a0*/  BAR.SYNC.DEFER_BLOCKING 0x0 ;  /* 0x0000000000007b1d */ /* 0x000fec0000010000 */
[----:B------:R-:W1:Y:S01]  /*199b0*/  LDSM.16.M88.4 R4, [R29+UR7] ;  /* 0x000000071d04783b */ /* 0x000e620008000200 */
[----:B0-----:R-:W-:-:S03]  /*199c0*/  LOP3.LUT R2, R0, 0x20, RZ, 0x3c, !PT ;  /* 0x0000002000027812 */ /* 0x001fc600078e3cff */
[----:B------:R-:W-:Y:S04]  /*199d0*/  LDSM.16.MT88.4 R12, [R0+UR7+0x10000] ;  /* 0x01000007000c783b */ /* 0x000fe80008004200 */
[----:B------:R-:W-:Y:S04]  /*199e0*/  LDSM.16.MT88.4 R8, [R2+UR7+0x10400] ;  /* 0x010400070208783b */ /* 0x000fe80008004200 */
[----:B------:R-:W-:Y:S01]  /*199f0*/  LDSM.16.M88.4 R16, [R29+UR7+0x8000] ;  /* 0x008000071d10783b */ /* 0x000fe20008000200 */
[----:B-1----:R-:W-:-:S03]  /*19a00*/  IMAD.MOV.U32 R27, RZ, RZ, R4 ;  /* 0x000000ffff1b7224 */ /* 0x002fc600078e0004 */
[----:B------:R-:W-:Y:S01]  /*19a10*/  STL.64 [R1+0x58], R6 ;  /* 0x0000580601007387 */ /* 0x000fe20000100a00 */
[----:B------:R-:W-:-:S03]  /*19a20*/  IMAD.MOV.U32 R26, RZ, RZ, R5 ;  /* 0x000000ffff1a7224 */ /* 0x000fc600078e0005 */
[----:B------:R-:W0:Y:S04]  /*19a30*/  LDSM.16.MT88.4 R4, [R0+UR7+0x10400] ;  /* 0x010400070004783b */ /* 0x000e280008004200 */
[----:B0-----:R-:W-:Y:S01]  /*19a40*/  STL [R1+0x14], R5 ;  /* 0x0000140501007387 */ /* 0x001fe20000100800 */
[----:B------:R-:W-:Y:S02]  /*19a50*/  IMAD.MOV.U32 R25, RZ, RZ, R4 ;  /* 0x000000ffff197224 */ /* 0x000fe400078e0004 */
[----:B------:R-:W-:Y:S01]  /*19a60*/  IMAD.MOV.U32 R24, RZ, RZ, R6 ;  /* 0x000000ffff187224 */ /* 0x000fe200078e0006 */
[----:B------:R-:W-:Y:S04]  /*19a70*/  STL [R1+0x1c], R7 ;  /* 0x00001c0701007387 */ /* 0x000fe80000100800 */
[----:B------:R0:W1:Y:S01]  /*19a80*/  LDSM.16.MT88.4 R4, [R2+UR7+0x10000] ;  /* 0x010000070204783b */ /* 0x0000620008004200 */
[----:B------:R-:W-:Y:S01]  /*19a90*/  F2FP.F16.E4M3.UNPACK_B R3, R26 ;  /* 0x0000001aff03723e */ /* 0x000fe200020006ff */
[----:B------:R-:W-:-:S02]  /*19aa0*/  IMAD.MOV.U32 R20, RZ, RZ, R12 ;  /* 0x000000ffff147224 */ /* 0x000fc400078e000c */
[----:B------:R-:W-:Y:S02]  /*19ab0*/  IMAD.MOV.U32 R21, RZ, RZ, R14 ;  /* 0x000000ffff157224 */ /* 0x000fe400078e000e */
[----:B------:R-:W-:Y:S01]  /*19ac0*/  IMAD.MOV.U32 R22, RZ, RZ, R25 ;  /* 0x000000ffff167224 */ /* 0x000fe200078e0019 */
[----:B0-----:R-:W-:Y:S01]  /*19ad0*/  F2FP.F16.E4M3.UNPACK_B R2, R27 ;  /* 0x0000001bff02723e */ /* 0x001fe200020006ff */
[----:B------:R-:W-:Y:S01]  /*19ae0*/  IMAD.MOV.U32 R23, RZ, RZ, R24 ;  /* 0x000000ffff177224 */ /* 0x000fe200078e0018 */
[----:B-1----:R-:W-:Y:S04]  /*19af0*/  STL [R1+0x1784], R5 ;  /* 0x0017840501007387 */ /* 0x002fe80000100800 */
[----:B------:R-:W-:Y:S04]  /*19b00*/  STL [R1+0x1780], R7 ;  /* 0x0017800701007387 */ /* 0x000fe80000100800 */
[----:B------:R-:W-:Y:S04]  /*19b10*/  STL [R1+0x1788], R11 ;  /* 0x0017880b01007387 */ /* 0x000fe80000100800 */
[----:B------:R-:W-:Y:S04]  /*19b20*/  STL.64 [R1+0xb0], R16 ;  /* 0x0000b01001007387 */ /* 0x000fe80000100a00 */
[----:B------:R-:W-:Y:S04]  /*19b30*/  STL.64 [R1+0xb8], R18 ;  /* 0x0000b81201007387 */ /* 0x000fe80000100a00 */
[----:B------:R-:W-:Y:S04]  /*19b40*/  STL.64 [R1+0x17a8], R14 ;  /* 0x0017a80e01007387 */ /* 0x000fe80000100a00 */
[----:B------:R0:W-:Y:S02]  /*19b50*/  STL.64 [R1+0x17a0], R12 ;  /* 0x0017a00c01007387 */ /* 0x0001e40000100a00 */
[----:B0-----:R-:W-:-:S15]  /*19b60*/  HMMA.16816.F32 R12, R20, R2, RZ ;  /* 0x00000002140c723c */ /* 0x001fde00000018ff */
[----:B------:R-:W-:-:S04]  /*19b70*/  NOP ;  /* 0x0000000000007918 */ /* 0x000fc80000000000 */
[----:B------:R-:W-:Y:S02]  /*19b80*/  IMAD.MOV.U32 R11, RZ, RZ, R14 ;  /* 0x000000ffff0b7224 */ /* 0x000fe400078e000e */
[----:B------:R-:W-:Y:S02]  /*19b90*/  IMAD.MOV.U32 R7, RZ, RZ, R15 ;  /* 0x000000ffff077224 */ /* 0x000fe400078e000f */
[----:B------:R-:W2:Y:S01]  /*19ba0*/  LDL.LU.64 R14, [R1+0x17a8] ;  /* 0x0017a800010e7983 */ /* 0x000ea20000300a00 */
[----:B------:R-:W-:Y:S02]  /*19bb0*/  IMAD.MOV.U32 R21, RZ, RZ, R12 ;  /* 0x000000ffff157224 */ /* 0x000fe400078e000c */
[----:B------:R-:W-:Y:S02]  /*19bc0*/  IMAD.MOV.U32 R20, RZ, RZ, R13 ;  /* 0x000000ffff147224 */ /* 0x000fe400078e000d */
[----:B------:R-:W3:Y:S01]  /*19bd0*/  LDL.LU.64 R12, [R1+0x17a0] ;  /* 0x0017a000010c7983 */ /* 0x000ee20000300a00 */
[----:B------:R-:W-:-:S02]  /*19be0*/  IMAD.MOV.U32 R28, RZ, RZ, R16 ;  /* 0x000000ffff1c7224 */ /* 0x000fc400078e0010 */
[----:B------:R-:W-:Y:S02]  /*19bf0*/  IMAD.MOV.U32 R5, RZ, RZ, R17 ;  /* 0x000000ffff057224 */ /* 0x000fe400078e0011 */
[----:B------:R-:W-:Y:S02]  /*19c00*/  IMAD.MOV.U32 R16, RZ, RZ, R4 ;  /* 0x000000ffff107224 */ /* 0x000fe400078e0004 */
[----:B------:R-:W-:Y:S02]  /*19c10*/  IMAD.MOV.U32 R17, RZ, RZ, R6 ;  /* 0x000000ffff117224 */ /* 0x000fe400078e0006 */
[----:B------:R-:W-:Y:S02]  /*19c20*/  IMAD.MOV.U32 R18, RZ, RZ, R8 ;  /* 0x000000ffff127224 */ /* 0x000fe400078e0008 */
[----:B------:R-:W-:-:S07]  /*19c30*/  IMAD.MOV.U32 R19, RZ, RZ, R10 ;  /* 0x000000ffff137224 */ /* 0x000fce00078e000a */
[----:B------:R-:W-:Y:S01]  /*19c40*/  HMMA.16816.F32 R16, R16, R2, RZ ;  /* 0x000000021010723c */ /* 0x000fe200000018ff */
[----:B------:R-:W-:-:S15]  /*19c50*/  IMAD.MOV.U32 R24, RZ, RZ, R4 ;  /* 0x000000ffff187224 */ /* 0x000fde00078e0004 */
[----:B------:R-:W-:-:S03]  /*19c60*/  NOP ;  /* 0x0000000000007918 */ /* 0x000fc60000000000 */
[----:B------:R-:W-:Y:S04]  /*19c70*/  STL.64 [R1+0x1798], R18 ;  /* 0x0017981201007387 */ /* 0x000fe80000100a00 */
[----:B------:R0:W-:Y:S02]  /*19c80*/  STL.64 [R1+0x1790], R16 ;  /* 0x0017901001007387 */ /* 0x0001e40000100a00 */
[----:B0-----:R-:W-:Y:S02]  /*19c90*/  IMAD.MOV.U32 R16, RZ, RZ, R21 ;  /* 0x000000ffff107224 */ /* 0x001fe400078e0015 */
[----:B--2---:R-:W-:Y:S02]  /*19ca0*/  IMAD.MOV.U32 R21, RZ, RZ, R14 ;  /* 0x000000ffff157224 */ /* 0x004fe400078e000e */
[----:B------:R-:W2:Y:S04]  /*19cb0*/  LDL.LU R14, [R1+0x14] ;  /* 0x00001400010e7983 */ /* 0x000ea80000300800 */
[----:B------:R-:W4:Y:S01]  /*19cc0*/  LDL.LU R4, [R1+0x1c] ;  /* 0x00001c0001047983 */ /* 0x000f220000300800 */
[----:B------:R-:W-:Y:S01]  /*19cd0*/  IMAD.MOV.U32 R17, RZ, RZ, R20 ;  /* 0x000000ffff117224 */ /* 0x000fe200078e0014 */
[----:B------:R-:W-:Y:S01]  /*19ce0*/  F2FP.F16.E4M3.UNPACK_B R28, R28 ;  /* 0x0000001cff1c723e */ /* 0x000fe200020006ff */
[----:B---3--:R-:W-:Y:S01]  /*19cf0*/  IMAD.MOV.U32 R20, RZ, RZ, R12 ;  /* 0x000000ffff147224 */ /* 0x008fe200078e000c */
[----:B------:R-:W-:-:S07]  /*19d00*/  F2FP.F16.E4M3.UNPACK_B R29, R5 ;  /* 0x00000005ff1d723e */ /* 0x000fce00020006ff */
[----:B------:R-:W-:Y:S01]  /*19d10*/  HMMA.16816.F32 R20, R20, R28, RZ ;  /* 0x0000001c1414723c */ /* 0x000fe200000018ff */
[----:B------:R-:W-:Y:S02]  /*19d20*/  IMAD.MOV.U32 R2, RZ, RZ, R27 ;  /* 0x000000ffff027224 */ /* 0x000fe400078e001b */
[----:B------:R-:W-:Y:S02]  /*19d30*/  IMAD.MOV.U32 R3, RZ, RZ, R26 ;  /* 0x000000ffff037224 */ /* 0x000fe400078e001a */
[----:B------:R-:W-:Y:S02]  /*19d40*/  IMAD.MOV.U32 R25, RZ, RZ, R6 ;  /* 0x000000ffff197224 */ /* 0x000fe400078e0006 */
[----:B------:R-:W-:Y:S02]  /*19d50*/  IMAD.MOV.U32 R26, RZ, RZ, R8 ;  /* 0x000000ffff1a7224 */ /* 0x000fe400078e0008 */
[----:B------:R-:W-:Y:S02]  /*19d60*/  IMAD.MOV.U32 R27, RZ, RZ, R10 ;  /* 0x000000ffff1b7224 */ /* 0x000fe400078e000a */
[----:B------:R-:W-:-:S02]  /*19d70*/  IMAD.MOV.U32 R18, RZ, RZ, R11 ;  /* 0x000000ffff127224 */ /* 0x000fc400078e000b */
[----:B------:R-:W-:-:S06]  /*19d80*/  IMAD.MOV.U32 R19, RZ, RZ, R7 ;  /* 0x000000ffff137224 */ /* 0x000fcc00078e0007 */
[----:B------:R-:W-:Y:S02]  /*19d90*/  IMAD.MOV.U32 R11, RZ, RZ, R20 ;  /* 0x000000ffff0b7224 */ /* 0x000fe400078e0014 */
[----:B------:R-:W-:Y:S02]  /*19da0*/  IMAD.MOV.U32 R5, RZ, RZ, R21 ;  /* 0x000000ffff057224 */ /* 0x000fe400078e0015 */
[----:B------:R-:W-:Y:S02]  /*19db0*/  IMAD.MOV.U32 R7, RZ, RZ, R22 ;  /* 0x000000ffff077224 */ /* 0x000fe400078e0016 */
[----:B------:R-:W-:Y:S02]  /*19dc0*/  IMAD.MOV.U32 R8, RZ, RZ, R23 ;  /* 0x000000ffff087224 */ /* 0x000fe400078e0017 */
[----:B------:R-:W-:Y:S01]  /*19dd0*/  HMMA.16816.F32 R20, R24, R28, RZ ;  /* 0x0000001c1814723c */ /* 0x000fe200000018ff */
[----:B------:R-:W-:Y:S01]  /*19de0*/  F2FP.F16.E4M3.UNPACK_B R2, R2.H1 ;  /* 0x00000002ff02723e */ /* 0x000fe200030006ff */
[----:B------:R-:W3:Y:S01]  /*19df0*/  LDL.LU R28, [R1+0x5c] ;  /* 0x00005c00011c7983 */ /* 0x000ee20000300800 */
[----:B------:R-:W-:-:S15]  /*19e00*/  F2FP.F16.E4M3.UNPACK_B R3, R3.H1 ;  /* 0x00000003ff03723e */ /* 0x000fde00030006ff */
[----:B------:R-:W-:Y:S01]  /*19e10*/  NOP ;  /* 0x0000000000007918 */ /* 0x000fe20000000000 */
[----:B------:R-:W-:Y:S02]  /*19e20*/  IMAD.MOV.U32 R26, RZ, RZ, R20 ;  /* 0x000000ffff1a7224 */ /* 0x000fe400078e0014 */
[----:B------:R-:W-:Y:S02]  /*19e30*/  IMAD.MOV.U32 R25, RZ, RZ, R21 ;  /* 0x000000ffff197224 */ /* 0x000fe400078e0015 */
[----:B------:R-:W-:Y:S02]  /*19e40*/  IMAD.MOV.U32 R24, RZ, RZ, R22 ;  /* 0x000000ffff187224 */ /* 0x000fe400078e0016 */
[----:B------:R-:W-:Y:S02]  /*19e50*/  IMAD.MOV.U32 R10, RZ, RZ, R23 ;  /* 0x000000ffff0a7224 */ /* 0x000fe400078e0017 */
[----:B------:R-:W-:Y:S02]  /*19e60*/  IMAD.MOV.U32 R20, RZ, RZ, R13 ;  /* 0x000000ffff147224 */ /* 0x000fe400078e000d */
[----:B------:R-:W-:-:S02]  /*19e70*/  IMAD.MOV.U32 R21, RZ, RZ, R15 ;  /* 0x000000ffff157224 */ /* 0x000fc400078e000f */
[----:B--2---:R-:W-:Y:S02]  /*19e80*/  IMAD.MOV.U32 R22, RZ, RZ, R14 ;  /* 0x000000ffff167224 */ /* 0x004fe400078e000e */
[----:B----4-:R-:W-:-:S07]  /*19e90*/  IMAD.MOV.U32 R23, RZ, RZ, R4 ;  /* 0x000000ffff177224 */ /* 0x010fce00078e0004 */
[----:B------:R-:W-:Y:S01]  /*19ea0*/  HMMA.16816.F32 R20, R20, R2, R16 ;  /* 0x000000021414723c */ /* 0x000fe20000001810 */
[----:B------:R-:W2:Y:S04]  /*19eb0*/  LDL.LU.64 R18, [R1+0x1798] ;  /* 0x0017980001127983 */ /* 0x000ea80000300a00 */
[----:B------:R-:W2:Y:S04]  /*19ec0*/  LDL.LU.64 R16, [R1+0x1790] ;  /* 0x0017900001107983 */ /* 0x000ea80000300a00 */
[----:B------:R-:W4:Y:S04]  /*19ed0*/  LDL.LU R6, [R1+0xb0] ;  /* 0x0000b00001067983 */ /* 0x000f280000300800 */
[----:B------:R-:W5:Y:S04]  /*19ee0*/  LDL.LU R12, [R1+0xb4] ;  /* 0x0000b400010c7983 */ /* 0x000f680000300800 */
[----:B------:R-:W-:Y:S01]  /*19ef0*/  STL.64 [R1+0x1778], R14 ;  /* 0x0017780e01007387 */ /* 0x000fe20000100a00 */
[----:B------:R-:W-:-:S03]  /*19f00*/  LOP3.LUT R29, R0, 0x20, RZ, 0x3c, !PT ;  /* 0x00000020001d7812 */ /* 0x000fc600078e3cff */
[----:B-----5:R-:W-:Y:S04]  /*19f10*/  STL.64 [R1+0x1770], R12 ;  /* 0x0017700c01007387 */ /* 0x020fe80000100a00 */
[----:B------:R0:W-:Y:S04]  /*19f20*/  STL.64 [R1+0x1758], R22 ;  /* 0x0017581601007387 */ /* 0x0001e80000100a00 */
[----:B------:R1:W-:Y:S04]  /*19f30*/  STL.64 [R1+0x1750], R20 ;  /* 0x0017501401007387 */ /* 0x0003e80000100a00 */
[----:B------:R-:W5:Y:S01]  /*19f40*/  LDSM.16.MT88.4 R12, [R0+UR7+0x10800] ;  /* 0x01080007000c783b */ /* 0x000f620008004200 */
[----:B0-----:R-:W-:-:S02]  /*19f50*/  IMAD.MOV.U32 R22, RZ, RZ, R24 ;  /* 0x000000ffff167224 */ /* 0x001fc400078e0018 */
[----:B------:R-:W-:Y:S02]  /*19f60*/  IMAD.MOV.U32 R23, RZ, RZ, R10 ;  /* 0x000000ffff177224 */ /* 0x000fe400078e000a */
[----:B-1----:R-:W-:Y:S02]  /*19f70*/  IMAD.MOV.U32 R20, RZ, RZ, R26 ;  /* 0x000000ffff147224 */ /* 0x002fe400078e001a */
[----:B------:R-:W-:Y:S01]  /*19f80*/  IMAD.MOV.U32 R21, RZ, RZ, R25 ;  /* 0x000000ffff157224 */ /* 0x000fe200078e0019 */
[----:B------:R0:W-:Y:S04]  /*19f90*/  STL.64 [R1+0x1768], R22 ;  /* 0x0017681601007387 */ /* 0x0001e80000100a00 */
[----:B------:R1:W-:Y:S01]  /*19fa0*/  STL.64 [R1+0x1760], R20 ;  /* 0x0017601401007387 */ /* 0x0003e20000100a00 */
[----:B0-----:R-:W-:-:S02]  /*19fb0*/  IMAD.MOV.U32 R22, RZ, RZ, R7 ;  /* 0x000000ffff167224 */ /* 0x001fc400078e0007 */
[----:B-1----:R-:W-:Y:S02]  /*19fc0*/  IMAD.MOV.U32 R20, RZ, RZ, R11 ;  /* 0x000000ffff147224 */ /* 0x002fe400078e000b */
[----:B------:R-:W2:Y:S01]  /*19fd0*/  LDL.LU R11, [R1+0x1788] ;  /* 0x00178800010b7983 */ /* 0x000ea20000300800 */
[----:B------:R-:W-:-:S03]  /*19fe0*/  IMAD.MOV.U32 R21, RZ, RZ, R5 ;  /* 0x000000ffff157224 */ /* 0x000fc600078e0005 */
[----:B------:R-:W3:Y:S04]  /*19ff0*/  LDL.LU R5, [R1+0x1784] ;  /* 0x0017840001057983 */ /* 0x000ee80000300800 */
[----:B------:R-:W4:Y:S01]  /*1a000*/  LDL.LU R7, [R1+0x1780] ;  /* 0x0017800001077983 */ /* 0x000f220000300800 */
[----:B------:R-:W-:Y:S02]  /*1a010*/  IMAD.MOV.U32 R23, RZ, RZ, R8 ;  /* 0x000000ffff177224 */ /* 0x000fe400078e0008 */
[----:B-----5:R-:W-:Y:S01]  /*1a020*/  IMAD.MOV.U32 R8, RZ, RZ, R12 ;  /* 0x000000ffff087224 */ /* 0x020fe200078e000c */
[----:B------:R-:W-:Y:S04]  /*1a030*/  STL.64 [R1+0x40], R12 ;  /* 0x0000400c01007387 */ /* 0x000fe80000100a00 */
[----:B------:R-:W-:Y:S04]  /*1a040*/  STL.64 [R1+0x48], R14 ;  /* 0x0000480e01007387 */ /* 0x000fe80000100a00 */
[----:B------:R-:W0:Y:S01]  /*1a050*/  LDSM.16.MT88.4 R12, [R0+UR7+0x10c00] ;  /* 0x010c0007000c783b */ /* 0x000e220008004200 */
[----:B------:R-:W-:-:S03]  /*1a060*/  IMAD.MOV.U32 R26, RZ, RZ, R9 ;  /* 0x000000ffff1a7224 */ /* 0x000fc600078e0009 */
[----:B0-----:R-:W-:Y:S01]  /*1a070*/  STL.64 [R1+0x80], R12 ;  /* 0x0000800c01007387 */ /* 0x001fe20000100a00 */
[----:B------:R-:W-:-:S03]  /*1a080*/  IMAD.MOV.U32 R10, RZ, RZ, R12 ;  /* 0x000000ffff0a7224 */ /* 0x000fc600078e000c */
[----:B------:R-:W-:Y:S04]  /*1a090*/  STL.64 [R1+0x88], R14 ;  /* 0x0000880e01007387 */ /* 0x000fe80000100a00 */
[----:B------:R-:W0:Y:S01]  /*1a0a0*/  LDSM.16.MT88.4 R12, [R29+UR7+0x10800] ;  /* 0x010800071d0c783b */ /* 0x000e220008004200 */
[----:B--2---:R-:W-:Y:S02]  /*1a0b0*/  IMAD.MOV.U32 R27, RZ, RZ, R11 ;  /* 0x000000ffff1b7224 */ /* 0x004fe400078e000b */
[----:B---3--:R-:W-:Y:S02]  /*1a0c0*/  IMAD.MOV.U32 R24, RZ, RZ, R5 ;  /* 0x000000ffff187224 */ /* 0x008fe400078e0005 */
[----:B----4-:R-:W-:-:S07]  /*1a0d0*/  IMAD.MOV.U32 R25, RZ, RZ, R7 ;  /* 0x000000ffff197224 */ /* 0x010fce00078e0007 */
[----:B------:R-:W-:Y:S01]  /*1a0e0*/  HMMA.16816.F32 R16, R24, R2, R16 ;  /* 0x000000021810723c */ /* 0x000fe20000001810 */
[----:B------:R-:W-:Y:S01]  /*1a0f0*/  LOP3.LUT R27, R0, 0x20, RZ, 0x3c, !PT ;  /* 0x00000020001b7812 */ /* 0x000fe200078e3cff */
[----:B------:R-:W2:Y:S04]  /*1a100*/  LDL R24, [R1+0xb8] ;  /* 0x0000b80001187983 */ /* 0x000ea80000100800 */
[----:B0-----:R-:W-:Y:S04]  /*1a110*/  STL.64 [R1+0xa0], R12 ;  /* 0x0000a00c01007387 */ /* 0x001fe80000100a00 */
[----:B------:R-:W-:Y:S04]  /*1a120*/  STL.64 [R1+0xa8], R14 ;  /* 0x0000a80e01007387 */ /* 0x000fe80000100a00 */
[----:B------:R-:W0:Y:S04]  /*1a130*/  LDSM.16.MT88.4 R12, [R27+UR7+0x10c00] ;  /* 0x010c00071b0c783b */ /* 0x000e280008004200 */
[----:B------:R-:W3:Y:S04]  /*1a140*/  LDL R25, [R1+0xbc] ;  /* 0x0000bc0001197983 */ /* 0x000ee80000100800 */
[----:B------:R-:W4:Y:S04]  /*1a150*/  LDL.LU R26, [R1+0x58] ;  /* 0x00005800011a7983 */ /* 0x000f280000300800 */
[----:B------:R1:W-:Y:S04]  /*1a160*/  STL [R1+0x1748], R0 ;  /* 0x0017480001007387 */ /* 0x0003e80000100800 */
[----:B0-----:R-:W-:Y:S01]  /*1a170*/  STL.64 [R1], R12 ;  /* 0x0000000c01007387 */ /* 0x001fe20000100a00 */
[----:B-1----:R-:W-:-:S03]  /*1a180*/  IMAD.MOV.U32 R0, RZ, RZ, R14 ;  /* 0x000000ffff007224 */ /* 0x002fc600078e000e */
[----:B------:R0:W-:Y:S04]  /*1a190*/  STL [R1+0xc], R15 ;  /* 0x00000c0f01007387 */ /* 0x0001e80000100800 */
[----:B0-----:R-:W5:Y:S04]  /*1a1a0*/  LDL.LU.64 R14, [R1+0x1778] ;  /* 0x00177800010e7983 */ /* 0x001f680000300a00 */
[----:B------:R-:W2:Y:S01]  /*1a1b0*/  LDL.LU.64 R12, [R1+0x1770] ;  /* 0x00177000010c7983 */ /* 0x000ea20000300a00 */
[----:B------:R-:W-:Y:S02]  /*1a1c0*/  F2FP.F16.E4M3.UNPACK_B R2, R6.H1 ;  /* 0x00000006ff02723e */ /* 0x000fe400030006ff */
[----:B--2---:R-:W-:Y:S01]  /*1a1d0*/  F2FP.F16.E4M3.UNPACK_B R3, R12.H1 ;  /* 0x0000000cff03723e */ /* 0x004fe200030006ff */
[----:B------:R-:W-:-:S02]  /*1a1e0*/  IMAD.MOV.U32 R12, RZ, RZ, R13 ;  /* 0x000000ffff0c7224 */ /* 0x000fc400078e000d */
[----:B-----5:R-:W-:Y:S02]  /*1a1f0*/  IMAD.MOV.U32 R13, RZ, RZ, R15 ;  /* 0x000000ffff0d7224 */ /* 0x020fe400078e000f */
[----:B------:R-:W-:-:S07]  /*1a200*/  IMAD.MOV.U32 R15, RZ, RZ, R4 ;  /* 0x000000ffff0f7224 */ /* 0x000fce00078e0004 */
[----:B------:R-:W-:Y:S01]  /*1a210*/  HMMA.16816.F32 R12, R12, R2, R20 ;  /* 0x000000020c0c723c */ /* 0x000fe20000001814 */
[----:B------:R-:W2:Y:S04]  /*1a220*/  LDL.LU.64 R22, [R1+0x1768] ;  /* 0x0017680001167983 */ /* 0x000ea80000300a00 */
[----:B------:R-:W2:Y:S01]  /*1a230*/  LDL.LU.64 R20, [R1+0x1760] ;  /* 0x0017600001147983 */ /* 0x000ea20000300a00 */
[----:B------:R-:W-:Y:S02]  /*1a240*/  IMAD.MOV.U32 R4, RZ, RZ, R5 ;  /* 0x000000ffff047224 */ /* 0x000fe400078e0005 */
[----:B------:R-:W-:Y:S02]  /*1a250*/  IMAD.MOV.U32 R5, RZ, RZ, R7 ;  /* 0x000000ffff057224 */ /* 0x000fe400078e0007 */
[----:B------:R-:W-:-:S02]  /*1a260*/  IMAD.MOV.U32 R6, RZ, RZ, R9 ;  /* 0x000000ffff067224 */ /* 0x000fc400078e0009 */
[----:B------:R-:W-:-:S07]  /*1a270*/  IMAD.MOV.U32 R7, RZ, RZ, R11 ;  /* 0x000000ffff077224 */ /* 0x000fce00078e000b */
[----:B--2---:R-:W-:Y:S01]  /*1a280*/  HMMA.16816.F32 R4, R4, R2, R20 ;  /* 0x000000020404723c */ /* 0x004fe20000001814 */
[----:B------:R-:W2:Y:S04]  /*1a290*/  LDL.LU.64 R22, [R1+0x1758] ;  /* 0x0017580001167983 */ /* 0x000ea80000300a00 */
[----:B------:R-:W2:Y:S04]  /*1a2a0*/  LDL.LU.64 R20, [R1+0x1750] ;  /* 0x0017500001147983 */ /* 0x000ea80000300a00 */
[----:B------:R-:W2:Y:S04]  /*1a2b0*/  LDL R9, [R1+0x48] ;  /* 0x0000480001097983 */ /* 0x000ea80000100800 */
[----:B------:R-:W2:Y:S01]  /*1a2c0*/  LDL R11, [R1+0x88] ;  /* 0x00008800010b7983 */ /* 0x000ea20000100800 */
[----:B----4-:R-:W-:-:S02]  /*1a2d0*/  F2FP.F16.E4M3.UNPACK_B R2, R26 ;  /* 0x0000001aff02723e */ /* 0x010fc400020006ff */
[----:B------:R-:W-:Y:S01]  /*1a2e0*/  F2FP.F16.E4M3.UNPACK_B R3, R28 ;  /* 0x0000001cff03723e */ /* 0x000fe200020006ff */
[----:B------:R-:W4:Y:S06]  /*1a2f0*/  LDL R29, [R1+0xd4] ;  /* 0x0000d400011d7983 */ /* 0x000f2c0000100800 */
[----:B--2---:R-:W-:Y:S01]  /*1a300*/  HMMA.16816.F32 R20, R8, R2, R20 ;  /* 0x000000020814723c */ /* 0x004fe20000001814 */
[----:B------:R-:W2:Y:S04]  /*1a310*/  LDL R8, [R1+0xa0] ;  /* 0x0000a00001087983 */ /* 0x000ea80000100800 */
[----:B------:R-:W2:Y:S04]  /*1a320*/  LDL R9, [R1+0xa8] ;  /* 0x0000a80001097983 */ /* 0x000ea80000100800 */
[----:B------:R-:W2:Y:S01]  /*1a330*/  LDL R10, [R1] ;  /* 0x00000000010a7983 */ /* 0x000ea20000100800 */
[----:B------:R-:W-:-:S07]  /*1a340*/  IMAD.MOV.U32 R11, RZ, RZ, R0 ;  /* 0x000000ffff0b7224 */ /* 0x000fce00078e0000 */
[----:B--2---:R-:W-:-:S15]  /*1a350*/  HMMA.16816.F32 R16, R8, R2, R16 ;  /* 0x000000020810723c */ /* 0x004fde0000001810 */
[----:B------:R-:W-:-:S04]  /*1a360*/  NOP ;  /* 0x0000000000007918 */ /* 0x000fc80000000000 */
[----:B------:R-:W-:Y:S04]  /*1a370*/  STL.64 [R1+0x1740], R18 ;  /* 0x0017401201007387 */ /* 0x000fe80000100a00 */
[----:B------:R-:W-:Y:S04]  /*1a380*/  STL.64 [R1+0x1738], R16 ;  /* 0x0017381001007387 */ /* 0x000fe80000100a00 */
[----:B------:R-:W2:Y:S04]  /*1a390*/  LDL.LU R8, [R1+0x40] ;  /* 0x0000400001087983 */ /* 0x000ea80000300800 */
[----:B------:R-:W2:Y:S04]  /*1a3a0*/  LDL.LU R9, [R1+0x48] ;  /* 0x0000480001097983 */ /* 0x000ea80000300800 */
[----:B------:R-:W2:Y:S04]  /*1a3b0*/  LDL.LU R10, [R1+0x80] ;  /* 0x00008000010a7983 */ /* 0x000ea80000300800 */
[----:B------:R-:W2:Y:S01]  /*1a3c0*/  LDL.LU R11, [R1+0x88] ;  /* 0x00008800010b7983 */ /* 0x000ea20000300800 */
[----:B------:R-:W-:-:S02]  /*1a3d0*/  F2FP.F16.E4M3.UNPACK_B R24, R24 ;  /* 0x00000018ff18723e */ /* 0x000fc400020006ff */
[----:B---3--:R-:W-:Y:S02]  /*1a3e0*/  F2FP.F16.E4M3.UNPACK_B R25, R25 ;  /* 0x00000019ff19723e */ /* 0x008fe400020006ff */
[----:B------:R-:W-:Y:S02]  /*1a3f0*/  F2FP.F16.E4M3.UNPACK_B R2, R26.H1 ;  /* 0x0000001aff02723e */ /* 0x000fe400030006ff */
[----:B----4-:R-:W-:-:S05]  /*1a400*/  LOP3.LUT R26, R29, 0x40, RZ, 0x3c, !PT ;  /* 0x000000401d1a7812 */ /* 0x010fca00078e3cff */
[----:B------:R-:W0:Y:S01]  /*1a410*/  LDSM.16.M88.4 R16, [R26+UR7] ;  /* 0x000000071a10783b */ /* 0x000e220008000200 */
[----:B--2---:R-:W-:Y:S01]  /*1a420*/  HMMA.16816.F32 R12, R8, R24, R12 ;  /* 0x00000018080c723c */ /* 0x004fe2000000180c */
[----:B------:R-:W-:-:S15]  /*1a430*/  IMAD.MOV.U32 R11, RZ, RZ, R0 ;  /* 0x000000ffff0b7224 */ /* 0x000fde00078e0000 */
[----:B------:R-:W-:-:S03]  /*1a440*/  NOP ;  /* 0x0000000000007918 */ /* 0x000fc60000000000 */
[----:B------:R1:W-:Y:S04]  /*1a450*/  STL.64 [R1+0x1730], R14 ;  /* 0x0017300e01007387 */ /* 0x0003e80000100a00 */
[----:B-1----:R-:W2:Y:S04]  /*1a460*/  LDL.LU R14, [R1+0x84] ;  /* 0x00008400010e7983 */ /* 0x002ea80000300800 */
[----:B------:R-:W3:Y:S04]  /*1a470*/  LDL.LU R15, [R1+0x8c] ;  /* 0x00008c00010f7983 */ /* 0x000ee80000300800 */
[----:B------:R1:W-:Y:S04]  /*1a480*/  STL.64 [R1+0x1728], R12 ;  /* 0x0017280c01007387 */ /* 0x0003e80000100a00 */
[----:B-1----:R-:W4:Y:S04]  /*1a490*/  LDL.LU R12, [R1+0x44] ;  /* 0x00004400010c7983 */ /* 0x002f280000300800 */
[----:B------:R-:W5:Y:S04]  /*1a4a0*/  LDL.LU R13, [R1+0x4c] ;  /* 0x00004c00010d7983 */ /* 0x000f680000300800 */
[----:B------:R-:W2:Y:S04]  /*1a4b0*/  LDL.LU R8, [R1+0xa0] ;  /* 0x0000a00001087983 */ /* 0x000ea80000300800 */
[----:B------:R-:W2:Y:S04]  /*1a4c0*/  LDL.LU R9, [R1+0xa8] ;  /* 0x0000a80001097983 */ /* 0x000ea80000300800 */
[----:B------:R-:W2:Y:S04]  /*1a4d0*/  LDL.LU R10, [R1] ;  /* 0x00000000010a7983 */ /* 0x000ea80000300800 */
[----:B------:R-:W3:Y:S01]  /*1a4e0*/  LDL.LU R0, [R1+0x1748] ;  /* 0x0017480001007983 */ /* 0x000ee20000300800 */
[----:B------:R-:W-:Y:S01]  /*1a4f0*/  F2FP.F16.E4M3.UNPACK_B R3, R28.H1 ;  /* 0x0000001cff03723e */ /* 0x000fe200030006ff */
[----:B0-----:R-:W-:-:S02]  /*1a500*/  IMAD.MOV.U32 R29, RZ, RZ, R18 ;  /* 0x000000ffff1d7224 */ /* 0x001fc400078e0012 */
[----:B------:R-:W-:Y:S01]  /*1a510*/  IMAD.MOV.U32 R28, RZ, RZ, R19 ;  /* 0x000000ffff1c7224 */ /* 0x000fe200078e0013 */
[----:B--2---:R-:W-:Y:S01]  /*1a520*/  HMMA.16816.F32 R4, R8, R24, R4 ;  /* 0x000000180804723c */ /* 0x004fe20000001804 */
[----:B------:R-:W2:Y:S04]  /*1a530*/  LDL.LU R24, [R1+0xb8] ;  /* 0x0000b80001187983 */ /* 0x000ea80000300800 */
[----:B------:R-:W2:Y:S04]  /*1a540*/  LDL.LU R25, [R1+0xbc] ;  /* 0x0000bc0001197983 */ /* 0x000ea80000300800 */
[----:B------:R-:W-:Y:S04]  /*1a550*/  STL.64 [R1+0xc0], R16 ;  /* 0x0000c01001007387 */ /* 0x000fe80000100a00 */
[----:B---3--:R-:W0:Y:S04]  /*1a560*/  LDSM.16.MT88.4 R16, [R0+UR7+0x11000] ;  /* 0x011000070010783b */ /* 0x008e280008004200 */
[----:B------:R-:W-:Y:S04]  /*1a570*/  STL [R1+0x170c], R28 ;  /* 0x00170c1c01007387 */ /* 0x000fe80000100800 */
[----:B------:R-:W-:Y:S04]  /*1a580*/  STL [R1+0x1708], R29 ;  /* 0x0017081d01007387 */ /* 0x000fe80000100800 */
[----:B0-----:R-:W-:Y:S04]  /*1a590*/  STL.64 [R1+0x50], R16 ;  /* 0x0000501001007387 */ /* 0x001fe80000100a00 */
[----:B------:R-:W-:Y:S04]  /*1a5a0*/  STL.64 [R1+0x58], R18 ;  /* 0x0000581201007387 */ /* 0x000fe80000100a00 */
[----:B------:R-:W0:Y:S04]  /*1a5b0*/  LDSM.16.MT88.4 R16, [R0+UR7+0x11400] ;  /* 0x011400070010783b */ /* 0x000e280008004200 */
[----:B------:R-:W-:Y:S01]  /*1a5c0*/  STL [R1+0x1720], R0 ;  /* 0x0017200001007387 */ /* 0x000fe20000100800 */
[----:B----4-:R-:W-:-:S02]  /*1a5d0*/  IMAD.MOV.U32 R8, RZ, RZ, R12 ;  /* 0x000000ffff087224 */ /* 0x010fc400078e000c */
[----:B-----5:R-:W-:Y:S01]  /*1a5e0*/  IMAD.MOV.U32 R9, RZ, RZ, R13 ;  /* 0x000000ffff097224 */ /* 0x020fe200078e000d */
[----:B0-----:R-:W-:Y:S04]  /*1a5f0*/  STL.64 [R1+0x70], R16 ;  /* 0x0000701001007387 */ /* 0x001fe80000100a00 */
[----:B------:R-:W-:Y:S04]  /*1a600*/  STL.64 [R1+0x78], R18 ;  /* 0x0000781201007387 */ /* 0x000fe80000100a00 */
[----:B------:R-:W0:Y:S01]  /*1a610*/  LDSM.16.MT88.4 R16, [R27+UR7+0x11000] ;  /* 0x011000071b10783b */ /* 0x000e220008004200 */
[----:B------:R-:W-:-:S02]  /*1a620*/  IMAD.MOV.U32 R10, RZ, RZ, R14 ;  /* 0x000000ffff0a7224 */ /* 0x000fc400078e000e */
[----:B------:R-:W-:-:S07]  /*1a630*/  IMAD.MOV.U32 R11, RZ, RZ, R15 ;  /* 0x000000ffff0b7224 */ /* 0x000fce00078e000f */
[----:B------:R-:W-:Y:S01]  /*1a640*/  HMMA.16816.F32 R20, R8, R2, R20 ;  /* 0x000000020814723c */ /* 0x000fe20000001814 */
[----:B------:R-:W3:Y:S04]  /*1a650*/  LDL R8, [R1+0xa4] ;  /* 0x0000a40001087983 */ /* 0x000ee80000100800 */
[----:B------:R-:W3:Y:S04]  /*1a660*/  LDL R9, [R1+0xac] ;  /* 0x0000ac0001097983 */ /* 0x000ee80000100800 */
[----:B------:R-:W3:Y:S04]  /*1a670*/  LDL R10, [R1+0x4] ;  /* 0x00000400010a7983 */ /* 0x000ee80000100800 */
[----:B------:R-:W3:Y:S04]  /*1a680*/  LDL R11, [R1+0xc] ;  /* 0x00000c00010b7983 */ /* 0x000ee80000100800 */
[----:B0-----:R-:W-:Y:S04]  /*1a690*/  STL.64 [R1+0x60], R16 ;  /* 0x0000601001007387 */ /* 0x001fe80000100a00 */
[----:B------:R-:W-:Y:S04]  /*1a6a0*/  STL.64 [R1+0x68], R18 ;  /* 0x0000681201007387 */ /* 0x000fe80000100a00 */
[----:B------:R-:W0:Y:S04]  /*1a6b0*/  LDSM.16.MT88.4 R16, [R27+UR7+0x11400] ;  /* 0x011400071b10783b */ /* 0x000e280008004200 */
[----:B0-----:R-:W-:Y:S01]  /*1a6c0*/  STL.64 [R1+0x90], R16 ;  /* 0x0000901001007387 */ /* 0x001fe20000100a00 */
[----:B------:R-:W-:-:S03]  /*1a6d0*/  IMAD.MOV.U32 R0, RZ, RZ, R18 ;  /* 0x000000ffff007224 */ /* 0x000fc600078e0012 */
[----:B------:R0:W-:Y:S04]  /*1a6e0*/  STL [R1+0x9c], R19 ;  /* 0x00009c1301007387 */ /* 0x0001e80000100800 */
[----:B0-----:R-:W3:Y:S04]  /*1a6f0*/  LDL.LU.64 R18, [R1+0x1740] ;  /* 0x0017400001127983 */ /* 0x001ee80000300a00 */
[----:B------:R-:W3:Y:S04]  /*1a700*/  LDL.LU.64 R16, [R1+0x1738] ;  /* 0x0017380001107983 */ /* 0x000ee80000300a00 */
[----:B------:R0:W-:Y:S04]  /*1a710*/  STL [R1+0x1724], R27 ;  /* 0x0017241b01007387 */ /* 0x0001e80000100800 */
[----:B0-----:R-:W4:Y:S01]  /*1a720*/  LDL.LU R27, [R1+0x68] ;  /* 0x00006800011b7983 */ /* 0x001f220000300800 */
[----:B---3--:R-:W-:Y:S01]  /*1a730*/  HMMA.16816.F32 R16, R8, R2, R16 ;  /* 0x000000020810723c */ /* 0x008fe20000001810 */
[----:B------:R-:W-:-:S02]  /*1a740*/  IMAD.MOV.U32 R8, RZ, RZ, R12 ;  /* 0x000000ffff087224 */ /* 0x000fc400078e000c */
[----:B------:R-:W-:Y:S02]  /*1a750*/  IMAD.MOV.U32 R9, RZ, RZ, R13 ;  /* 0x000000ffff097224 */ /* 0x000fe400078e000d */
[----:B------:R-:W-:Y:S02]  /*1a760*/  IMAD.MOV.U32 R10, RZ, RZ, R14 ;  /* 0x000000ffff0a7224 */ /* 0x000fe400078e000e */
[----:B------:R-:W-:Y:S02]  /*1a770*/  IMAD.MOV.U32 R11, RZ, RZ, R15 ;  /* 0x000000ffff0b7224 */ /* 0x000fe400078e000f */
[----:B------:R-:W0:Y:S04]  /*1a780*/  LDSM.16.M88.4 R12, [R26+UR7+0x8000] ;  /* 0x008000071a0c783b */ /* 0x000e280008000200 */
[----:B0-----:R0:W-:Y:S01]  /*1a790*/  STL.64 [R1+0xb8], R14 ;  /* 0x0000b80e01007387 */ /* 0x0011e20000100a00 */
[----:B------:R-:W-:-:S02]  /*1a7a0*/  IMAD.MOV.U32 R28, RZ, RZ, R12 ;  /* 0x000000ffff1c7224 */ /* 0x000fc400078e000c */
[----:B------:R-:W-:Y:S01]  /*1a7b0*/  IMAD.MOV.U32 R29, RZ, RZ, R13 ;  /* 0x000000ffff1d7224 */ /* 0x000fe200078e000d */
[----:B0-----:R-:W3:Y:S04]  /*1a7c0*/  LDL.LU.64 R14, [R1+0x1730] ;  /* 0x00173000010e7983 */ /* 0x001ee80000300a00 */
[----:B------:R-:W3:Y:S01]  /*1a7d0*/  LDL.LU.64 R12, [R1+0x1728] ;  /* 0x00172800010c7983 */ /* 0x000ee20000300a00 */
[----:B--2---:R-:W-:Y:S02]  /*1a7e0*/  F2FP.F16.E4M3.UNPACK_B R24, R24.H1 ;  /* 0x00000018ff18723e */ /* 0x004fe400030006ff */
[----:B------:R-:W-:Y:S01]  /*1a7f0*/  F2FP.F16.E4M3.UNPACK_B R25, R25.H1 ;  /* 0x00000019ff19723e */ /* 0x000fe200030006ff */
[----:B------:R0:W-:Y:S04]  /*1a800*/  STL [R1+0x1684], R26 ;  /* 0x0016841a01007387 */ /* 0x0001e80000100800 */
[----:B0-----:R-:W2:Y:S02]  /*1a810*/  LDL.LU R26, [R1+0xc4] ;  /* 0x0000c400011a7983 */ /* 0x001ea40000300800 */
[-C--:B---3--:R-:W-:Y:S02]  /*1a820*/  HMMA.16816.F32 R12, R8, R24.reuse, R12 ;  /* 0x00000018080c723c */ /* 0x088fe4000000180c */
[----:B------:R-:W3:Y:S04]  /*1a830*/  LDL.LU R8, [R1+0xa4] ;  /* 0x0000a40001087983 */ /* 0x000ee80000300800 */
[----:B------:R-:W3:Y:S04]  /*1a840*/  LDL.LU R9, [R1+0xac] ;  /* 0x0000ac0001097983 */ /* 0x000ee80000300800 */
[----:B------:R-:W3:Y:S04]  /*1a850*/  LDL.LU R10, [R1+0x4] ;  /* 0x00000400010a7983 */ /* 0x000ee80000300800 */
[----:B------:R-:W3:Y:S02]  /*1a860*/  LDL.LU R11, [R1+0xc] ;  /* 0x00000c00010b7983 */ /* 0x000ee40000300800 */
[----:B---3--:R-:W-:Y:S02]  /*1a870*/  HMMA.16816.F32 R4, R8, R24, R4 ;  /* 0x000000180804723c */ /* 0x008fe40000001804 */
[----:B------:R-:W3:Y:S04]  /*1a880*/  LDL.LU R24, [R1+0x90] ;  /* 0x0000900001187983 */ /* 0x000ee80000300800 */
[----:B------:R-:W5:Y:S04]  /*1a890*/  LDL.LU R25, [R1+0xc0] ;  /* 0x0000c00001197983 */ /* 0x000f680000300800 */
[----:B------:R-:W3:Y:S04]  /*1a8a0*/  LDL R8, [R1+0x50] ;  /* 0x0000500001087983 */ /* 0x000ee80000100800 */
[----:B------:R-:W3:Y:S04]  /*1a8b0*/  LDL R9, [R1+0x58] ;  /* 0x0000580001097983 */ /* 0x000ee80000100800 */
[----:B------:R-:W3:Y:S04]  /*1a8c0*/  LDL R10, [R1+0x70] ;  /* 0x00007000010a7983 */ /* 0x000ee80000100800 */
[----:B------:R-:W3:Y:S01]  /*1a8d0*/  LDL R11, [R1+0x78] ;  /* 0x00007800010b7983 */ /* 0x000ee20000100800 */
[----:B--2---:R-:W-:-:S02]  /*1a8e0*/  F2FP.F16.E4M3.UNPACK_B R3, R26 ;  /* 0x0000001aff03723e */ /* 0x004fc400020006ff */
[----:B-----5:R-:W-:-:S07]  /*1a8f0*/  F2FP.F16.E4M3.UNPACK_B R2, R25 ;  /* 0x00000019ff02723e */ /* 0x020fce00020006ff */
[----:B---3--:R-:W-:Y:S01]  /*1a900*/  HMMA.16816.F32 R20, R8, R2, R20 ;  /* 0x000000020814723c */ /* 0x008fe20000001814 */
[----:B------:R-:W2:Y:S01]  /*1a910*/  LDL R8, [R1+0x60] ;  /* 0x0000600001087983 */ /* 0x000ea20000100800 */
[----:B----4-:R-:W-:Y:S02]  /*1a920*/  IMAD.MOV.U32 R9, RZ, RZ, R27 ;  /* 0x000000ffff097224 */ /* 0x010fe400078e001b */
[----:B------:R-:W-:Y:S02]  /*1a930*/  IMAD.MOV.U32 R10, RZ, RZ, R24 ;  /* 0x000000ffff0a7224 */ /* 0x000fe400078e0018 */
        /* <DEDUP_REMOVED lines=10> */
[----:B------:R-:W-:-:S07]  /*1a9e0*/  F2FP.F16.E4M3.UNPACK_B R3, R29 ;  /* 0x0000001dff03723e */ /* 0x000fce00020006ff */
[----:B--2---:R-:W-:Y:S01]  /*1a9f0*/  HMMA.16816.F32 R12, R8, R2, R12 ;  /* 0x00000002080c723c */ /* 0x004fe2000000180c */
[----:B------:R-:W2:Y:S01]  /*1aa00*/  LDL.LU R8, [R1+0x60] ;  /* 0x0000600001087983 */ /* 0x000ea20000300800 */
[----:B------:R-:W-:Y:S02]  /*1aa10*/  IMAD.MOV.U32 R9, RZ, RZ, R27 ;  /* 0x000000ffff097224 */ /* 0x000fe400078e001b */
[----:B------:R-:W-:Y:S01]  /*1aa20*/  IMAD.MOV.U32 R11, RZ, RZ, R0 ;  /* 0x000000ffff0b7224 */ /* 0x000fe200078e0000 */
[----:B------:R-:W3:Y:S01]  /*1aa30*/  LDL.LU R27, [R1+0x1724] ;  /* 0x00172400011b7983 */ /* 0x000ee20000300800 */
[----:B------:R-:W-:-:S03]  /*1aa40*/  IMAD.MOV.U32 R10, RZ, RZ, R24 ;  /* 0x000000ffff0a7224 */ /* 0x000fc600078e0018 */
[----:B------:R-:W4:Y:S04]  /*1aa50*/  LDL.LU R0, [R1+0x1720] ;  /* 0x0017200001007983 */ /* 0x000f280000300800 */
[----:B------:R-:W5:Y:S01]  /*1aa60*/  LDL R24, [R1+0xb8] ;  /* 0x0000b80001187983 */ /* 0x000f620000100800 */
[----:B--2---:R-:W-:Y:S01]  /*1aa70*/  HMMA.16816.F32 R4, R8, R2, R4 ;  /* 0x000000020804723c */ /* 0x004fe20000001804 */
[----:B------:R-:W-:Y:S02]  /*1aa80*/  F2FP.F16.E4M3.UNPACK_B R2, R25.H1 ;  /* 0x00000019ff02723e */ /* 0x000fe400030006ff */
[----:B----4-:R-:W0:Y:S04]  /*1aa90*/  LDSM.16.MT88.4 R16, [R0+UR7+0x11800] ;  /* 0x011800070010783b */ /* 0x010e280008004200 */
[----:B-----5:R-:W-:Y:S04]  /*1aaa0*/  STL [R1+0x16f0], R24 ;  /* 0x0016f01801007387 */ /* 0x020fe80000100800 */
[----:B------:R-:W2:Y:S01]  /*1aab0*/  LDL R25, [R1+0xbc] ;  /* 0x0000bc0001197983 */ /* 0x000ea20000100800 */
[----:B------:R-:W-:-:S03]  /*1aac0*/  F2FP.F16.E4M3.UNPACK_B R3, R26.H1 ;  /* 0x0000001aff03723e */ /* 0x000fc600030006ff */
[----:B--2---:R-:W-:Y:S04]  /*1aad0*/  STL [R1+0x16f4], R25 ;  /* 0x0016f41901007387 */ /* 0x004fe80000100800 */
[----:B------:R-:W2:Y:S04]  /*1aae0*/  LDL R8, [R1+0x54] ;  /* 0x0000540001087983 */ /* 0x000ea80000100800 */
[----:B------:R-:W2:Y:S04]  /*1aaf0*/  LDL R9, [R1+0x5c] ;  /* 0x00005c0001097983 */ /* 0x000ea80000100800 */
[----:B------:R-:W2:Y:S04]  /*1ab00*/  LDL R10, [R1+0x74] ;  /* 0x00007400010a7983 */ /* 0x000ea80000100800 */
[----:B------:R-:W2:Y:S01]  /*1ab10*/  LDL R11, [R1+0x7c] ;  /* 0x00007c00010b7983 */ /* 0x000ea20000100800 */
[----:B0-----:R-:W-:Y:S01]  /*1ab20*/  IMAD.MOV.U32 R26, RZ, RZ, R17 ;  /* 0x000000ffff1a7224 */ /* 0x001fe200078e0011 */
[----:B--2---:R-:W-:Y:S02]  /*1ab30*/  HMMA.16816.F32 R20, R8, R2, R20 ;  /* 0x000000020814723c */ /* 0x004fe40000001814 */
[----:B------:R-:W0:-:S15]  /*1ab40*/  LDSM.16.MT88.4 R8, [R0+UR7+0x11c00] ;  /* 0x011c00070008783b */ /* 0x000e1e0008004200 */
[----:B------:R-:W-:Y:S02]  /*1ab50*/  NOP ;  /* 0x0000000000007918 */ /* 0x000fe40000000000 */
[----:B------:R1:W-:Y:S04]  /*1ab60*/  STL [R1+0x1704], R20 ;  /* 0x0017041401007387 */ /* 0x0003e80000100800 */
[----:B-1----:R-:W2:Y:S04]  /*1ab70*/  LDL.LU R20, [R1+0x64] ;  /* 0x0000640001147983 */ /* 0x002ea80000300800 */
[----:B------:R1:W-:Y:S04]  /*1ab80*/  STL [R1+0x1700], R21 ;  /* 0x0017001501007387 */ /* 0x0003e80000100800 */
[----:B-1----:R-:W4:Y:S04]  /*1ab90*/  LDL.LU R21, [R1+0x6c] ;  /* 0x00006c0001157983 */ /* 0x002f280000300800 */
[----:B------:R1:W-:Y:S04]  /*1aba0*/  STL [R1+0x16fc], R22 ;  /* 0x0016fc1601007387 */ /* 0x0003e80000100800 */
[----:B-1----:R-:W5:Y:S04]  /*1abb0*/  LDL.LU R22, [R1+0x94] ;  /* 0x0000940001167983 */ /* 0x002f680000300800 */
[----:B------:R1:W-:Y:S04]  /*1abc0*/  STL [R1+0x16f8], R23 ;  /* 0x0016f81701007387 */ /* 0x0003e80000100800 */
[----:B-1----:R-:W5:Y:S04]  /*1abd0*/  LDL.LU R23, [R1+0x9c] ;  /* 0x00009c0001177983 */ /* 0x002f680000300800 */
[----:B------:R-:W-:Y:S04]  /*1abe0*/  STL.64 [R1+0x10], R16 ;  /* 0x0000101001007387 */ /* 0x000fe80000100a00 */
[----:B------:R-:W-:Y:S04]  /*1abf0*/  STL.64 [R1+0x18], R18 ;  /* 0x0000181201007387 */ /* 0x000fe80000100a00 */
[----:B---3--:R-:W1:Y:S04]  /*1ac00*/  LDSM.16.MT88.4 R16, [R27+UR7+0x11800] ;  /* 0x011800071b10783b */ /* 0x008e680008004200 */
[----:B------:R3:W-:Y:S04]  /*1ac10*/  STL [R1+0x16ec], R26 ;  /* 0x0016ec1a01007387 */ /* 0x0007e80000100800 */
[----:B0-----:R-:W-:Y:S04]  /*1ac20*/  STL.64 [R1+0x20], R8 ;  /* 0x0000200801007387 */ /* 0x001fe80000100a00 */
[----:B------:R-:W-:Y:S04]  /*1ac30*/  STL.64 [R1+0x28], R10 ;  /* 0x0000280a01007387 */ /* 0x000fe80000100a00 */
[----:B------:R-:W-:Y:S04]  /*1ac40*/  STL [R1+0x16e8], R0 ;  /* 0x0016e80001007387 */ /* 0x000fe80000100800 */
[----:B-1----:R-:W-:Y:S01]  /*1ac50*/  STL [R1+0x34], R17 ;  /* 0x0000341101007387 */ /* 0x002fe20000100800 */
[----:B---3--:R-:W-:-:S03]  /*1ac60*/  IMAD.MOV.U32 R26, RZ, RZ, R16 ;  /* 0x000000ffff1a7224 */ /* 0x008fc600078e0010 */
[----:B------:R0:W-:Y:S04]  /*1ac70*/  STL.64 [R1+0x38], R18 ;  /* 0x0000381201007387 */ /* 0x0001e80000100a00 */
[----:B0-----:R-:W3:Y:S04]  /*1ac80*/  LDL.LU.64 R18, [R1+0x1718] ;  /* 0x0017180001127983 */ /* 0x001ee80000300a00 */
[----:B------:R-:W3:Y:S01]  /*1ac90*/  LDL.LU.64 R16, [R1+0x1710] ;  /* 0x0017100001107983 */ /* 0x000ee20000300a00 */
[----:B------:R-:W-:Y:S02]  /*1aca0*/  IMAD.MOV.U32 R25, RZ, RZ, R8 ;  /* 0x000000ffff197224 */ /* 0x000fe400078e0008 */
[----:B------:R-:W-:-:S02]  /*1acb0*/  IMAD.MOV.U32 R24, RZ, RZ, R10 ;  /* 0x000000ffff187224 */ /* 0x000fc400078e000a */
[----:B--2---:R-:W-:Y:S02]  /*1acc0*/  IMAD.MOV.U32 R8, RZ, RZ, R20 ;  /* 0x000000ffff087224 */ /* 0x004fe400078e0014 */
[----:B----4-:R-:W-:Y:S02]  /*1acd0*/  IMAD.MOV.U32 R9, RZ, RZ, R21 ;  /* 0x000000ffff097224 */ /* 0x010fe400078e0015 */
[----:B-----5:R-:W-:Y:S02]  /*1ace0*/  IMAD.MOV.U32 R10, RZ, RZ, R22 ;  /* 0x000000ffff0a7224 */ /* 0x020fe400078e0016 */
[----:B------:R-:W-:-:S07]  /*1acf0*/  IMAD.MOV.U32 R11, RZ, RZ, R23 ;  /* 0x000000ffff0b7224 */ /* 0x000fce00078e0017 */
[----:B---3--:R-:W-:Y:S01]  /*1ad00*/  HMMA.16816.F32 R16, R8, R2, R16 ;  /* 0x000000020810723c */ /* 0x008fe20000001810 */
[----:B------:R-:W0:Y:S04]  /*1ad10*/  LDSM.16.MT88.4 R8, [R27+UR7+0x11c00] ;  /* 0x011c00071b08783b */ /* 0x000e280008004200 */
[----:B0-----:R0:W-:Y:S01]  /*1ad20*/  STL.64 [R1], R8 ;  /* 0x0000000801007387 */ /* 0x0011e20000100a00 */
[----:B------:R-:W-:-:S03]  /*1ad30*/  IMAD.MOV.U32 R0, RZ, RZ, R10 ;  /* 0x000000ffff007224 */ /* 0x000fc600078e000a */
[----:B------:R1:W-:Y:S04]  /*1ad40*/  STL [R1+0xc], R11 ;  /* 0x00000c0b01007387 */ /* 0x0003e80000100800 */
[----:B0-----:R-:W2:Y:S04]  /*1ad50*/  LDL.LU R8, [R1+0x54] ;  /* 0x0000540001087983 */ /* 0x001ea80000300800 */
[----:B------:R-:W2:Y:S04]  /*1ad60*/  LDL.LU R9, [R1+0x5c] ;  /* 0x00005c0001097983 */ /* 0x000ea80000300800 */
[----:B------:R-:W2:Y:S04]  /*1ad70*/  LDL.LU R10, [R1+0x74] ;  /* 0x00007400010a7983 */ /* 0x000ea80000300800 */
[----:B-1----:R-:W2:Y:S01]  /*1ad80*/  LDL.LU R11, [R1+0x7c] ;  /* 0x00007c00010b7983 */ /* 0x002ea20000300800 */
[----:B------:R-:W-:-:S02]  /*1ad90*/  F2FP.F16.E4M3.UNPACK_B R2, R28.H1 ;  /* 0x0000001cff02723e */ /* 0x000fc400030006ff */
[----:B------:R-:W-:Y:S01]  /*1ada0*/  F2FP.F16.E4M3.UNPACK_B R3, R29.H1 ;  /* 0x0000001dff03723e */ /* 0x000fe200030006ff */
[----:B------:R-:W3:Y:S04]  /*1adb0*/  LDL.LU R28, [R1+0x170c] ;  /* 0x00170c00011c7983 */ /* 0x000ee80000300800 */
[----:B------:R-:W4:Y:S02]  /*1adc0*/  LDL.LU R29, [R1+0x1708] ;  /* 0x00170800011d7983 */ /* 0x000f240000300800 */
[----:B--2---:R-:W-:Y:S01]  /*1add0*/  HMMA.16816.F32 R12, R8, R2, R12 ;  /* 0x00000002080c723c */ /* 0x004fe2000000180c */
[----:B------:R-:W-:Y:S02]  /*1ade0*/  IMAD.MOV.U32 R8, RZ, RZ, R20 ;  /* 0x000000ffff087224 */ /* 0x000fe400078e0014 */
[----:B------:R-:W-:Y:S01]  /*1adf0*/  IMAD.MOV.U32 R9, RZ, RZ, R21 ;  /* 0x000000ffff097224 */ /* 0x000fe200078e0015 */
[----:B------:R-:W2:Y:S01]  /*1ae00*/  LDL.LU R20, [R1+0x1704] ;  /* 0x0017040001147983 */ /* 0x000ea20000300800 */
[----:B------:R-:W-:-:S02]  /*1ae10*/  IMAD.MOV.U32 R10, RZ, RZ, R22 ;  /* 0x000000ffff0a7224 */ /* 0x000fc400078e0016 */
[----:B------:R-:W-:Y:S01]  /*1ae20*/  IMAD.MOV.U32 R11, RZ, RZ, R23 ;  /* 0x000000ffff0b7224 */ /* 0x000fe200078e0017 */
[----:B------:R-:W2:Y:S04]  /*1ae30*/  LDL.LU R21, [R1+0x1700] ;  /* 0x0017000001157983 */ /* 0x000ea80000300800 */
[----:B------:R-:W2:Y:S02]  /*1ae40*/  LDL.LU R22, [R1+0x16fc] ;  /* 0x0016fc0001167983 */ /* 0x000ea40000300800 */
[----:B------:R-:W-:Y:S02]  /*1ae50*/  HMMA.16816.F32 R4, R8, R2, R4 ;  /* 0x000000020804723c */ /* 0x000fe40000001804 */
[----:B------:R-:W2:Y:S04]  /*1ae60*/  LDL.LU R23, [R1+0x16f8] ;  /* 0x0016f80001177983 */ /* 0x000ea80000300800 */
[----:B------:R-:W2:Y:S04]  /*1ae70*/  LDL R8, [R1+0x10] ;  /* 0x0000100001087983 */ /* 0x000ea80000100800 */
[----:B------:R-:W2:Y:S01]  /*1ae80*/  LDL R9, [R1+0x18] ;  /* 0x0000180001097983 */ /* 0x000ea20000100800 */
[----:B----4-:R-:W-:Y:S01]  /*1ae90*/  F2FP.F16.E4M3.UNPACK_B R2, R29 ;  /* 0x0000001dff02723e */ /* 0x010fe200020006ff */
[----:B------:R-:W-:Y:S01]  /*1aea0*/  IMAD.MOV.U32 R10, RZ, RZ, R25 ;  /* 0x000000ffff0a7224 */ /* 0x000fe200078e0019 */
[----:B---3--:R-:W-:Y:S01]  /*1aeb0*/  F2FP.F16.E4M3.UNPACK_B R3, R28 ;  /* 0x0000001cff03723e */ /* 0x008fe200020006ff */
[----:B------:R-:W-:Y:S01]  /*1aec0*/  IMAD.MOV.U32 R11, RZ, RZ, R24 ;  /* 0x000000ffff0b7224 */ /* 0x000fe200078e0018 */
[----:B------:R-:W3:Y:S04]  /*1aed0*/  LDL.LU R25, [R1+0x16f4] ;  /* 0x0016f40001197983 */ /* 0x000ee80000300800 */
[----:B------:R-:W4:Y:S02]  /*1aee0*/  LDL.LU R24, [R1+0x16f0] ;  /* 0x0016f00001187983 */ /* 0x000f240000300800 */
[----:B--2---:R-:W-:Y:S02]  /*1aef0*/  HMMA.16816.F32 R20, R8, R2, R20 ;  /* 0x000000020814723c */ /* 0x004fe40000001814 */
[----:B------:R-:W2:Y:S04]  /*1af00*/  LDL R9, [R1+0x38] ;  /* 0x0000380001097983 */ /* 0x000ea80000100800 */
[----:B------:R-:W2:Y:S01]  /*1af10*/  LDL R10, [R1] ;  /* 0x00000000010a7983 */ /* 0x000ea20000100800 */
[----:B------:R-:W-:-:S02]  /*1af20*/  IMAD.MOV.U32 R8, RZ, RZ, R26 ;  /* 0x000000ffff087224 */ /* 0x000fc400078e001a */
        /* <DEDUP_REMOVED lines=9> */
[----:B----4-:R-:W-:-:S02]  /*1afc0*/  F2FP.F16.E4M3.UNPACK_B R24, R24 ;  /* 0x00000018ff18723e */ /* 0x010fc400020006ff */
[----:B---3--:R-:W-:-:S07]  /*1afd0*/  F2FP.F16.E4M3.UNPACK_B R25, R25 ;  /* 0x00000019ff19723e */ /* 0x008fce00020006ff */
[----:B--2---:R-:W-:-:S15]  /*1afe0*/  HMMA.16816.F32 R12, R8, R24, R12 ;  /* 0x00000018080c723c */ /* 0x004fde000000180c */
[----:B------:R-:W-:-:S04]  /*1aff0*/  NOP ;  /* 0x0000000000007918 */ /* 0x000fc80000000000 */
[----:B------:R0:W-:Y:S04]  /*1b000*/  STL.64 [R1+0x16d0], R14 ;  /* 0x0016d00e01007387 */ /* 0x0001e80000100a00 */
[----:B0-----:R-:W2:Y:S04]  /*1b010*/  LDL.LU R14, [R1+0x2c] ;  /* 0x00002c00010e7983 */ /* 0x001ea80000300800 */
[----:B------:R-:W3:Y:S01]  /*1b020*/  LDL R15, [R1+0xd4] ;  /* 0x0000d400010f7983 */ /* 0x000ee20000100800 */
[----:B------:R-:W-:-:S03]  /*1b030*/  IMAD.MOV.U32 R8, RZ, RZ, R26 ;  /* 0x000000ffff087224 */ /* 0x000fc600078e001a */
[----:B------:R0:W-:Y:S01]  /*1b040*/  STL.64 [R1+0x16c8], R12 ;  /* 0x0016c80c01007387 */ /* 0x0001e20000100a00 */
[----:B------:R-:W-:-:S03]  /*1b050*/  IMAD.MOV.U32 R11, RZ, RZ, R0 ;  /* 0x000000ffff0b7224 */ /* 0x000fc600078e0000 */
[----:B0-----:R-:W4:Y:S04]  /*1b060*/  LDL.LU R12, [R1+0x1c] ;  /* 0x00001c00010c7983 */ /* 0x001f280000300800 */
[----:B------:R-:W5:Y:S04]  /*1b070*/  LDL.LU R13, [R1+0x24] ;  /* 0x00002400010d7983 */ /* 0x000f680000300800 */
[----:B------:R-:W2:Y:S04]  /*1b080*/  LDL.LU R26, [R1+0x16ec] ;  /* 0x0016ec00011a7983 */ /* 0x000ea80000300800 */
[----:B------:R-:W2:Y:S04]  /*1b090*/  LDL.LU R9, [R1+0x38] ;  /* 0x0000380001097983 */ /* 0x000ea80000300800 */
[----:B------:R-:W2:Y:S04]  /*1b0a0*/  LDL.LU R10, [R1] ;  /* 0x00000000010a7983 */ /* 0x000ea80000300800 */
[----:B------:R-:W4:Y:S01]  /*1b0b0*/  LDL.LU R0, [R1+0x16e8] ;  /* 0x0016e80001007983 */ /* 0x000f220000300800 */
[----:B------:R-:W-:-:S02]  /*1b0c0*/  F2FP.F16.E4M3.UNPACK_B R2, R29.H1 ;  /* 0x0000001dff02723e */ /* 0x000fc400030006ff */
[----:B------:R-:W-:Y:S01]  /*1b0d0*/  F2FP.F16.E4M3.UNPACK_B R3, R28.H1 ;  /* 0x0000001cff03723e */ /* 0x000fe200030006ff */
[----:B---3--:R-:W0:Y:S01]  /*1b0e0*/  LDSM.16.M88.4 R16, [R15+UR7+0x80] ;  /* 0x000080070f10783b */ /* 0x008e220008000200 */
[----:B--2---:R-:W-:Y:S03]  /*1b0f0*/  HMMA.16816.F32 R4, R8, R24, R4 ;  /* 0x000000180804723c */ /* 0x004fe60000001804 */
[----:B------:R-:W2:Y:S04]  /*1b100*/  LDL.LU R24, [R1+0xb8] ;  /* 0x0000b80001187983 */ /* 0x000ea80000300800 */
[----:B------:R-:W3:Y:S01]  /*1b110*/  LDL.LU R25, [R1+0xbc] ;  /* 0x0000bc0001197983 */ /* 0x000ee20000300800 */
[----:B0-----:R-:W-:-:S03]  /*1b120*/  IMAD.MOV.U32 R29, RZ, RZ, R18 ;  /* 0x000000ffff1d7224 */ /* 0x001fc600078e0012 */
[----:B------:R-:W-:Y:S01]  /*1b130*/  STL.64 [R1+0x80], R16 ;  /* 0x0000801001007387 */ /* 0x000fe20000100a00 */
[----:B------:R-:W-:-:S03]  /*1b140*/  IMAD.MOV.U32 R28, RZ, RZ, R19 ;  /* 0x000000ffff1c7224 */ /* 0x000fc600078e0013 */
[----:B----4-:R-:W0:Y:S04]  /*1b150*/  LDSM.16.MT88.4 R16, [R0+UR7+0x12000] ;  /* 0x012000070010783b */ /* 0x010e280008004200 */
[----:B------:R-:W-:Y:S04]  /*1b160*/  STL [R1+0x16a4], R28 ;  /* 0x0016a41c01007387 */ /* 0x000fe80000100800 */
[----:B------:R-:W-:Y:S04]  /*1b170*/  STL [R1+0x16a0], R29 ;  /* 0x0016a01d01007387 */ /* 0x000fe80000100800 */
[----:B0-----:R-:W-:Y:S04]  /*1b180*/  STL.64 [R1+0x40], R16 ;  /* 0x0000401001007387 */ /* 0x001fe80000100a00 */
[----:B------:R-:W-:Y:S04]  /*1b190*/  STL.64 [R1+0x48], R18 ;  /* 0x0000481201007387 */ /* 0x000fe80000100a00 */
[----:B------:R-:W0:Y:S01]  /*1b1a0*/  LDSM.16.MT88.4 R16, [R0+UR7+0x12400] ;  /* 0x012400070010783b */ /* 0x000e220008004200 */
[----:B------:R-:W-:-:S02]  /*1b1b0*/  IMAD.MOV.U32 R8, RZ, RZ, R26 ;  /* 0x000000ffff087224 */ /* 0x000fc400078e001a */
[----:B------:R-:W-:Y:S02]  /*1b1c0*/  IMAD.MOV.U32 R9, RZ, RZ, R12 ;  /* 0x000000ffff097224 */ /* 0x000fe400078e000c */
[----:B-----5:R-:W-:Y:S02]  /*1b1d0*/  IMAD.MOV.U32 R10, RZ, RZ, R13 ;  /* 0x000000ffff0a7224 */ /* 0x020fe400078e000d */
[----:B------:R-:W-:Y:S01]  /*1b1e0*/  IMAD.MOV.U32 R11, RZ, RZ, R14 ;  /* 0x000000ffff0b7224 */ /* 0x000fe200078e000e */
[----:B0-----:R-:W-:Y:S01]  /*1b1f0*/  STL.64 [R1+0x60], R16 ;  /* 0x0000601001007387 */ /* 0x001fe20000100a00 */
[----:B------:R-:W-:-:S03]  /*1b200*/  IMAD.MOV.U32 R26, RZ, RZ, R19 ;  /* 0x000000ffff1a7224 */ /* 0x000fc600078e0013 */
[----:B------:R-:W-:Y:S04]  /*1b210*/  STL.64 [R1+0x68], R18 ;  /* 0x0000681201007387 */ /* 0x000fe80000100a00 */
[----:B------:R-:W0:Y:S01]  /*1b220*/  LDSM.16.MT88.4 R16, [R27+UR7+0x12000] ;  /* 0x012000071b10783b */ /* 0x000e220008004200 */
[----:B------:R-:W-:Y:S03]  /*1b230*/  HMMA.16816.F32 R20, R8, R2, R20 ;  /* 0x000000020814723c */ /* 0x000fe60000001814 */
[----:B------:R-:W-:Y:S04]  /*1b240*/  STL [R1+0x16bc], R26 ;  /* 0x0016bc1a01007387 */ /* 0x000fe80000100800 */
[----:B------:R-:W-:Y:S04]  /*1b250*/  STL [R1+0x16b8], R0 ;  /* 0x0016b80001007387 */ /* 0x000fe80000100800 */
[----:B------:R-:W4:Y:S04]  /*1b260*/  LDL R8, [R1+0x34] ;  /* 0x0000340001087983 */ /* 0x000f280000100800 */
[----:B------:R-:W4:Y:S04]  /*1b270*/  LDL R9, [R1+0x3c] ;  /* 0x00003c0001097983 */ /* 0x000f280000100800 */
[----:B------:R-:W4:Y:S04]  /*1b280*/  LDL R10, [R1+0x4] ;  /* 0x00000400010a7983 */ /* 0x000f280000100800 */
[----:B------:R-:W4:Y:S04]  /*1b290*/  LDL R11, [R1+0xc] ;  /* 0x00000c00010b7983 */ /* 0x000f280000100800 */
[----:B0-----:R-:W-:Y:S04]  /*1b2a0*/  STL.64 [R1+0x50], R16 ;  /* 0x0000501001007387 */ /* 0x001fe80000100a00 */
[----:B------:R-:W-:Y:S04]  /*1b2b0*/  STL.64 [R1+0x58], R18 ;  /* 0x0000581201007387 */ /* 0x000fe80000100a00 */
[----:B------:R-:W0:Y:S04]  /*1b2c0*/  LDSM.16.MT88.4 R16, [R27+UR7+0x12400] ;  /* 0x012400071b10783b */ /* 0x000e280008004200 */
[----:B0-----:R-:W-:Y:S01]  /*1b2d0*/  STL [R1+0x74], R17 ;  /* 0x0000741101007387 */ /* 0x001fe20000100800 */
[----:B------:R-:W-:-:S02]  /*1b2e0*/  IMAD.MOV.U32 R0, RZ, RZ, R18 ;  /* 0x000000ffff007224 */ /* 0x000fc400078e0012 */
[----:B------:R-:W-:Y:S01]  /*1b2f0*/  IMAD.MOV.U32 R26, RZ, RZ, R16 ;  /* 0x000000ffff1a7224 */ /* 0x000fe200078e0010 */
[----:B------:R0:W-:Y:S04]  /*1b300*/  STL [R1+0x7c], R19 ;  /* 0x00007c1301007387 */ /* 0x0001e80000100800 */
[----:B0-----:R-:W4:Y:S04]  /*1b310*/  LDL.LU.64 R18, [R1+0x16e0] ;  /* 0x0016e00001127983 */ /* 0x001f280000300a00 */
[----:B------:R-:W4:Y:S04]  /*1b320*/  LDL.LU.64 R16, [R1+0x16d8] ;  /* 0x0016d80001107983 */ /* 0x000f280000300a00 */
[----:B------:R0:W-:Y:S04]  /*1b330*/  STL [R1+0x16c0], R27 ;  /* 0x0016c01b01007387 */ /* 0x0001e80000100800 */
[----:B0-----:R-:W5:Y:S01]  /*1b340*/  LDL.LU R27, [R1+0x58] ;  /* 0x00005800011b7983 */ /* 0x001f620000300800 */
[----:B----4-:R-:W-:Y:S01]  /*1b350*/  HMMA.16816.F32 R16, R8, R2, R16 ;  /* 0x000000020810723c */ /* 0x010fe20000001810 */
[----:B------:R-:W-:-:S02]  /*1b360*/  IMAD.MOV.U32 R9, RZ, RZ, R12 ;  /* 0x000000ffff097224 */ /* 0x000fc400078e000c */
[----:B------:R-:W4:Y:S01]  /*1b370*/  LDL.LU R8, [R1+0x14] ;  /* 0x0000140001087983 */ /* 0x000f220000300800 */
[----:B------:R-:W-:Y:S02]  /*1b380*/  IMAD.MOV.U32 R10, RZ, RZ, R13 ;  /* 0x000000ffff0a7224 */ /* 0x000fe400078e000d */
[----:B------:R-:W-:Y:S02]  /*1b390*/  IMAD.MOV.U32 R11, RZ, RZ, R14 ;  /* 0x000000ffff0b7224 */ /* 0x000fe400078e000e */
[----:B------:R-:W0:Y:S04]  /*1b3a0*/  LDSM.16.M88.4 R12, [R15+UR7+0x8080] ;  /* 0x008080070f0c783b */ /* 0x000e280008000200 */
[----:B0-----:R0:W-:Y:S01]  /*1b3b0*/  STL.64 [R1+0x98], R14 ;  /* 0x0000980e01007387 */ /* 0x0011e20000100a00 */
[----:B------:R-:W-:-:S02]  /*1b3c0*/  IMAD.MOV.U32 R28, RZ, RZ, R12 ;  /* 0x000000ffff1c7224 */ /* 0x000fc400078e000c */
[----:B------:R-:W-:Y:S01]  /*1b3d0*/  IMAD.MOV.U32 R29, RZ, RZ, R13 ;  /* 0x000000ffff1d7224 */ /* 0x000fe200078e000d */
[----:B0-----:R-:W4:Y:S04]  /*1b3e0*/  LDL.LU.64 R14, [R1+0x16d0] ;  /* 0x0016d000010e7983 */ /* 0x001f280000300a00 */
[----:B------:R-:W4:Y:S01]  /*1b3f0*/  LDL.LU.64 R12, [R1+0x16c8] ;  /* 0x0016c800010c7983 */ /* 0x000f220000300a00 */
[----:B--2---:R-:W-:Y:S02]  /*1b400*/  F2FP.F16.E4M3.UNPACK_B R24, R24.H1 ;  /* 0x00000018ff18723e */ /* 0x004fe400030006ff */
[----:B---3--:R-:W-:-:S07]  /*1b410*/  F2FP.F16.E4M3.UNPACK_B R25, R25.H1 ;  /* 0x00000019ff19723e */ /* 0x008fce00030006ff */
[-C--:B----4-:R-:W-:Y:S01]  /*1b420*/  HMMA.16816.F32 R12, R8, R24.reuse, R12 ;  /* 0x00000018080c723c */ /* 0x090fe2000000180c */
[----:B------:R-:W2:Y:S04]  /*1b430*/  LDL.LU R8, [R1+0x34] ;  /* 0x0000340001087983 */ /* 0x000ea80000300800 */
[----:B------:R-:W2:Y:S04]  /*1b440*/  LDL.LU R9, [R1+0x3c] ;  /* 0x00003c0001097983 */ /* 0x000ea80000300800 */
[----:B------:R-:W2:Y:S04]  /*1b450*/  LDL.LU R10, [R1+0x4] ;  /* 0x00000400010a7983 */ /* 0x000ea80000300800 */
[----:B------:R-:W2:Y:S02]  /*1b460*/  LDL.LU R11, [R1+0xc] ;  /* 0x00000c00010b7983 */ /* 0x000ea40000300800 */
[----:B--2---:R-:W-:Y:S02]  /*1b470*/  HMMA.16816.F32 R4, R8, R24, R4 ;  /* 0x000000180804723c */ /* 0x004fe40000001804 */
[----:B------:R-:W2:Y:S04]  /*1b480*/  LDL.LU R24, [R1+0x80] ;  /* 0x0000800001187983 */ /* 0x000ea80000300800 */
[----:B------:R-:W3:Y:S04]  /*1b490*/  LDL.LU R25, [R1+0x84] ;  /* 0x0000840001197983 */ /* 0x000ee80000300800 */
[----:B------:R-:W4:Y:S04]  /*1b4a0*/  LDL R8, [R1+0x40] ;  /* 0x0000400001087983 */ /* 0x000f280000100800 */
[----:B------:R-:W4:Y:S04]  /*1b4b0*/  LDL R9, [R1+0x48] ;  /* 0x0000480001097983 */ /* 0x000f280000100800 */
[----:B------:R-:W4:Y:S04]  /*1b4c0*/  LDL R10, [R1+0x60] ;  /* 0x00006000010a7983 */ /* 0x000f280000100800 */
[----:B------:R-:W4:Y:S01]  /*1b4d0*/  LDL R11, [R1+0x68] ;  /* 0x00006800010b7983 */ /* 0x000f220000100800 */
[----:B--2---:R-:W-:-:S02]  /*1b4e0*/  F2FP.F16.E4M3.UNPACK_B R2, R24 ;  /* 0x00000018ff02723e */ /* 0x004fc400020006ff */
[----:B---3--:R-:W-:-:S07]  /*1b4f0*/  F2FP.F16.E4M3.UNPACK_B R3, R25 ;  /* 0x00000019ff03723e */ /* 0x008fce00020006ff */
[----:B----4-:R-:W-:Y:S01]  /*1b500*/  HMMA.16816.F32 R20, R8, R2, R20 ;  /* 0x000000020814723c */ /* 0x010fe20000001814 */
[----:B------:R-:W2:Y:S01]  /*1b510*/  LDL R8, [R1+0x50] ;  /* 0x0000500001087983 */ /* 0x000ea20000100800 */
[----:B-----5:R-:W-:Y:S02]  /*1b520*/  IMAD.MOV.U32 R9, RZ, RZ, R27 ;  /* 0x000000ffff097224 */ /* 0x020fe400078e001b */
        /* <DEDUP_REMOVED lines=19> */
[----:B------:R-:W5:Y:S01]  /*1b660*/  LDL.LU R0, [R1+0x16b8] ;  /* 0x0016b80001007983 */ /* 0x000f620000300800 */
[----:B--2---:R-:W-:Y:S01]  /*1b670*/  HMMA.16816.F32 R4, R8, R2, R4 ;  /* 0x000000020804723c */ /* 0x004fe20000001804 */
[----:B------:R-:W-:Y:S02]  /*1b680*/  F2FP.F16.E4M3.UNPACK_B R2, R24.H1 ;  /* 0x00000018ff02723e */ /* 0x000fe400030006ff */
[----:B------:R-:W2:Y:S01]  /*1b690*/  LDL R24, [R1+0x98] ;  /* 0x0000980001187983 */ /* 0x000ea20000100800 */
[----:B------:R-:W-:-:S03]  /*1b6a0*/  F2FP.F16.E4M3.UNPACK_B R3, R25.H1 ;  /* 0x00000019ff03723e */ /* 0x000fc600030006ff */
[----:B-----5:R-:W0:Y:S04]  /*1b6b0*/  LDSM.16.MT88.4 R16, [R0+UR7+0x12800] ;  /* 0x012800070010783b */ /* 0x020e280008004200 */
[----:B--2---:R-:W-:Y:S04]  /*1b6c0*/  STL [R1+0x1688], R24 ;  /* 0x0016881801007387 */ /* 0x004fe80000100800 */
[----:B------:R-:W2:Y:S01]  /*1b6d0*/  LDL R25, [R1+0x9c] ;  /* 0x00009c0001197983 */ /* 0x000ea20000100800 */
[----:B----4-:R-:W-:-:S03]  /*1b6e0*/  IMAD.MOV.U32 R11, RZ, RZ, R26 ;  /* 0x000000ffff0b7224 */ /* 0x010fc600078e001a */
[----:B--2---:R-:W-:Y:S04]  /*1b6f0*/  STL [R1+0x168c], R25 ;  /* 0x00168c1901007387 */ /* 0x004fe80000100800 */
[----:B------:R-:W2:Y:S04]  /*1b700*/  LDL R8, [R1+0x44] ;  /* 0x0000440001087983 */ /* 0x000ea80000100800 */
[----:B------:R-:W2:Y:S04]  /*1b710*/  LDL R9, [R1+0x4c] ;  /* 0x00004c0001097983 */ /* 0x000ea80000100800 */
[----:B------:R-:W2:Y:S02]  /*1b720*/  LDL R10, [R1+0x64] ;  /* 0x00006400010a7983 */ /* 0x000ea40000100800 */
[----:B--2---:R-:W-:Y:S02]  /*1b730*/  HMMA.16816.F32 R20, R8, R2, R20 ;  /* 0x000000020814723c */ /* 0x004fe40000001814 */
[----:B------:R-:W1:-:S15]  /*1b740*/  LDSM.16.MT88.4 R8, [R0+UR7+0x12c00] ;  /* 0x012c00070008783b */ /* 0x000e5e0008004200 */
[----:B------:R-:W-:Y:S02]  /*1b750*/  NOP ;  /* 0x0000000000007918 */ /* 0x000fe40000000000 */
[----:B------:R2:W-:Y:S04]  /*1b760*/  STL [R1+0x169c], R20 ;  /* 0x00169c1401007387 */ /* 0x0005e80000100800 */
[----:B--2---:R-:W2:Y:S04]  /*1b770*/  LDL.LU R20, [R1+0x54] ;  /* 0x0000540001147983 */ /* 0x004ea80000300800 */
[----:B------:R4:W-:Y:S04]  /*1b780*/  STL [R1+0x1698], R21 ;  /* 0x0016981501007387 */ /* 0x0009e80000100800 */
[----:B----4-:R-:W4:Y:S04]  /*1b790*/  LDL.LU R21, [R1+0x5c] ;  /* 0x00005c0001157983 */ /* 0x010f280000300800 */
[----:B------:R5:W-:Y:S04]  /*1b7a0*/  STL [R1+0x1694], R22 ;  /* 0x0016941601007387 */ /* 0x000be80000100800 */
[----:B-----5:R-:W5:Y:S04]  /*1b7b0*/  LDL.LU R22, [R1+0x74] ;  /* 0x0000740001167983 */ /* 0x020f680000300800 */
[----:B------:R0:W-:Y:S04]  /*1b7c0*/  STL [R1+0x1690], R23 ;  /* 0x0016901701007387 */ /* 0x0001e80000100800 */
[----:B0-----:R-:W5:Y:S04]  /*1b7d0*/  LDL.LU R23, [R1+0x7c] ;  /* 0x00007c0001177983 */ /* 0x001f680000300800 */
[----:B------:R-:W-:Y:S04]  /*1b7e0*/  STL.64 [R1+0x10], R16 ;  /* 0x0000101001007387 */ /* 0x000fe80000100a00 */
[----:B------:R-:W-:Y:S04]  /*1b7f0*/  STL.64 [R1+0x18], R18 ;  /* 0x0000181201007387 */ /* 0x000fe80000100a00 */
[----:B---3--:R-:W0:Y:S04]  /*1b800*/  LDSM.16.MT88.4 R16, [R27+UR7+0x12800] ;  /* 0x012800071b10783b */ /* 0x008e280008004200 */
[----:B-1----:R-:W-:Y:S04]  /*1b810*/  STL.64 [R1+0x20], R8 ;  /* 0x0000200801007387 */ /* 0x002fe80000100a00 */
[----:B------:R-:W-:Y:S04]  /*1b820*/  STL.64 [R1+0x28], R10 ;  /* 0x0000280a01007387 */ /* 0x000fe80000100a00 */
[----:B------:R-:W-:Y:S04]  /*1b830*/  STL [R1+0x1680], R0 ;  /* 0x0016800001007387 */ /* 0x000fe80000100800 */
[----:B0-----:R-:W-:Y:S04]  /*1b840*/  STL.64 [R1+0x30], R16 ;  /* 0x0000301001007387 */ /* 0x001fe80000100a00 */
[----:B------:R0:W-:Y:S04]  /*1b850*/  STL.64 [R1+0x38], R18 ;  /* 0x0000381201007387 */ /* 0x0001e80000100a00 */
[----:B0-----:R-:W3:Y:S04]  /*1b860*/  LDL.LU.64 R18, [R1+0x16b0] ;  /* 0x0016b00001127983 */ /* 0x001ee80000300a00 */
[----:B------:R-:W3:Y:S01]  /*1b870*/  LDL.LU.64 R16, [R1+0x16a8] ;  /* 0x0016a80001107983 */ /* 0x000ee20000300a00 */
[----:B------:R-:W-:-:S02]  /*1b880*/  IMAD.MOV.U32 R25, RZ, RZ, R8 ;  /* 0x000000ffff197224 */ /* 0x000fc400078e0008 */
[----:B------:R-:W-:Y:S02]  /*1b890*/  IMAD.MOV.U32 R24, RZ, RZ, R10 ;  /* 0x000000ffff187224 */ /* 0x000fe400078e000a */
[----:B--2---:R-:W-:Y:S02]  /*1b8a0*/  IMAD.MOV.U32 R8, RZ, RZ, R20 ;  /* 0x000000ffff087224 */ /* 0x004fe400078e0014 */
[----:B----4-:R-:W-:Y:S02]  /*1b8b0*/  IMAD.MOV.U32 R9, RZ, RZ, R21 ;  /* 0x000000ffff097224 */ /* 0x010fe400078e0015 */
[----:B-----5:R-:W-:Y:S02]  /*1b8c0*/  IMAD.MOV.U32 R10, RZ, RZ, R22 ;  /* 0x000000ffff0a7224 */ /* 0x020fe400078e0016 */
[----:B------:R-:W-:-:S07]  /*1b8d0*/  IMAD.MOV.U32 R11, RZ, RZ, R23 ;  /* 0x000000ffff0b7224 */ /* 0x000fce00078e0017 */
[----:B---3--:R-:W-:Y:S01]  /*1b8e0*/  HMMA.16816.F32 R16, R8, R2, R16 ;  /* 0x000000020810723c */ /* 0x008fe20000001810 */
[----:B------:R-:W0:Y:S04]  /*1b8f0*/  LDSM.16.MT88.4 R8, [R27+UR7+0x12c00] ;  /* 0x012c00071b08783b */ /* 0x000e280008004200 */
[----:B0-----:R0:W-:Y:S01]  /*1b900*/  STL [R1+0x4], R9 ;  /* 0x0000040901007387 */ /* 0x0011e20000100800 */
[----:B------:R-:W-:-:S03]  /*1b910*/  IMAD.MOV.U32 R26, RZ, RZ, R8 ;  /* 0x000000ffff1a7224 */ /* 0x000fc600078e0008 */
[----:B------:R1:W-:Y:S01]  /*1b920*/  STL [R1+0xc], R11 ;  /* 0x00000c0b01007387 */ /* 0x0003e20000100800 */
[----:B------:R-:W-:-:S03]  /*1b930*/  IMAD.MOV.U32 R0, RZ, RZ, R10 ;  /* 0x000000ffff007224 */ /* 0x000fc600078e000a */
[----:B------:R-:W2:Y:S04]  /*1b940*/  LDL.LU R8, [R1+0x44] ;  /* 0x0000440001087983 */ /* 0x000ea80000300800 */
[----:B0-----:R-:W2:Y:S04]  /*1b950*/  LDL.LU R9, [R1+0x4c] ;  /* 0x00004c0001097983 */ /* 0x001ea80000300800 */
        /* <DEDUP_REMOVED lines=26> */
[----:B------:R-:W2:Y:S01]  /*1bb00*/  LDL R9, [R1+0x38] ;  /* 0x0000380001097983 */ /* 0x000ea20000100800 */
        /* <DEDUP_REMOVED lines=12> */
[----:B--2---:R-:W-:Y:S01]  /*1bbd0*/  HMMA.16816.F32 R12, R8, R24, R12 ;  /* 0x00000018080c723c */ /* 0x004fe2000000180c */
[----:B------:R-:W-:-:S15]  /*1bbe0*/  IMAD.MOV.U32 R10, RZ, RZ, R26 ;  /* 0x000000ffff0a7224 */ /* 0x000fde00078e001a */
[----:B------:R-:W-:-:S03]  /*1bbf0*/  NOP ;  /* 0x0000000000007918 */ /* 0x000fc60000000000 */
[----:B------:R0:W-:Y:S04]  /*1bc00*/  STL.64 [R1+0x1668], R14 ;  /* 0x0016680e01007387 */ /* 0x0001e80000100a00 */
[----:B0-----:R-:W2:Y:S04]  /*1bc10*/  LDL.LU R14, [R1+0x24] ;  /* 0x00002400010e7983 */ /* 0x001ea80000300800 */
[----:B------:R-:W3:Y:S04]  /*1bc20*/  LDL.LU R15, [R1+0x2c] ;  /* 0x00002c00010f7983 */ /* 0x000ee80000300800 */
[----:B------:R0:W-:Y:S04]  /*1bc30*/  STL.64 [R1+0x1660], R12 ;  /* 0x0016600c01007387 */ /* 0x0001e80000100a00 */
[----:B0-----:R-:W4:Y:S04]  /*1bc40*/  LDL.LU R12, [R1+0x14] ;  /* 0x00001400010c7983 */ /* 0x001f280000300800 */
[----:B------:R-:W5:Y:S04]  /*1bc50*/  LDL.LU R13, [R1+0x1c] ;  /* 0x00001c00010d7983 */ /* 0x000f680000300800 */
[----:B------:R-:W2:Y:S04]  /*1bc60*/  LDL.LU R8, [R1+0x30] ;  /* 0x0000300001087983 */ /* 0x000ea80000300800 */
[----:B------:R-:W2:Y:S04]  /*1bc70*/  LDL.LU R9, [R1+0x38] ;  /* 0x0000380001097983 */ /* 0x000ea80000300800 */
[----:B------:R-:W2:Y:S01]  /*1bc80*/  LDL.LU R26, [R1+0x1684] ;  /* 0x00168400011a7983 */ /* 0x000ea20000300800 */
[----:B------:R-:W-:-:S03]  /*1bc90*/  IMAD.MOV.U32 R11, RZ, RZ, R0 ;  /* 0x000000ffff0b7224 */ /* 0x000fc600078e0000 */
[----:B------:R-:W3:Y:S01]  /*1bca0*/  LDL.LU R0, [R1+0x1680] ;  /* 0x0016800001007983 */ /* 0x000ee20000300800 */
[----:B------:R-:W-:Y:S02]  /*1bcb0*/  F2FP.F16.E4M3.UNPACK_B R2, R29.H1 ;  /* 0x0000001dff02723e */ /* 0x000fe400030006ff */
[----:B------:R-:W-:Y:S01]  /*1bcc0*/  F2FP.F16.E4M3.UNPACK_B R3, R28.H1 ;  /* 0x0000001cff03723e */ /* 0x000fe200030006ff */
[----:B--2---:R-:W0:Y:S01]  /*1bcd0*/  LDSM.16.M88.4 R16, [R26+UR7+0x80] ;  /* 0x000080071a10783b */ /* 0x004e220008000200 */
[----:B------:R-:W-:Y:S03]  /*1bce0*/  HMMA.16816.F32 R4, R8, R24, R4 ;  /* 0x000000180804723c */ /* 0x000fe60000001804 */
[----:B------:R-:W2:Y:S04]  /*1bcf0*/  LDL.LU R24, [R1+0x98] ;  /* 0x0000980001187983 */ /* 0x000ea80000300800 */
[----:B------:R-:W2:Y:S01]  /*1bd00*/  LDL.LU R25, [R1+0x9c] ;  /* 0x00009c0001197983 */ /* 0x000ea20000300800 */
[----:B0-----:R-:W-:-:S03]  /*1bd10*/  IMAD.MOV.U32 R29, RZ, RZ, R18 ;  /* 0x000000ffff1d7224 */ /* 0x001fc600078e0012 */
[----:B------:R-:W-:Y:S01]  /*1bd20*/  STL.64 [R1+0x80], R16 ;  /* 0x0000801001007387 */ /* 0x000fe20000100a00 */
[----:B------:R-:W-:-:S03]  /*1bd30*/  IMAD.MOV.U32 R28, RZ, RZ, R19 ;  /* 0x000000ffff1c7224 */ /* 0x000fc600078e0013 */
        /* <DEDUP_REMOVED lines=554> */
[----:B------:R-:W3:Y:S01]  /*1dfe0*/  LDL.LU R15, [R1+0xd4] ;  /* 0x0000d400010f7983 */ /* 0x000ee20000300800 */
        /* <DEDUP_REMOVED lines=251> */
[----:B------:R-:W2:Y:S06]  /*1efa0*/  LDL.LU R26, [R1+0x94] ;  /* 0x00009400011a7983 */ /* 0x000eac0000300800 */
[-C--:B---3--:R-:W-:Y:S01]  /*1efb0*/  HMMA.16816.F32 R12, R8, R24.reuse, R12 ;  /* 0x00000018080c723c */ /* 0x088fe2000000180c */
        /* <DEDUP_REMOVED lines=32> */
[----:B------:R-:W3:Y:S04]  /*1f1c0*/  LDL.LU R27, [R1+0x14cc] ;  /* 0x0014cc00011b7983 */ /* 0x000ee80000300800 */
[----:B------:R-:W4:Y:S01]  /*1f1d0*/  LDL.LU R0, [R1+0x14c8] ;  /* 0x0014c80001007983 */ /* 0x000f220000300800 */
[----:B------:R-:W-:-:S07]  /*1f1e0*/  IMAD.MOV.U32 R10, RZ, RZ, R24 ;  /* 0x000000ffff0a7224 */ /* 0x000fce00078e0018 */
[----:B--2---:R-:W-:Y:S01]  /*1f1f0*/  HMMA.16816.F32 R4, R8, R2, R4 ;  /* 0x000000020804723c */ /* 0x004fe20000001804 */
[----:B------:R-:W2:Y:S04]  /*1f200*/  LDL R8, [R1+0x44] ;  /* 0x0000440001087983 */ /* 0x000ea80000100800 */
[----:B------:R-:W2:Y:S04]  /*1f210*/  LDL R9, [R1+0x4c] ;  /* 0x00004c0001097983 */ /* 0x000ea80000100800 */
[----:B------:R-:W2:Y:S04]  /*1f220*/  LDL R10, [R1+0x64] ;  /* 0x00006400010a7983 */ /* 0x000ea80000100800 */
[----:B------:R-:W2:Y:S04]  /*1f230*/  LDL R11, [R1+0x6c] ;  /* 0x00006c00010b7983 */ /* 0x000ea80000100800 */
[----:B----4-:R-:W0:Y:S01]  /*1f240*/  LDSM.16.MT88.4 R16, [R0+UR7+0x17800] ;  /* 0x017800070010783b */ /* 0x010e220008004200 */
[----:B------:R-:W-:-:S02]  /*1f250*/  F2FP.F16.E4M3.UNPACK_B R2, R25.H1 ;  /* 0x00000019ff02723e */ /* 0x000fc400030006ff */
[----:B------:R-:W-:-:S07]  /*1f260*/  F2FP.F16.E4M3.UNPACK_B R3, R26.H1 ;  /* 0x0000001aff03723e */ /* 0x000fce00030006ff */
[----:B--2---:R-:W-:Y:S01]  /*1f270*/  HMMA.16816.F32 R20, R8, R2, R20 ;  /* 0x000000020814723c */ /* 0x004fe20000001814 */
[----:B0-----:R-:W-:-:S15]  /*1f280*/  IMAD.MOV.U32 R8, RZ, RZ, R17 ;  /* 0x000000ffff087224 */ /* 0x001fde00078e0011 */
[----:B------:R-:W-:-:S03]  /*1f290*/  NOP ;  /* 0x0000000000007918 */ /* 0x000fc60000000000 */
[----:B------:R0:W-:Y:S04]  /*1f2a0*/  STL [R1+0x14a8], R20 ;  /* 0x0014a81401007387 */ /* 0x0001e80000100800 */
[----:B0-----:R-:W2:Y:S04]  /*1f2b0*/  LDL.LU R20, [R1+0x54] ;  /* 0x0000540001147983 */ /* 0x001ea80000300800 */
[----:B------:R0:W-:Y:S04]  /*1f2c0*/  STL [R1+0x14a4], R21 ;  /* 0x0014a41501007387 */ /* 0x0001e80000100800 */
[----:B0-----:R-:W4:Y:S04]  /*1f2d0*/  LDL.LU R21, [R1+0x5c] ;  /* 0x00005c0001157983 */ /* 0x001f280000300800 */
[----:B------:R0:W-:Y:S04]  /*1f2e0*/  STL [R1+0x14a0], R22 ;  /* 0x0014a01601007387 */ /* 0x0001e80000100800 */
[----:B0-----:R-:W5:Y:S04]  /*1f2f0*/  LDL.LU R22, [R1+0x74] ;  /* 0x0000740001167983 */ /* 0x001f680000300800 */
[----:B------:R0:W-:Y:S04]  /*1f300*/  STL [R1+0x149c], R23 ;  /* 0x00149c1701007387 */ /* 0x0001e80000100800 */
[----:B0-----:R-:W5:Y:S04]  /*1f310*/  LDL.LU R23, [R1+0x7c] ;  /* 0x00007c0001177983 */ /* 0x001f680000300800 */
[----:B------:R-:W-:Y:S04]  /*1f320*/  STL [R1], R16 ;  /* 0x0000001001007387 */ /* 0x000fe80000100800 */
[----:B------:R-:W-:Y:S04]  /*1f330*/  STL.64 [R1+0x8], R18 ;  /* 0x0000081201007387 */ /* 0x000fe80000100a00 */
[----:B------:R-:W0:Y:S04]  /*1f340*/  LDSM.16.MT88.4 R16, [R0+UR7+0x17c00] ;  /* 0x017c00070010783b */ /* 0x000e280008004200 */
[----:B0-----:R-:W-:Y:S04]  /*1f350*/  STL.64 [R1+0x10], R16 ;  /* 0x0000101001007387 */ /* 0x001fe80000100a00 */
[----:B------:R-:W-:Y:S04]  /*1f360*/  STL.64 [R1+0x18], R18 ;  /* 0x0000181201007387 */ /* 0x000fe80000100a00 */
[----:B---3--:R-:W0:Y:S01]  /*1f370*/  LDSM.16.MT88.4 R16, [R27+UR7+0x17800] ;  /* 0x017800071b10783b */ /* 0x008e220008004200 */
[----:B------:R-:W-:-:S03]  /*1f380*/  IMAD.MOV.U32 R0, RZ, RZ, R8 ;  /* 0x000000ffff007224 */ /* 0x000fc600078e0008 */
[----:B------:R-:W1:Y:S04]  /*1f390*/  LDSM.16.MT88.4 R24, [R27+UR7+0x17c00] ;  /* 0x017c00071b18783b */ /* 0x000e680008004200 */
[----:B0-----:R-:W-:Y:S04]  /*1f3a0*/  STL.64 [R1+0x20], R16 ;  /* 0x0000201001007387 */ /* 0x001fe80000100a00 */
[----:B------:R0:W-:Y:S04]  /*1f3b0*/  STL.64 [R1+0x28], R18 ;  /* 0x0000281201007387 */ /* 0x0001e80000100a00 */
[----:B0-----:R-:W3:Y:S04]  /*1f3c0*/  LDL.LU.64 R18, [R1+0x14c0] ;  /* 0x0014c00001127983 */ /* 0x001ee80000300a00 */
[----:B------:R-:W3:Y:S01]  /*1f3d0*/  LDL.LU.64 R16, [R1+0x14b8] ;  /* 0x0014b80001107983 */ /* 0x000ee20000300a00 */
[----:B--2---:R-:W-:-:S02]  /*1f3e0*/  IMAD.MOV.U32 R8, RZ, RZ, R20 ;  /* 0x000000ffff087224 */ /* 0x004fc400078e0014 */
[----:B----4-:R-:W-:Y:S02]  /*1f3f0*/  IMAD.MOV.U32 R9, RZ, RZ, R21 ;  /* 0x000000ffff097224 */ /* 0x010fe400078e0015 */
[----:B-----5:R-:W-:Y:S02]  /*1f400*/  IMAD.MOV.U32 R10, RZ, RZ, R22 ;  /* 0x000000ffff0a7224 */ /* 0x020fe400078e0016 */
[----:B------:R-:W-:-:S07]  /*1f410*/  IMAD.MOV.U32 R11, RZ, RZ, R23 ;  /* 0x000000ffff0b7224 */ /* 0x000fce00078e0017 */
[----:B---3--:R-:W-:Y:S01]  /*1f420*/  HMMA.16816.F32 R16, R8, R2, R16 ;  /* 0x000000020810723c */ /* 0x008fe20000001810 */
[----:B------:R-:W2:Y:S04]  /*1f430*/  LDL.LU R8, [R1+0x44] ;  /* 0x0000440001087983 */ /* 0x000ea80000300800 */
[----:B------:R-:W2:Y:S04]  /*1f440*/  LDL.LU R9, [R1+0x4c] ;  /* 0x00004c0001097983 */ /* 0x000ea80000300800 */
[----:B------:R-:W2:Y:S04]  /*1f450*/  LDL.LU R10, [R1+0x64] ;  /* 0x00006400010a7983 */ /* 0x000ea80000300800 */
[----:B------:R-:W2:Y:S01]  /*1f460*/  LDL.LU R11, [R1+0x6c] ;  /* 0x00006c00010b7983 */ /* 0x000ea20000300800 */
[----:B------:R-:W-:-:S02]  /*1f470*/  F2FP.F16.E4M3.UNPACK_B R2, R29.H1 ;  /* 0x0000001dff02723e */ /* 0x000fc400030006ff */
[----:B------:R-:W-:Y:S01]  /*1f480*/  F2FP.F16.E4M3.UNPACK_B R3, R28.H1 ;  /* 0x0000001cff03723e */ /* 0x000fe200030006ff */
[----:B------:R-:W3:Y:S04]  /*1f490*/  LDL.LU R29, [R1+0x14b0] ;  /* 0x0014b000011d7983 */ /* 0x000ee80000300800 */
[----:B------:R-:W4:Y:S01]  /*1f4a0*/  LDL.LU R28, [R1+0x14ac] ;  /* 0x0014ac00011c7983 */ /* 0x000f220000300800 */
[----:B------:R-:W-:Y:S01]  /*1f4b0*/  BSSY.RECONVERGENT B0, `(.L_x_1) ;  /* 0x00000bc000007945 */ /* 0x000fe20003800200 */
[----:B------:R-:W-:Y:S01]  /*1f4c0*/  BAR.SYNC.DEFER_BLOCKING 0x0 ;  /* 0x0000000000007b1d */ /* 0x000fe20000010000 */
[----:B--2---:R-:W-:Y:S01]  /*1f4d0*/  HMMA.16816.F32 R12, R8, R2, R12 ;  /* 0x00000002080c723c */ /* 0x004fe2000000180c */
[----:B------:R-:W-:Y:S02]  /*1f4e0*/  IMAD.MOV.U32 R8, RZ, RZ, R20 ;  /* 0x000000ffff087224 */ /* 0x000fe400078e0014 */
[----:B------:R-:W-:-:S02]  /*1f4f0*/  IMAD.MOV.U32 R9, RZ, RZ, R21 ;  /* 0x000000ffff097224 */ /* 0x000fc400078e0015 */
[----:B------:R-:W2:Y:S01]  /*1f500*/  LDL.LU R20, [R1+0x14a8] ;  /* 0x0014a80001147983 */ /* 0x000ea20000300800 */
[----:B------:R-:W-:Y:S02]  /*1f510*/  IMAD.MOV.U32 R10, RZ, RZ, R22 ;  /* 0x000000ffff0a7224 */ /* 0x000fe400078e0016 */
[----:B------:R-:W-:Y:S01]  /*1f520*/  IMAD.MOV.U32 R11, RZ, RZ, R23 ;  /* 0x000000ffff0b7224 */ /* 0x000fe200078e0017 */
[----:B------:R-:W2:Y:S04]  /*1f530*/  LDL.LU R21, [R1+0x14a4] ;  /* 0x0014a40001157983 */ /* 0x000ea80000300800 */
[----:B------:R-:W2:Y:S02]  /*1f540*/  LDL.LU R22, [R1+0x14a0] ;  /* 0x0014a00001167983 */ /* 0x000ea40000300800 */
[----:B------:R-:W-:Y:S02]  /*1f550*/  HMMA.16816.F32 R4, R8, R2, R4 ;  /* 0x000000020804723c */ /* 0x000fe40000001804 */
[----:B------:R-:W2:Y:S04]  /*1f560*/  LDL.LU R23, [R1+0x149c] ;  /* 0x00149c0001177983 */ /* 0x000ea80000300800 */
[----:B------:R-:W2:Y:S04]  /*1f570*/  LDL R8, [R1] ;  /* 0x0000000001087983 */ /* 0x000ea80000100800 */
[----:B------:R-:W2:Y:S04]  /*1f580*/  LDL R9, [R1+0x8] ;  /* 0x0000080001097983 */ /* 0x000ea80000100800 */
[----:B------:R-:W2:Y:S04]  /*1f590*/  LDL R10, [R1+0x10] ;  /* 0x00001000010a7983 */ /* 0x000ea80000100800 */
[----:B------:R-:W2:Y:S01]  /*1f5a0*/  LDL R11, [R1+0x18] ;  /* 0x00001800010b7983 */ /* 0x000ea20000100800 */
[----:B----4-:R-:W-:-:S02]  /*1f5b0*/  F2FP.F16.E4M3.UNPACK_B R2, R28 ;  /* 0x0000001cff02723e */ /* 0x010fc400020006ff */
[----:B---3--:R-:W-:-:S07]  /*1f5c0*/  F2FP.F16.E4M3.UNPACK_B R3, R29 ;  /* 0x0000001dff03723e */ /* 0x008fce00020006ff */
[----:B--2---:R-:W-:Y:S01]  /*1f5d0*/  HMMA.16816.F32 R20, R8, R2, R20 ;  /* 0x000000020814723c */ /* 0x004fe20000001814 */
[----:B------:R-:W2:Y:S04]  /*1f5e0*/  LDL R8, [R1+0x20] ;  /* 0x0000200001087983 */ /* 0x000ea80000100800 */
[----:B------:R-:W2:Y:S01]  /*1f5f0*/  LDL R9, [R1+0x28] ;  /* 0x0000280001097983 */ /* 0x000ea20000100800 */
[----:B-1----:R-:W-:Y:S02]  /*1f600*/  IMAD.MOV.U32 R10, RZ, RZ, R24 ;  /* 0x000000ffff0a7224 */ /* 0x002fe400078e0018 */
[----:B------:R-:W-:-:S07]  /*1f610*/  IMAD.MOV.U32 R11, RZ, RZ, R26 ;  /* 0x000000ffff0b7224 */ /* 0x000fce00078e001a */
[----:B--2---:R-:W-:Y:S01]  /*1f620*/  HMMA.16816.F32 R16, R8, R2, R16 ;  /* 0x000000020810723c */ /* 0x004fe20000001810 */
[----:B------:R-:W2:Y:S04]  /*1f630*/  LDL R2, [R1+0x88] ;  /* 0x0000880001027983 */ /* 0x000ea80000100800 */
[----:B------:R-:W3:-:S14]  /*1f640*/  LDL R3, [R1+0x8c] ;  /* 0x00008c0001037983 */ /* 0x000edc0000100800 */
[----:B------:R0:W-:Y:S04]  /*1f650*/  STL [R1+0x1498], R18 ;  /* 0x0014981201007387 */ /* 0x0001e80000100800 */
[----:B0-----:R-:W4:Y:S04]  /*1f660*/  LDL.LU R18, [R1+0x2c] ;  /* 0x00002c0001127983 */ /* 0x001f280000300800 */
[----:B------:R0:W-:Y:S04]  /*1f670*/  STL [R1+0x1494], R19 ;  /* 0x0014941301007387 */ /* 0x0001e80000100800 */
[----:B0-----:R-:W5:Y:S04]  /*1f680*/  LDL.LU R19, [R1+0x24] ;  /* 0x0000240001137983 */ /* 0x001f680000300800 */
[----:B------:R-:W4:Y:S04]  /*1f690*/  LDL.LU R8, [R1] ;  /* 0x0000000001087983 */ /* 0x000f280000300800 */
[----:B------:R-:W4:Y:S04]  /*1f6a0*/  LDL.LU R9, [R1+0x8] ;  /* 0x0000080001097983 */ /* 0x000f280000300800 */
[----:B------:R-:W4:Y:S04]  /*1f6b0*/  LDL R10, [R1+0x10] ;  /* 0x00001000010a7983 */ /* 0x000f280000100800 */
[----:B------:R-:W4:Y:S01]  /*1f6c0*/  LDL.LU R11, [R1+0x18] ;  /* 0x00001800010b7983 */ /* 0x000f220000300800 */
[----:B--2---:R-:W-:-:S02]  /*1f6d0*/  F2FP.F16.E4M3.UNPACK_B R2, R2 ;  /* 0x00000002ff02723e */ /* 0x004fc400020006ff */
[----:B---3--:R-:W-:-:S07]  /*1f6e0*/  F2FP.F16.E4M3.UNPACK_B R3, R3 ;  /* 0x00000003ff03723e */ /* 0x008fce00020006ff */
[----:B----4-:R-:W-:Y:S01]  /*1f6f0*/  HMMA.16816.F32 R12, R8, R2, R12 ;  /* 0x00000002080c723c */ /* 0x010fe2000000180c */
[----:B------:R-:W2:Y:S04]  /*1f700*/  LDL.LU R8, [R1+0x20] ;  /* 0x0000200001087983 */ /* 0x000ea80000300800 */
[----:B------:R-:W2:Y:S01]  /*1f710*/  LDL.LU R9, [R1+0x28] ;  /* 0x0000280001097983 */ /* 0x000ea20000300800 */
[----:B------:R-:W-:Y:S02]  /*1f720*/  IMAD.MOV.U32 R10, RZ, RZ, R24 ;  /* 0x000000ffff0a7224 */ /* 0x000fe400078e0018 */
[----:B------:R-:W-:Y:S01]  /*1f730*/  IMAD.MOV.U32 R11, RZ, RZ, R26 ;  /* 0x000000ffff0b7224 */ /* 0x000fe200078e001a */
[----:B------:R-:W3:Y:S01]  /*1f740*/  LDL.LU R24, [R1+0x8c] ;  /* 0x00008c0001187983 */ /* 0x000ee20000300800 */
[----:B------:R-:W-:-:S05]  /*1f750*/  F2FP.F16.E4M3.UNPACK_B R28, R28.H1 ;  /* 0x0000001cff1c723e */ /* 0x000fca00030006ff */
[----:B--2---:R-:W-:Y:S01]  /*1f760*/  HMMA.16816.F32 R4, R8, R2, R4 ;  /* 0x000000020804723c */ /* 0x004fe20000001804 */
[----:B------:R-:W2:Y:S04]  /*1f770*/  LDL.LU R3, [R1+0x88] ;  /* 0x0000880001037983 */ /* 0x000ea80000300800 */
[----:B------:R-:W4:Y:S04]  /*1f780*/  LDL R9, [R1+0xc] ;  /* 0x00000c0001097983 */ /* 0x000f280000100800 */
[----:B------:R-:W4:Y:S04]  /*1f790*/  LDL R10, [R1+0x14] ;  /* 0x00001400010a7983 */ /* 0x000f280000100800 */
[----:B------:R-:W4:Y:S01]  /*1f7a0*/  LDL R11, [R1+0x1c] ;  /* 0x00001c00010b7983 */ /* 0x000f220000100800 */
[----:B------:R-:W-:Y:S01]  /*1f7b0*/  F2FP.F16.E4M3.UNPACK_B R29, R29.H1 ;  /* 0x0000001dff1d723e */ /* 0x000fe200030006ff */
[----:B------:R-:W-:-:S07]  /*1f7c0*/  IMAD.MOV.U32 R8, RZ, RZ, R0 ;  /* 0x000000ffff087224 */ /* 0x000fce00078e0000 */
[----:B----4-:R-:W-:Y:S01]  /*1f7d0*/  HMMA.16816.F32 R20, R8, R28, R20 ;  /* 0x0000001c0814723c */ /* 0x010fe20000001814 */
[----:B------:R-:W-:Y:S01]  /*1f7e0*/  IMAD.MOV.U32 R11, RZ, RZ, R0 ;  /* 0x000000ffff0b7224 */ /* 0x000fe200078e0000 */
[----:B------:R-:W4:Y:S03]  /*1f7f0*/  LDL.LU R9, [R1+0xc] ;  /* 0x00000c0001097983 */ /* 0x000f260000300800 */
[----:B------:R-:W-:Y:S01]  /*1f800*/  IMAD.MOV.U32 R8, RZ, RZ, R11 ;  /* 0x000000ffff087224 */ /* 0x000fe200078e000b */
[----:B------:R-:W4:Y:S04]  /*1f810*/  LDL.LU R10, [R1+0x14] ;  /* 0x00001400010a7983 */ /* 0x000f280000300800 */
[----:B------:R-:W4:Y:S01]  /*1f820*/  LDL.LU R11, [R1+0x1c] ;  /* 0x00001c00010b7983 */ /* 0x000f220000300800 */
[----:B--2---:R-:W-:Y:S01]  /*1f830*/  F2FP.F16.E4M3.UNPACK_B R2, R3.H1 ;  /* 0x00000003ff02723e */ /* 0x004fe200030006ff */
[----:B------:R-:W0:Y:S01]  /*1f840*/  S2R R26, SR_TID.X ;  /* 0x00000000001a7919 */ /* 0x000e220000002100 */
[----:B---3--:R-:W-:-:S02]  /*1f850*/  F2FP.F16.E4M3.UNPACK_B R3, R24.H1 ;  /* 0x00000018ff03723e */ /* 0x008fc400030006ff */
[----:B------:R-:W1:Y:S01]  /*1f860*/  S2R R24, SR_TID.X ;  /* 0x0000000000187919 */ /* 0x000e620000002100 */
[----:B0-----:R-:W-:Y:S02]  /*1f870*/  LOP3.LUT R0, R26, 0x3, RZ, 0xc0, !PT ;  /* 0x000000031a007812 */ /* 0x001fe400078ec0ff */
[----:B-1----:R-:W-:-:S03]  /*1f880*/  LOP3.LUT R24, R24, 0xe0, RZ, 0xc0, !PT ;  /* 0x000000e018187812 */ /* 0x002fc600078ec0ff */
[----:B------:R-:W-:-:S05]  /*1f890*/  IMAD.SHL.U32 R0, R0, 0x2, RZ ;  /* 0x0000000200007824 */ /* 0x000fca00078e00ff */
[----:B------:R-:W-:-:S05]  /*1f8a0*/  LEA.HI R0, R24, R0, RZ, 0x1e ;  /* 0x0000000018007211 */ /* 0x000fca00078ff0ff */
[----:B------:R-:W-:Y:S01]  /*1f8b0*/  VIADD R0, R0, UR6 ;  /* 0x0000000600007c36 */ /* 0x000fe20008000000 */
[----:B----4-:R-:W-:Y:S01]  /*1f8c0*/  HMMA.16816.F32 R8, R8, R2, R12 ;  /* 0x000000020808723c */ /* 0x010fe2000000180c */
[----:B-----5:R-:W-:Y:S02]  /*1f8d0*/  IMAD.MOV.U32 R12, RZ, RZ, R19 ;  /* 0x000000ffff0c7224 */ /* 0x020fe400078e0013 */
[----:B------:R-:W0:Y:S01]  /*1f8e0*/  S2R R19, SR_TID.X ;  /* 0x0000000000137919 */ /* 0x000e220000002100 */
[----:B------:R-:W-:Y:S02]  /*1f8f0*/  IMAD.MOV.U32 R13, RZ, RZ, R18 ;  /* 0x000000ffff0d7224 */ /* 0x000fe400078e0012 */
[----:B------:R-:W1:Y:S01]  /*1f900*/  S2R R18, SR_CTAID.X ;  /* 0x0000000000127919 */ /* 0x000e620000002500 */
[----:B------:R-:W-:Y:S02]  /*1f910*/  IMAD.MOV.U32 R14, RZ, RZ, R25 ;  /* 0x000000ffff0e7224 */ /* 0x000fe400078e0019 */
[----:B------:R-:W-:-:S07]  /*1f920*/  IMAD.MOV.U32 R15, RZ, RZ, R27 ;  /* 0x000000ffff0f7224 */ /* 0x000fce00078e001b */
[----:B------:R-:W-:Y:S01]  /*1f930*/  HMMA.16816.F32 R4, R12, R2, R4 ;  /* 0x000000020c04723c */ /* 0x000fe20000001804 */
[----:B------:R-:W-:Y:S01]  /*1f940*/  VIADD R2, R0, 0x40 ;  /* 0x0000004000027836 */ /* 0x000fe20000000000 */
[--C-:B0-----:R-:W-:Y:S02]  /*1f950*/  SHF.R.U32.HI R24, RZ, 0x2, R19.reuse ;  /* 0x00000002ff187819 */ /* 0x101fe40000011613 */
[--C-:B------:R-:W-:Y:S02]  /*1f960*/  SHF.R.U32.HI R25, RZ, 0x2, R19.reuse ;  /* 0x00000002ff197819 */ /* 0x100fe40000011613 */
[--C-:B------:R-:W-:Y:S02]  /*1f970*/  SHF.R.U32.HI R27, RZ, 0x2, R19.reuse ;  /* 0x00000002ff1b7819 */ /* 0x100fe40000011613 */
[----:B------:R-:W-:Y:S01]  /*1f980*/  SHF.R.U32.HI R19, RZ, 0x2, R19 ;  /* 0x00000002ff137819 */ /* 0x000fe20000011613 */
[----:B-1----:R-:W-:-:S03]  /*1f990*/  IMAD.SHL.U32 R18, R18, 0x20, RZ ;  /* 0x0000002012127824 */ /* 0x002fc600078e00ff */
[----:B------:R-:W-:-:S04]  /*1f9a0*/  SGXT.U32 R19, R19, 0x3 ;  /* 0x000000031313781a */ /* 0x000fc80000000000 */
[----:B------:R-:W-:Y:S02]  /*1f9b0*/  LOP3.LUT R19, R19, R18, RZ, 0xfc, !PT ;  /* 0x0000001213137212 */ /* 0x000fe400078efcff */
[----:B------:R-:W2:Y:S02]  /*1f9c0*/  LDL.LU R18, [R1+0x1498] ;  /* 0x0014980001127983 */ /* 0x000ea40000300800 */
[----:B------:R-:W-:Y:S02]  /*1f9d0*/  ISETP.GE.AND P6, PT, R19, R2, PT ;  /* 0x000000021300720c */ /* 0x000fe40003fc6270 */
[----:B------:R-:W2:Y:S01]  /*1f9e0*/  LDL.LU R19, [R1+0x1494] ;  /* 0x0014940001137983 */ /* 0x000ea20000300800 */
[----:B------:R-:W0:Y:S01]  /*1f9f0*/  S2R R3, SR_CTAID.X ;  /* 0x0000000000037919 */ /* 0x000e220000002500 */
[----:B------:R-:W-:Y:S02]  /*1fa00*/  SGXT.U32 R24, R24, 0x3 ;  /* 0x000000031818781a */ /* 0x000fe40000000000 */
[----:B------:R-:W-:-:S02]  /*1fa10*/  SGXT.U32 R25, R25, 0x3 ;  /* 0x000000031919781a */ /* 0x000fc40000000000 */
[----:B------:R-:W-:Y:S01]  /*1fa20*/  SGXT.U32 R27, R27, 0x3 ;  /* 0x000000031b1b781a */ /* 0x000fe20000000000 */
[----:B------:R-:W-:Y:S01]  /*1fa30*/  FMUL R10, R10, UR14 ;  /* 0x0000000e0a0a7c20 */ /* 0x000fe20008400000 */
[----:B------:R-:W-:Y:S01]  /*1fa40*/  FMUL R4, R4, UR14 ;  /* 0x0000000e04047c20 */ /* 0x000fe20008400000 */
[----:B------:R-:W-:Y:S01]  /*1fa50*/  FMUL R9, R9, UR14 ;  /* 0x0000000e09097c20 */ /* 0x000fe20008400000 */
[----:B0-----:R-:W-:-:S05]  /*1fa60*/  IMAD.SHL.U32 R3, R3, 0x20, RZ ;  /* 0x0000002003037824 */ /* 0x001fca00078e00ff */
[C---:B------:R-:W-:Y:S02]  /*1fa70*/  LOP3.LUT R27, R3.reuse, 0x8, R27, 0xfe, !PT ;  /* 0x00000008031b7812 */ /* 0x040fe400078efe1b */
[C---:B------:R-:W-:Y:S02]  /*1fa80*/  LOP3.LUT R25, R3.reuse, 0x10, R25, 0xfe, !PT ;  /* 0x0000001003197812 */ /* 0x040fe400078efe19 */
[----:B------:R-:W-:Y:S02]  /*1fa90*/  LOP3.LUT R24, R3, 0x18, R24, 0xfe, !PT ;  /* 0x0000001803187812 */ /* 0x000fe400078efe18 */
[-C--:B------:R-:W-:Y:S02]  /*1faa0*/  ISETP.GE.AND P5, PT, R27, R2.reuse, PT ;  /* 0x000000021b00720c */ /* 0x080fe40003fa6270 */
[-C--:B------:R-:W-:Y:S02]  /*1fab0*/  ISETP.GE.AND P2, PT, R25, R2.reuse, PT ;  /* 0x000000021900720c */ /* 0x080fe40003f46270 */
[----:B------:R-:W-:Y:S01]  /*1fac0*/  ISETP.GE.AND P4, PT, R24, R2, PT ;  /* 0x000000021800720c */ /* 0x000fe20003f86270 */
[----:B------:R-:W-:Y:S01]  /*1fad0*/  FMUL R2, R20, UR14 ;  /* 0x0000000e14027c20 */ /* 0x000fe20008400000 */
[----:B------:R-:W-:-:S02]  /*1fae0*/  FSEL R4, R4, -INF , P2 ;  /* 0xff80000004047808 */ /* 0x000fc40001000000 */
[----:B------:R-:W-:Y:S01]  /*1faf0*/  ISETP.GT.AND P2, PT, R27, R0, PT ;  /* 0x000000001b00720c */ /* 0x000fe20003f44270 */
[----:B------:R-:W-:Y:S01]  /*1fb00*/  FMUL R11, R11, UR14 ;  /* 0x0000000e0b0b7c20 */ /* 0x000fe20008400000 */
[----:B------:R-:W-:Y:S01]  /*1fb10*/  FMUL R5, R5, UR14 ;  /* 0x0000000e05057c20 */ /* 0x000fe20008400000 */
[----:B--2---:R-:W-:Y:S01]  /*1fb20*/  HMMA.16816.F32 R12, R12, R28, R16 ;  /* 0x0000001c0c0c723c */ /* 0x004fe20000001810 */
[----:B------:R-:W0:Y:S01]  /*1fb30*/  S2R R19, SR_TID.X ;  /* 0x0000000000137919 */ /* 0x000e220000002100 */
[----:B------:R-:W-:Y:S01]  /*1fb40*/  FMUL R17, R21, UR14 ;  /* 0x0000000e15117c20 */ /* 0x000fe20008400000 */
[----:B------:R-:W-:Y:S01]  /*1fb50*/  FMUL R18, R22, UR14 ;  /* 0x0000000e16127c20 */ /* 0x000fe20008400000 */
[----:B0-----:R-:W-:-:S04]  /*1fb60*/  SHF.R.U32.HI R19, RZ, 0x2, R19 ;  /* 0x00000002ff137819 */ /* 0x001fc80000011613 */
[----:B------:R-:W-:-:S04]  /*1fb70*/  SGXT.U32 R19, R19, 0x3 ;  /* 0x000000031313781a */ /* 0x000fc80000000000 */
[----:B------:R-:W-:Y:S01]  /*1fb80*/  LOP3.LUT R19, R19, R3, RZ, 0xfc, !PT ;  /* 0x0000000313137212 */ /* 0x000fe200078efcff */
[----:B------:R-:W-:-:S05]  /*1fb90*/  FMUL R3, R8, UR14 ;  /* 0x0000000e08037c20 */ /* 0x000fca0008400000 */
[----:B------:R-:W-:Y:S01]  /*1fba0*/  FSEL R16, R3, -INF , P6 ;  /* 0xff80000003107808 */ /* 0x000fe20003000000 */
[----:B------:R-:W-:Y:S01]  /*1fbb0*/  FMUL R3, R6, UR14 ;  /* 0x0000000e06037c20 */ /* 0x000fe20008400000 */
[----:B------:R-:W-:Y:S02]  /*1fbc0*/  FSEL R6, R10, -INF , P5 ;  /* 0xff8000000a067808 */ /* 0x000fe40002800000 */
[CC--:B------:R-:W-:Y:S02]  /*1fbd0*/  ISETP.GE.AND P3, PT, R19.reuse, R0.reuse, PT ;  /* 0x000000001300720c */ /* 0x0c0fe40003f66270 */
[-C--:B------:R-:W-:Y:S02]  /*1fbe0*/  ISETP.GT.AND P6, PT, R19, R0.reuse, PT ;  /* 0x000000001300720c */ /* 0x080fe40003fc4270 */
[----:B------:R-:W-:Y:S01]  /*1fbf0*/  ISETP.GE.AND P5, PT, R27, R0, PT ;  /* 0x000000001b00720c */ /* 0x000fe20003fa6270 */
[----:B------:R-:W-:Y:S01]  /*1fc00*/  FMUL R8, R23, UR14 ;  /* 0x0000000e17087c20 */ /* 0x000fe20008400000 */
[----:B------:R-:W-:-:S02]  /*1fc10*/  FSEL R3, R3, -INF , P4 ;  /* 0xff80000003037808 */ /* 0x000fc40002000000 */
[----:B------:R-:W-:Y:S01]  /*1fc20*/  FSEL R20, R2, -INF , P3 ;  /* 0xff80000002147808 */ /* 0x000fe20001800000 */
[----:B------:R-:W-:Y:S01]  /*1fc30*/  VIADD R2, R0, 0x41 ;  /* 0x0000004100027836 */ /* 0x000fe20000000000 */
[----:B------:R-:W-:Y:S02]  /*1fc40*/  FSEL R17, R17, -INF , P6 ;  /* 0xff80000011117808 */ /* 0x000fe40003000000 */
[----:B------:R-:W-:Y:S01]  /*1fc50*/  FSEL R18, R18, -INF , P5 ;  /* 0xff80000012127808 */ /* 0x000fe20002800000 */
[----:B------:R-:W-:Y:S01]  /*1fc60*/  FMUL R10, R12, UR14 ;  /* 0x0000000e0c0a7c20 */ /* 0x000fe20008400000 */
[CC--:B------:R-:W-:Y:S02]  /*1fc70*/  ISETP.GE.AND P4, PT, R25.reuse, R0.reuse, PT ;  /* 0x000000001900720c */ /* 0x0c0fe40003f86270 */
[-C--:B------:R-:W-:Y:S02]  /*1fc80*/  ISETP.GT.AND P3, PT, R25, R0.reuse, PT ;  /* 0x000000001900720c */ /* 0x080fe40003f64270 */
[----:B------:R-:W-:-:S02]  /*1fc90*/  ISETP.GE.AND P6, PT, R24, R0, PT ;  /* 0x000000001800720c */ /* 0x000fc40003fc6270 */
[----:B------:R-:W-:Y:S01]  /*1fca0*/  ISETP.GT.AND P5, PT, R24, R0, PT ;  /* 0x000000001800720c */ /* 0x000fe20003fa4270 */
[----:B------:R-:W-:Y:S01]  /*1fcb0*/  FMUL R0, R13, UR14 ;  /* 0x0000000e0d007c20 */ /* 0x000fe20008400000 */
[----:B------:R-:W-:Y:S02]  /*1fcc0*/  FSEL R12, R8, -INF , P2 ;  /* 0xff800000080c7808 */ /* 0x000fe40001000000 */
[-C--:B------:R-:W-:Y:S02]  /*1fcd0*/  ISETP.GE.AND P2, PT, R19, R2.reuse, PT ;  /* 0x000000021300720c */ /* 0x080fe40003f46270 */
[----:B------:R-:W-:Y:S02]  /*1fce0*/  FSEL R10, R10, -INF , P4 ;  /* 0xff8000000a0a7808 */ /* 0x000fe40002000000 */
[----:B------:R-:W-:Y:S02]  /*1fcf0*/  FSEL R8, R0, -INF , P3 ;  /* 0xff80000000087808 */ /* 0x000fe40001800000 */
[----:B------:R-:W-:-:S02]  /*1fd00*/  ISETP.GE.AND P4, PT, R27, R2, PT ;  /* 0x000000021b00720c */ /* 0x000fc40003f86270 */
[----:B------:R-:W-:Y:S01]  /*1fd10*/  ISETP.GE.AND P3, PT, R25, R2, PT ;  /* 0x000000021900720c */ /* 0x000fe20003f66270 */
[----:B------:R-:W-:Y:S01]  /*1fd20*/  FMUL R15, R15, UR14 ;  /* 0x0000000e0f0f7c20 */ /* 0x000fe20008400000 */
[----:B------:R-:W-:Y:S02]  /*1fd30*/  FSEL R13, R9, -INF , P2 ;  /* 0xff800000090d7808 */ /* 0x000fe40001000000 */
[----:B------:R-:W-:Y:S02]  /*1fd40*/  FSEL R9, R11, -INF , P4 ;  /* 0xff8000000b097808 */ /* 0x000fe40002000000 */
[----:B------:R-:W-:Y:S02]  /*1fd50*/  FSEL R25, R5, -INF , P3 ;  /* 0xff80000005197808 */ /* 0x000fe40001800000 */
[----:B------:R-:W-:Y:S02]  /*1fd60*/  FMNMX3 R5, R20, R17, R16, !PT ;  /* 0x0000001114057276 */ /* 0x000fe40007800010 */
[----:B------:R-:W-:-:S02]  /*1fd70*/  FMNMX3 R11, R18, R12, R6, !PT ;  /* 0x0000000c120b7276 */ /* 0x000fc40007800006 */
[----:B------:R-:W-:Y:S02]  /*1fd80*/  FSEL R19, R15, -INF , P5 ;  /* 0xff8000000f137808 */ /* 0x000fe40002800000 */
[----:B------:R-:W-:Y:S02]  /*1fd90*/  FMNMX R21, R13, R5, !PT ;  /* 0x000000050d157209 */ /* 0x000fe40007800000 */
[----:B------:R-:W-:Y:S01]  /*1fda0*/  FMNMX R15, R9, R11, !PT ;  /* 0x0000000b090f7209 */ /* 0x000fe20007800000 */
[----:B------:R-:W-:Y:S02]  /*1fdb0*/  FMUL R14, R14, UR14 ;  /* 0x0000000e0e0e7c20 */ /* 0x000fe40008400000 */
[----:B------:R-:W0:Y:S04]  /*1fdc0*/  SHFL.BFLY PT, R23, R21, 0x2, 0x1f ;  /* 0x0c401f0015177f89 */ /* 0x000e2800000e0000 */
[----:B------:R-:W1:Y:S01]  /*1fdd0*/  SHFL.BFLY PT, R22, R15, 0x2, 0x1f ;  /* 0x0c401f000f167f89 */ /* 0x000e6200000e0000 */
[----:B------:R-:W-:-:S02]  /*1fde0*/  FSEL R0, R14, -INF , P6 ;  /* 0xff8000000e007808 */ /* 0x000fc40003000000 */
[----:B------:R-:W-:Y:S01]  /*1fdf0*/  ISETP.GE.AND P6, PT, R24, R2, PT ;  /* 0x000000021800720c */ /* 0x000fe20003fc6270 */
[----:B------:R-:W-:-:S05]  /*1fe00*/  FMUL R2, R7, UR14 ;  /* 0x0000000e07027c20 */ /* 0x000fca0008400000 */
[----:B------:R-:W-:Y:S02]  /*1fe10*/  FSEL R7, R2, -INF , P6 ;  /* 0xff80000002077808 */ /* 0x000fe40003000000 */
[----:B------:R-:W-:-:S04]  /*1fe20*/  FMNMX3 R2, R10, R8, R4, !PT ;  /* 0x000000080a027276 */ /* 0x000fc80007800004 */
[----:B------:R-:W-:Y:S02]  /*1fe30*/  FMNMX R2, R25, R2, !PT ;  /* 0x0000000219027209 */ /* 0x000fe40007800000 */
[----:B------:R-:W-:-:S03]  /*1fe40*/  FMNMX3 R5, R0, R19, R3, !PT ;  /* 0x0000001300057276 */ /* 0x000fc60007800003 */
[----:B------:R-:W2:Y:S01]  /*1fe50*/  SHFL.BFLY PT, R14, R2, 0x2, 0x1f ;  /* 0x0c401f00020e7f89 */ /* 0x000ea200000e0000 */
[----:B------:R-:W-:Y:S02]  /*1fe60*/  FMNMX R5, R7, R5, !PT ;  /* 0x0000000507057209 */ /* 0x000fe40007800000 */
[----:B0-----:R-:W-:Y:S02]  /*1fe70*/  FMNMX R21, R21, R23, !PT ;  /* 0x0000001715157209 */ /* 0x001fe40007800000 */
[----:B-1----:R-:W-:Y:S01]  /*1fe80*/  FMNMX R15, R15, R22, !PT ;  /* 0x000000160f0f7209 */ /* 0x002fe20007800000 */
[----:B------:R-:W0:Y:S04]  /*1fe90*/  SHFL.BFLY PT, R11, R5, 0x2, 0x1f ;  /* 0x0c401f00050b7f89 */ /* 0x000e2800000e0000 */
[----:B------:R-:W1:Y:S04]  /*1fea0*/  SHFL.BFLY PT, R23, R21, 0x1, 0x1f ;  /* 0x0c201f0015177f89 */ /* 0x000e6800000e0000 */
[----:B------:R-:W3:Y:S01]  /*1feb0*/  SHFL.BFLY PT, R22, R15, 0x1, 0x1f ;  /* 0x0c201f000f167f89 */ /* 0x000ee200000e0000 */
[----:B------:R-:W-:-:S02]  /*1fec0*/  LOP3.LUT R27, R26, 0xff, RZ, 0xc0, !PT ;  /* 0x000000ff1a1b7812 */ /* 0x000fc400078ec0ff */
[----:B--2---:R-:W-:-:S05]  /*1fed0*/  FMNMX R2, R2, R14, !PT ;  /* 0x0000000e02027209 */ /* 0x004fca0007800000 */
[----:B------:R-:W2:Y:S01]  /*1fee0*/  SHFL.BFLY PT, R14, R2, 0x1, 0x1f ;  /* 0x0c201f00020e7f89 */ /* 0x000ea200000e0000 */
[----:B0-----:R-:W-:Y:S02]  /*1fef0*/  FMNMX R5, R5, R11, !PT ;  /* 0x0000000b05057209 */ /* 0x001fe40007800000 */
[----:B-1----:R-:W-:Y:S02]  /*1ff00*/  FMNMX R21, R21, R23, !PT ;  /* 0x0000001715157209 */ /* 0x002fe40007800000 */
[----:B------:R-:W-:Y:S02]  /*1ff10*/  LOP3.LUT R23, R26, 0x1c, RZ, 0xc0, !PT ;  /* 0x0000001c1a177812 */ /* 0x000fe400078ec0ff */
[----:B---3--:R-:W-:Y:S02]  /*1ff20*/  FMNMX R22, R15, R22, !PT ;  /* 0x000000160f167209 */ /* 0x008fe40007800000 */
[----:B------:R-:W-:Y:S01]  /*1ff30*/  SHF.R.U32.HI R15, RZ, 0x3, R27 ;  /* 0x00000003ff0f7819 */ /* 0x000fe2000001161b */
[----:B------:R-:W0:Y:S01]  /*1ff40*/  SHFL.BFLY PT, R11, R5, 0x1, 0x1f ;  /* 0x0c201f00050b7f89 */ /* 0x000e2200000e0000 */
[----:B------:R-:W-:-:S02]  /*1ff50*/  SHF.R.U32.HI R24, RZ, 0x2, R26 ;  /* 0x00000002ff187819 */ /* 0x000fc4000001161a */
[----:B------:R-:W-:Y:S02]  /*1ff60*/  LEA R26, R23, UR7, 0x3 ;  /* 0x00000007171a7c11 */ /* 0x000fe4000f8e18ff */
[----:B------:R-:W-:-:S05]  /*1ff70*/  LOP3.LUT R15, R15, 0x1c, RZ, 0xc0, !PT ;  /* 0x0000001c0f0f7812 */ /* 0x000fca00078ec0ff */
[----:B------:R-:W-:-:S05]  /*1ff80*/  IMAD.IADD R28, R26, 0x1, R15 ;  /* 0x000000011a1c7824 */ /* 0x000fca00078e020f */
[----:B------:R1:W-:Y:S01]  /*1ff90*/  STL [R1], R28 ;  /* 0x0000001c01007387 */ /* 0x0003e20000100800 */
[----:B--2---:R-:W-:Y:S02]  /*1ffa0*/  FMNMX R14, R2, R14, !PT ;  /* 0x0000000e020e7209 */ /* 0x004fe40007800000 */
[----:B------:R-:W-:-:S04]  /*1ffb0*/  SGXT.U32 R2, R24, 0x3 ;  /* 0x000000031802781a */ /* 0x000fc80000000000 */
[C---:B------:R-:W-:Y:S02]  /*1ffc0*/  LOP3.LUT R23, R2.reuse, 0x8, RZ, 0xfc, !PT ;  /* 0x0000000802177812 */ /* 0x040fe400078efcff */
[----:B0-----:R-:W-:Y:S02]  /*1ffd0*/  FMNMX R11, R5, R11, !PT ;  /* 0x0000000b050b7209 */ /* 0x001fe40007800000 */
[C---:B------:R-:W-:Y:S02]  /*1ffe0*/  LOP3.LUT R5, R2.reuse, 0x10, RZ, 0xfc, !PT ;  /* 0x0000001002057812 */ /* 0x040fe400078efcff */
[----:B------:R-:W-:Y:S02]  /*1fff0*/  LEA R24, R23, UR7, 0x5 ;  /* 0x0000000717187c11 */ /* 0x000fe4000f8e28ff */
[----:B------:R-:W-:Y:S02]  /*20000*/  LOP3.LUT R2, R2, 0x18, RZ, 0xfc, !PT ;  /* 0x0000001802027812 */ /* 0x000fe400078efcff */
[----:B------:R-:W-:Y:S01]  /*20010*/  LEA R5, R5, UR7, 0x5 ;  /* 0x0000000705057c11 */ /* 0x000fe2000f8e28ff */
[----:B------:R-:W-:Y:S01]  /*20020*/  IMAD.IADD R23, R15, 0x1, R24 ;  /* 0x000000010f177824 */ /* 0x000fe200078e0218 */
[----:B------:R-:W-:Y:S01]  /*20030*/  LEA R2, R2, UR7, 0x5 ;  /* 0x0000000702027c11 */ /* 0x000fe2000f8e28ff */
[----:B-1----:R-:W-:Y:S06]  /*20040*/  @P0 BRA `(.L_x_2) ;  /* 0x0000000000080947 */ /* 0x002fec0003800000 */
[----:B------:R0:W-:Y:S04]  /*20050*/  STS [R28], R21 ;  /* 0x000000151c007388 */ /* 0x0001e80000000800 */
[----:B------:R0:W-:Y:S02]  /*20060*/  STS [R23], R22 ;  /* 0x0000001617007388 */ /* 0x0001e40000000800 */
.L_x_2:
[----:B------:R-:W-:Y:S05]  /*20070*/  BSYNC.RECONVERGENT B0 ;  /* 0x0000000000007941 */ /* 0x000fea0003800200 */
.L_x_1:
[----:B------:R-:W-:Y:S01]  /*20080*/  BSSY.RECONVERGENT B0, `(.L_x_3) ;  /* 0x0000007000007945 */ /* 0x000fe20003800200 */
[----:B0-----:R-:W-:Y:S01]  /*20090*/  LEA R28, R27, UR7, 0x2 ;  /* 0x000000071b1c7c11 */ /* 0x001fe2000f8e10ff */
[C---:B------:R-:W-:Y:S02]  /*200a0*/  IMAD.IADD R22, R15.reuse, 0x1, R5 ;  /* 0x000000010f167824 */ /* 0x040fe400078e0205 */
[----:B------:R-:W-:Y:S01]  /*200b0*/  IMAD.IADD R21, R15, 0x1, R2 ;  /* 0x000000010f157824 */ /* 0x000fe200078e0202 */
[----:B------:R-:W-:Y:S06]  /*200c0*/  @P0 BRA `(.L_x_4) ;  /* 0x0000000000080947 */ /* 0x000fec0003800000 */
[----:B------:R0:W-:Y:S04]  /*200d0*/  STS [R22], R14 ;  /* 0x0000000e16007388 */ /* 0x0001e80000000800 */
[----:B------:R0:W-:Y:S02]  /*200e0*/  @!P0 STS [R21], R11 ;  /* 0x0000000b15008388 */ /* 0x0001e40000000800 */
.L_x_4:
[----:B------:R-:W-:Y:S05]  /*200f0*/  BSYNC.RECONVERGENT B0 ;  /* 0x0000000000007941 */ /* 0x000fea0003800200 */
.L_x_3:
[----:B------:R-:W-:Y:S06]  /*20100*/  BAR.SYNC.DEFER_BLOCKING 0x0 ;  /* 0x0000000000007b1d */ /* 0x000fec0000010000 */
[----:B------:R-:W2:Y:S04]  /*20110*/  LDL.LU R27, [R1+0x398] ;  /* 0x00039800011b7983 */ /* 0x000ea80000300800 */
[----:B------:R-:W-:Y:S04]  /*20120*/  STL [R1+0x149c], R23 ;  /* 0x00149c1701007387 */ /* 0x000fe80000100800 */
[----:B------:R-:W-:Y:S04]  /*20130*/  STL [R1+0x1498], R22 ;  /* 0x0014981601007387 */ /* 0x000fe80000100800 */
[----:B------:R-:W-:Y:S04]  /*20140*/  STL [R1+0x1494], R21 ;  /* 0x0014941501007387 */ /* 0x000fe80000100800 */
[----:B0-----:R-:W0:Y:S04]  /*20150*/  LDS R11, [R28] ;  /* 0x000000001c0b7984 */ /* 0x001e280000000800 */
[----:B0-----:R-:W0:Y:S02]  /*20160*/  SHFL.BFLY PT, R14, R11, 0x4, 0x1f ;  /* 0x0c801f000b0e7f89 */ /* 0x001e2400000e0000 */
[----:B0-----:R-:W-:-:S05]  /*20170*/  FMNMX R11, R11, R14, !PT ;  /* 0x0000000e0b0b7209 */ /* 0x001fca0007800000 */
[----:B------:R-:W0:Y:S02]  /*20180*/  SHFL.BFLY PT, R14, R11, 0x2, 0x1f ;  /* 0x0c401f000b0e7f89 */ /* 0x000e2400000e0000 */
[----:B0-----:R-:W-:-:S05]  /*20190*/  FMNMX R11, R11, R14, !PT ;  /* 0x0000000e0b0b7209 */ /* 0x001fca0007800000 */
[----:B------:R-:W0:Y:S02]  /*201a0*/  SHFL.BFLY PT, R14, R11, 0x1, 0x1f ;  /* 0x0c201f000b0e7f89 */ /* 0x000e2400000e0000 */
[----:B0-----:R-:W-:-:S05]  /*201b0*/  FMNMX R11, R11, R14, !PT ;  /* 0x0000000e0b0b7209 */ /* 0x001fca0007800000 */
[----:B------:R0:W-:Y:S01]  /*201c0*/  @!P1 STS [R28], R11 ;  /* 0x0000000b1c009388 */ /* 0x0001e20000000800 */
[----:B------:R-:W-:Y:S06]  /*201d0*/  BAR.SYNC.DEFER_BLOCKING 0x0 ;  /* 0x0000000000007b1d */ /* 0x000fec0000010000 */
[----:B0-----:R-:W3:Y:S04]  /*201e0*/  LDL R28, [R1+0x39c] ;  /* 0x00039c00011c7983 */ /* 0x001ee80000100800 */
[----:B------:R-:W4:Y:S04]  /*201f0*/  LDL.LU R23, [R1+0x3a0] ;  /* 0x0003a00001177983 */ /* 0x000f280000300800 */
[----:B------:R-:W4:Y:S04]  /*20200*/  LDL.LU R22, [R1+0x3a4] ;  /* 0x0003a40001167983 */ /* 0x000f280000300800 */
[----:B------:R-:W2:Y:S04]  /*20210*/  LDS R11, [R26] ;  /* 0x000000001a0b7984 */ /* 0x000ea80000000800 */
[----:B------:R-:W3:Y:S04]  /*20220*/  LDS R14, [R24] ;  /* 0x00000000180e7984 */ /* 0x000ee80000000800 */
[----:B------:R3:W-:Y:S04]  /*20230*/  STL [R1+0x14a0], R24 ;  /* 0x0014a01801007387 */ /* 0x0007e80000100800 */
[----:B------:R-:W-:Y:S04]  /*20240*/  LDS R26, [R2] ;  /* 0x00000000021a7984 */ /* 0x000fe80000000800 */
[----:B------:R-:W-:Y:S01]  /*20250*/  STL [R1+0x14a4], R5 ;  /* 0x0014a40501007387 */ /* 0x000fe20000100800 */
[----:B--2---:R-:W-:-:S03]  /*20260*/  FMNMX R21, R11, R27, !PT ;  /* 0x0000001b0b157209 */ /* 0x004fc60007800000 */
[----:B------:R-:W4:Y:S02]  /*20270*/  LDS R11, [R5] ;  /* 0x00000000050b7984 */ /* 0x000f240000000800 */
[----:B------:R-:W-:-:S04]  /*20280*/  FADD R15, R20, -R21 ;  /* 0x80000015140f7221 */ /* 0x000fc80000000000 */
[----:B------:R-:W-:Y:S01]  /*20290*/  FMUL R15, R15, 1.4426950216293334961 ;  /* 0x3fb8aa3b0f0f7820 */ /* 0x000fe20000400000 */
[----:B------:R-:W-:-:S03]  /*202a0*/  FADD R13, R13, -R21 ;  /* 0x800000150d0d7221 */ /* 0x000fc60000000000 */
[----:B------:R0:W-:Y:S01]  /*202b0*/  MUFU.EX2 R20, R15 ;  /* 0x0000000f00147308 */ /* 0x0001e20000000800 */
[----:B------:R-:W-:Y:S01]  /*202c0*/  FMUL R13, R13, 1.4426950216293334961 ;  /* 0x3fb8aa3b0d0d7820 */ /* 0x000fe20000400000 */
[----:B0-----:R-:W-:-:S04]  /*202d0*/  FADD R15, R16, -R21 ;  /* 0x80000015100f7221 */ /* 0x001fc80000000000 */
[----:B------:R-:W-:-:S04]  /*202e0*/  FMUL R15, R15, 1.4426950216293334961 ;  /* 0x3fb8aa3b0f0f7820 */ /* 0x000fc80000400000 */
[----:B------:R-:W-:Y:S08]  /*202f0*/  MUFU.EX2 R16, R15 ;  /* 0x0000000f00107308 */ /* 0x000ff00000000800 */
[----:B------:R-:W-:Y:S01]  /*20300*/  MUFU.EX2 R15, R13 ;  /* 0x0000000d000f7308 */ /* 0x000fe20000000800 */
[----:B------:R0:W-:Y:S01]  /*20310*/  STL [R1+0x33c], R21 ;  /* 0x00033c1501007387 */ /* 0x0001e20000100800 */
[----:B------:R-:W-:-:S03]  /*20320*/  FADD R17, R17, -R21 ;  /* 0x8000001511117221 */ /* 0x000fc60000000000 */
[----:B------:R1:W-:Y:S01]  /*20330*/  STL [R1+0x14a8], R2 ;  /* 0x0014a80201007387 */ /* 0x0003e20000100800 */
[----:B---3--:R-:W-:-:S05]  /*20340*/  FMNMX R24, R14, R28, !PT ;  /* 0x0000001c0e187209 */ /* 0x008fca0007800000 */
[--C-:B------:R-:W-:Y:S01]  /*20350*/  FADD R12, R12, -R24.reuse ;  /* 0x800000180c0c7221 */ /* 0x100fe20000000000 */
[----:B------:R-:W-:-:S03]  /*20360*/  FADD R6, R6, -R24 ;  /* 0x8000001806067221 */ /* 0x000fc60000000000 */
[----:B------:R-:W-:Y:S01]  /*20370*/  FMUL R12, R12, 1.4426950216293334961 ;  /* 0x3fb8aa3b0c0c7820 */ /* 0x000fe20000400000 */
[----:B------:R-:W-:Y:S01]  /*20380*/  FMUL R6, R6, 1.4426950216293334961 ;  /* 0x3fb8aa3b06067820 */ /* 0x000fe20000400000 */
[----:B----4-:R-:W-:Y:S01]  /*20390*/  FMNMX R28, R11, R23, !PT ;  /* 0x000000170b1c7209 */ /* 0x010fe20007800000 */
[----:B------:R-:W-:Y:S01]  /*203a0*/  FADD R9, R9, -R24 ;  /* 0x8000001809097221 */ /* 0x000fe20000000000 */
[----:B------:R-:W-:Y:S03]  /*203b0*/  MUFU.EX2 R13, R12 ;  /* 0x0000000c000d7308 */ /* 0x000fe60000000800 */
[----:B------:R-:W-:-:S05]  /*203c0*/  FADD R10, R10, -R28 ;  /* 0x8000001c0a0a7221 */ /* 0x000fca0000000000 */
[----:B------:R2:W-:Y:S01]  /*203d0*/  MUFU.EX2 R12, R6 ;  /* 0x00000006000c7308 */ /* 0x0005e20000000800 */
[----:B------:R-:W-:Y:S01]  /*203e0*/  FADD R8, R8, -R28 ;  /* 0x8000001c08087221 */ /* 0x000fe20000000000 */
[----:B--2---:R-:W-:-:S06]  /*203f0*/  FMUL R6, R9, 1.4426950216293334961 ;  /* 0x3fb8aa3b09067820 */ /* 0x004fcc0000400000 */
[----:B------:R2:W-:Y:S01]  /*20400*/  MUFU.EX2 R11, R6 ;  /* 0x00000006000b7308 */ /* 0x0005e20000000800 */
[----:B------:R-:W-:Y:S01]  /*20410*/  FADD R4, R4, -R28 ;  /* 0x8000001c04047221 */ /* 0x000fe20000000000 */
[----:B--2---:R-:W-:-:S03]  /*20420*/  FMUL R6, R10, 1.4426950216293334961 ;  /* 0x3fb8aa3b0a067820 */ /* 0x004fc60000400000 */
[----:B------:R-:W-:-:S03]  /*20430*/  FMUL R4, R4, 1.4426950216293334961 ;  /* 0x3fb8aa3b04047820 */ /* 0x000fc60000400000 */
[----:B------:R2:W-:Y:S02]  /*20440*/  MUFU.EX2 R10, R6 ;  /* 0x00000006000a7308 */ /* 0x0005e40000000800 */
[----:B--2---:R-:W-:-:S06]  /*20450*/  FMUL R6, R8, 1.4426950216293334961 ;  /* 0x3fb8aa3b08067820 */ /* 0x004fcc0000400000 */
[----:B------:R2:W-:Y:S02]  /*20460*/  MUFU.EX2 R9, R6 ;  /* 0x0000000600097308 */ /* 0x0005e40000000800 */
[----:B--2---:R-:W-:-:S06]  /*20470*/  FADD R6, R25, -R28 ;  /* 0x8000001c19067221 */ /* 0x004fcc0000000000 */
[----:B------:R2:W3:Y:S01]  /*20480*/  MUFU.EX2 R25, R4 ;  /* 0x0000000400197308 */ /* 0x0004e20000000800 */
[----:B------:R-:W-:Y:S01]  /*20490*/  FADD R14, R18, -R24 ;  /* 0x80000018120e7221 */ /* 0x000fe20000000000 */
[----:B------:R-:W-:Y:S01]  /*204a0*/  IMAD.MOV.U32 R18, RZ, RZ, R21 ;  /* 0x000000ffff127224 */ /* 0x000fe200078e0015 */
[----:B0-----:R-:W-:Y:S01]  /*204b0*/  FMNMX R21, R26, R22, !PT ;  /* 0x000000161a157209 */ /* 0x001fe20007800000 */
[----:B------:R-:W-:Y:S04]  /*204c0*/  STL [R1+0x32c], R24 ;  /* 0x00032c1801007387 */ /* 0x000fe80000100800 */
[----:B------:R-:W-:Y:S01]  /*204d0*/  STL [R1+0x318], R28 ;  /* 0x0003181c01007387 */ /* 0x000fe20000100800 */
[----:B--2---:R-:W-:-:S03]  /*204e0*/  FADD R4, R19, -R21 ;  /* 0x8000001513047221 */ /* 0x004fc60000000000 */
[----:B------:R-:W-:Y:S04]  /*204f0*/  STL [R1+0x308], R21 ;  /* 0x0003081501007387 */ /* 0x000fe80000100800 */
[----:B---3--:R-:W-:Y:S04]  /*20500*/  STL [R1+0x238], R25 ;  /* 0x0002381901007387 */ /* 0x008fe80000100800 */
[----:B------:R-:W2:Y:S01]  /*20510*/  LDL.LU R19, [R1+0x39c] ;  /* 0x00039c0001137983 */ /* 0x000ea20000300800 */
[----:B------:R-:W-:Y:S01]  /*20520*/  FADD R0, R0, -R21 ;  /* 0x8000001500007221 */ /* 0x000fe20000000000 */
[----:B------:R-:W-:-:S03]  /*20530*/  FMUL R14, R14, 1.4426950216293334961 ;  /* 0x3fb8aa3b0e0e7820 */ /* 0x000fc60000400000 */
[----:B------:R-:W-:Y:S01]  /*20540*/  FMUL R0, R0, 1.4426950216293334961 ;  /* 0x3fb8aa3b00007820 */ /* 0x000fe20000400000 */
[----:B------:R-:W-:-:S03]  /*20550*/  FADD R3, R3, -R21 ;  /* 0x8000001503037221 */ /* 0x000fc60000000000 */
[----:B------:R0:W-:Y:S01]  /*20560*/  MUFU.EX2 R8, R0 ;  /* 0x0000000000087308 */ /* 0x0001e20000000800 */
[----:B------:R-:W-:Y:S01]  /*20570*/  FMUL R3, R3, 1.4426950216293334961 ;  /* 0x3fb8aa3b03037820 */ /* 0x000fe20000400000 */
[----:B------:R-:W-:Y:S01]  /*20580*/  FMUL R6, R6, 1.4426950216293334961 ;  /* 0x3fb8aa3b06067820 */ /* 0x000fe20000400000 */
[----:B------:R-:W-:-:S05]  /*20590*/  FADD R7, R7, -R21 ;  /* 0x8000001507077221 */ /* 0x000fca0000000000 */
[----:B------:R-:W-:Y:S01]  /*205a0*/  MUFU.EX2 R14, R14 ;  /* 0x0000000e000e7308 */ /* 0x000fe20000000800 */
[----:B0-----:R-:W-:-:S07]  /*205b0*/  FMUL R0, R4, 1.4426950216293334961 ;  /* 0x3fb8aa3b04007820 */ /* 0x001fce0000400000 */
[----:B------:R-:W0:Y:S01]  /*205c0*/  MUFU.EX2 R0, R0 ;  /* 0x0000000000007308 */ /* 0x000e220000000800 */
[----:B------:R-:W-:-:S07]  /*205d0*/  FMUL R17, R17, 1.4426950216293334961 ;  /* 0x3fb8aa3b11117820 */ /* 0x000fce0000400000 */
[----:B------:R3:W4:Y:S08]  /*205e0*/  MUFU.EX2 R26, R3 ;  /* 0x00000003001a7308 */ /* 0x0007300000000800 */
[----:B-1----:R0:W1:Y:S01]  /*205f0*/  MUFU.EX2 R2, R6 ;  /* 0x0000000600027308 */ /* 0x0020620000000800 */
[----:B---3--:R-:W-:Y:S01]  /*20600*/  FMUL R3, R7, 1.4426950216293334961 ;  /* 0x3fb8aa3b07037820 */ /* 0x008fe20000400000 */
[----:B------:R-:W-:-:S06]  /*20610*/  FADD R7, R10, R9 ;  /* 0x000000090a077221 */ /* 0x000fcc0000000000 */
[----:B------:R3:W1:Y:S01]  /*20620*/  MUFU.EX2 R29, R3 ;  /* 0x00000003001d7308 */ /* 0x0006620000000800 */
[----:B0-----:R-:W-:Y:S01]  /*20630*/  FADD R6, R8, R0 ;  /* 0x0000000008067221 */ /* 0x001fe20000000000 */
[----:B------:R-:W-:Y:S01]  /*20640*/  FADD R7, R25, R7 ;  /* 0x0000000719077221 */ /* 0x000fe20000000000 */
[----:B---3--:R-:W-:-:S05]  /*20650*/  FADD R3, R14, R13 ;  /* 0x0000000d0e037221 */ /* 0x008fca0000000000 */
[----:B------:R-:W0:Y:S01]  /*20660*/  MUFU.EX2 R17, R17 ;  /* 0x0000001100117308 */ /* 0x000e220000000800 */
[----:B------:R-:W-:Y:S01]  /*20670*/  FADD R3, R12, R3 ;  /* 0x000000030c037221 */ /* 0x000fe20000000000 */
[----:B----4-:R-:W-:Y:S01]  /*20680*/  FADD R6, R26, R6 ;  /* 0x000000061a067221 */ /* 0x010fe20000000000 */
[----:B-1----:R-:W-:Y:S02]  /*20690*/  FADD R7, R2, R7 ;  /* 0x0000000702077221 */ /* 0x002fe40000000000 */
[----:B------:R-:W-:Y:S01]  /*206a0*/  FADD R3, R11, R3 ;  /* 0x000000030b037221 */ /* 0x000fe20000000000 */
[----:B------:R1:W-:Y:S01]  /*206b0*/  STL [R1+0x22c], R2 ;  /* 0x00022c0201007387 */ /* 0x0003e20000100800 */
[----:B------:R-:W-:-:S03]  /*206c0*/  FADD R6, R29, R6 ;  /* 0x000000061d067221 */ /* 0x000fc60000000000 */
[----:B------:R-:W-:Y:S04]  /*206d0*/  STL [R1+0x8], R26 ;  /* 0x0000081a01007387 */ /* 0x000fe80000100800 */
[----:B------:R-:W-:Y:S04]  /*206e0*/  STL [R1+0x4], R29 ;  /* 0x0000041d01007387 */ /* 0x000fe80000100800 */
[----:B------:R-:W3:Y:S04]  /*206f0*/  SHFL.BFLY PT, R26, R3, 0x2, 0x1f ;  /* 0x0c401f00031a7f89 */ /* 0x000ee800000e0000 */
[----:B------:R-:W4:Y:S01]  /*20700*/  SHFL.BFLY PT, R29, R7, 0x2, 0x1f ;  /* 0x0c401f00071d7f89 */ /* 0x000f2200000e0000 */
[----:B0-----:R-:W-:Y:S01]  /*20710*/  FADD R4, R20, R17 ;  /* 0x0000001114047221 */ /* 0x001fe20000000000 */
[----:B------:R-:W-:-:S02]  /*20720*/  IMAD.MOV.U32 R5, RZ, RZ, R27 ;  /* 0x000000ffff057224 */ /* 0x000fc400078e001b */
[----:B-1----:R0:W5:Y:S01]  /*20730*/  LDL.LU R2, [R1+0x14a8] ;  /* 0x0014a80001027983 */ /* 0x0021620000300800 */
[----:B------:R-:W-:-:S04]  /*20740*/  FADD R4, R16, R4 ;  /* 0x0000000410047221 */ /* 0x000fc80000000000 */
[----:B------:R-:W-:-:S05]  /*20750*/  FADD R27, R15, R4 ;  /* 0x000000040f1b7221 */ /* 0x000fca0000000000 */
[----:B------:R-:W1:Y:S01]  /*20760*/  SHFL.BFLY PT, R25, R27, 0x2, 0x1f ;  /* 0x0c401f001b197f89 */ /* 0x000e6200000e0000 */
[----:B---3--:R-:W-:Y:S01]  /*20770*/  FADD R26, R3, R26 ;  /* 0x0000001a031a7221 */ /* 0x008fe20000000000 */
[----:B------:R-:W-:Y:S01]  /*20780*/  FADD R3, -R28, R23 ;  /* 0x000000171c037221 */ /* 0x000fe20000000100 */
[----:B----4-:R-:W-:Y:S01]  /*20790*/  FADD R7, R7, R29 ;  /* 0x0000001d07077221 */ /* 0x010fe20000000000 */
[----:B------:R-:W-:Y:S02]  /*207a0*/  FADD R29, -R21, R22 ;  /* 0x00000016151d7221 */ /* 0x000fe40000000100 */
[----:B------:R-:W-:Y:S02]  /*207b0*/  FMUL R3, R3, 1.4426950216293334961 ;  /* 0x3fb8aa3b03037820 */ /* 0x000fe40000400000 */
[----:B------:R-:W-:-:S04]  /*207c0*/  FMUL R29, R29, 1.4426950216293334961 ;  /* 0x3fb8aa3b1d1d7820 */ /* 0x000fc80000400000 */
[----:B------:R-:W3:Y:S01]  /*207d0*/  MUFU.EX2 R3, R3 ;  /* 0x0000000300037308 */ /* 0x000ee20000000800 */
[----:B------:R-:W4:Y:S07]  /*207e0*/  SHFL.BFLY PT, R4, R6, 0x2, 0x1f ;  /* 0x0c401f0006047f89 */ /* 0x000f2e00000e0000 */
[----:B------:R-:W0:Y:S01]  /*207f0*/  MUFU.EX2 R29, R29 ;  /* 0x0000001d001d7308 */ /* 0x000e220000000800 */
[----:B-1----:R-:W-:Y:S01]  /*20800*/  FADD R25, R27, R25 ;  /* 0x000000191b197221 */ /* 0x002fe20000000000 */
[----:B------:R-:W-:-:S02]  /*20810*/  FADD R18, -R18, R5 ;  /* 0x0000000512127221 */ /* 0x000fc40000000100 */
[----:B------:R1:W5:Y:S04]  /*20820*/  LDL.LU R5, [R1+0x14a4] ;  /* 0x0014a40001057983 */ /* 0x0003680000300800 */
[----:B------:R-:W0:Y:S04]  /*20830*/  SHFL.BFLY PT, R27, R25, 0x1, 0x1f ;  /* 0x0c201f00191b7f89 */ /* 0x000e2800000e0000 */
[----:B------:R-:W1:Y:S01]  /*20840*/  SHFL.BFLY PT, R28, R26, 0x1, 0x1f ;  /* 0x0c201f001a1c7f89 */ /* 0x000e6200000e0000 */
[----:B------:R-:W-:-:S06]  /*20850*/  FMUL R18, R18, 1.4426950216293334961 ;  /* 0x3fb8aa3b12127820 */ /* 0x000fcc0000400000 */
[----:B------:R-:W1:Y:S01]  /*20860*/  MUFU.EX2 R18, R18 ;  /* 0x0000001200127308 */ /* 0x000e620000000800 */
[----:B----4-:R-:W-:Y:S01]  /*20870*/  FADD R6, R6, R4 ;  /* 0x0000000406067221 */ /* 0x010fe20000000000 */
[----:B------:R-:W-:Y:S01]  /*20880*/  BSSY.RECONVERGENT B0, `(.L_x_5) ;  /* 0x0000013000007945 */ /* 0x000fe20003800200 */
[----:B------:R4:W2:Y:S01]  /*20890*/  SHFL.BFLY PT, R4, R7, 0x1, 0x1f ;  /* 0x0c201f0007047f89 */ /* 0x0008a200000e0000 */
[----:B0-----:R-:W-:Y:S01]  /*208a0*/  FADD R27, R25, R27 ;  /* 0x0000001b191b7221 */ /* 0x001fe20000000000 */
[----:B-1----:R-:W-:Y:S01]  /*208b0*/  FADD R26, R26, R28 ;  /* 0x0000001c1a1a7221 */ /* 0x002fe20000000000 */
[----:B--2---:R-:W-:Y:S02]  /*208c0*/  FADD R19, -R24, R19 ;  /* 0x0000001318137221 */ /* 0x004fe40000000100 */
[----:B------:R4:W5:Y:S04]  /*208d0*/  LDL.LU R24, [R1+0x14a0] ;  /* 0x0014a00001187983 */ /* 0x0009680000300800 */
[----:B------:R4:W5:Y:S04]  /*208e0*/  LDL.LU R23, [R1+0x149c] ;  /* 0x00149c0001177983 */ /* 0x0009680000300800 */
[----:B------:R4:W5:Y:S04]  /*208f0*/  LDL.LU R22, [R1+0x1498] ;  /* 0x0014980001167983 */ /* 0x0009680000300800 */
[----:B------:R4:W5:Y:S01]  /*20900*/  LDL.LU R21, [R1+0x1494] ;  /* 0x0014940001157983 */ /* 0x0009620000300800 */
[----:B------:R-:W-:-:S03]  /*20910*/  FMUL R19, R19, 1.4426950216293334961 ;  /* 0x3fb8aa3b13137820 */ /* 0x000fc60000400000 */
[----:B---3--:R4:W-:Y:S04]  /*20920*/  STL [R1+0x1e0], R3 ;  /* 0x0001e00301007387 */ /* 0x0089e80000100800 */
[----:B------:R4:W-:Y:S01]  /*20930*/  STL [R1+0x1e4], R29 ;  /* 0x0001e41d01007387 */ /* 0x0009e20000100800 */
[----:B------:R-:W0:Y:S03]  /*20940*/  MUFU.EX2 R19, R19 ;  /* 0x0000001300137308 */ /* 0x000e260000000800 */
[----:B------:R4:W1:Y:S01]  /*20950*/  SHFL.BFLY PT, R3, R6, 0x1, 0x1f ;  /* 0x0c201f0006037f89 */ /* 0x00086200000e0000 */
[----:B------:R-:W-:Y:S06]  /*20960*/  BAR.SYNC.DEFER_BLOCKING 0x0 ;  /* 0x0000000000007b1d */ /* 0x000fec0000010000 */
[----:B------:R-:W-:Y:S05]  /*20970*/  @P0 BRA `(.L_x_6) ;  /* 0x00000000000c0947 */ /* 0x000fea0003800000 */
[----:B----4-:R-:W2:Y:S04]  /*20980*/  LDL.LU R29, [R1] ;  /* 0x00000000011d7983 */ /* 0x010ea80000300800 */
[----:B--2---:R2:W-:Y:S04]  /*20990*/  STS [R29], R27 ;  /* 0x0000001b1d007388 */ /* 0x0045e80000000800 */
[----:B-----5:R2:W-:Y:S02]  /*209a0*/  STS [R23], R26 ;  /* 0x0000001a17007388 */ /* 0x0205e40000000800 */
.L_x_6:
[----:B------:R-:W-:Y:S05]  /*209b0*/  BSYNC.RECONVERGENT B0 ;  /* 0x0000000000007941 */ /* 0x000fea0003800200 */
.L_x_5:
[----:B------:R-:W-:Y:S01]  /*209c0*/  BSSY.RECONVERGENT B0, `(.L_x_7) ;  /* 0x0000006000007945 */ /* 0x000fe20003800200 */
[----:B------:R-:W-:Y:S01]  /*209d0*/  FADD R4, R7, R4 ;  /* 0x0000000407047221 */ /* 0x000fe20000000000 */
[----:B-1--4-:R-:W-:Y:S02]  /*209e0*/  FADD R3, R6, R3 ;  /* 0x0000000306037221 */ /* 0x012fe40000000000 */
[----:B------:R-:W-:Y:S05]  /*209f0*/  @P0 BRA `(.L_x_8) ;  /* 0x0000000000080947 */ /* 0x000fea0003800000 */
[----:B-----5:R1:W-:Y:S04]  /*20a00*/  STS [R22], R4 ;  /* 0x0000000416007388 */ /* 0x0203e80000000800 */
[----:B------:R1:W-:Y:S02]  /*20a10*/  @!P0 STS [R21], R3 ;  /* 0x0000000315008388 */ /* 0x0003e40000000800 */
.L_x_8:
[----:B------:R-:W-:Y:S05]  /*20a20*/  BSYNC.RECONVERGENT B0 ;  /* 0x0000000000007941 */ /* 0x000fea0003800200 */
.L_x_7:
[----:B-1---5:R-:W3:Y:S01]  /*20a30*/  LDL R21, [R1+0x534] ;  /* 0x0005340001157983 */ /* 0x022ee20000100800 */
[----:B------:R-:W-:Y:S02]  /*20a40*/  F2FP.SATFINITE.E4M3.F32.PACK_AB_MERGE_C R17, R17, R20, RZ ;  /* 0x000000141111723e */ /* 0x000fe400048070ff */
[----:B------:R-:W-:Y:S01]  /*20a50*/  F2FP.SATFINITE.E4M3.F32.PACK_AB_MERGE_C R7, R13, R14, RZ ;  /* 0x0000000e0d07723e */ /* 0x000fe200048070ff */
[----:B------:R-:W4:Y:S01]  /*20a60*/  LDL R6, [R1+0x53c] ;  /* 0x00053c0001067983 */ /* 0x000f220000100800 */
[----:B------:R-:W-:-:S03]  /*20a70*/  F2FP.SATFINITE.E4M3.F32.PACK_AB_MERGE_C R13, R15, R16, RZ ;  /* 0x000000100f0d723e */ /* 0x000fc600048070ff */
[----:B--2---:R-:W2:Y:S04]  /*20a80*/  LDL R25, [R1+0x1474] ;  /* 0x0014740001197983 */ /* 0x004ea80000100800 */
[----:B------:R-:W2:Y:S04]  /*20a90*/  LDL R23, [R1+0x1484] ;  /* 0x0014840001177983 */ /* 0x000ea80000100800 */
[----:B------:R-:W-:Y:S04]  /*20aa0*/  STL [R1+0x500], R17 ;  /* 0x0005001101007387 */ /* 0x000fe80000100800 */
[----:B------:R1:W-:Y:S04]  /*20ab0*/  STL [R1+0x4ec], R7 ;  /* 0x0004ec0701007387 */ /* 0x0003e80000100800 */
[----:B------:R0:W-:Y:S04]  /*20ac0*/  STL [R1+0x4e8], R13 ;  /* 0x0004e80d01007387 */ /* 0x0001e80000100800 */
[----:B------:R-:W2:Y:S01]  /*20ad0*/  LDL R15, [R1+0x530] ;  /* 0x00053000010f7983 */ /* 0x000ea20000100800 */
[----:B-1----:R-:W-:Y:S01]  /*20ae0*/  F2FP.SATFINITE.E4M3.F32.PACK_AB_MERGE_C R7, R11, R12, RZ ;  /* 0x0000000c0b07723e */ /* 0x002fe200048070ff */
[----:B------:R-:W1:Y:S02]  /*20af0*/  S2R R3, SR_TID.X ;  /* 0x0000000000037919 */ /* 0x000e640000002100 */
[----:B0-----:R-:W2:Y:S04]  /*20b00*/  LDL R13, [R1+0x538] ;  /* 0x00053800010d7983 */ /* 0x001ea80000100800 */
[----:B------:R-:W-:Y:S04]  /*20b10*/  STL [R1+0x4e4], R7 ;  /* 0x0004e40701007387 */ /* 0x000fe80000100800 */
[----:B------:R-:W2:Y:S01]  /*20b20*/  LDL R16, [R1+0x1480] ;  /* 0x0014800001107983 */ /* 0x000ea20000100800 */
[----:B-1----:R-:W-:-:S04]  /*20b30*/  LOP3.LUT R3, R3, 0xff, RZ, 0xc0, !PT ;  /* 0x000000ff03037812 */ /* 0x002fc800078ec0ff */
[----:B------:R-:W-:Y:S01]  /*20b40*/  LEA R22, R3, UR7, 0x2 ;  /* 0x0000000703167c11 */ /* 0x000fe2000f8e10ff */
[----:B------:R-:W-:Y:S06]  /*20b50*/  BAR.SYNC.DEFER_BLOCKING 0x0 ;  /* 0x0000000000007b1d */ /* 0x000fec0000010000 */
[----:B------:R-:W0:Y:S04]  /*20b60*/  LDS R3, [R22] ;  /* 0x0000000016037984 */ /* 0x000e280000000800 */
[----:B0-----:R-:W0:Y:S02]  /*20b70*/  SHFL.BFLY PT, R4, R3, 0x4, 0x1f ;  /* 0x0c801f0003047f89 */ /* 0x001e2400000e0000 */
[----:B0-----:R-:W-:-:S05]  /*20b80*/  FADD R3, R3, R4 ;  /* 0x0000000403037221 */ /* 0x001fca0000000000 */
[----:B------:R-:W0:Y:S02]  /*20b90*/  SHFL.BFLY PT, R4, R3, 0x2, 0x1f ;  /* 0x0c401f0003047f89 */ /* 0x000e2400000e0000 */
[----:B0-----:R-:W-:-:S05]  /*20ba0*/  FADD R3, R3, R4 ;  /* 0x0000000403037221 */ /* 0x001fca0000000000 */
[----:B------:R-:W0:Y:S02]  /*20bb0*/  SHFL.BFLY PT, R4, R3, 0x1, 0x1f ;  /* 0x0c201f0003047f89 */ /* 0x000e2400000e0000 */
[----:B0-----:R-:W-:Y:S01]  /*20bc0*/  FADD R3, R3, R4 ;  /* 0x0000000403037221 */ /* 0x001fe20000000000 */
[----:B------:R-:W-:-:S04]  /*20bd0*/  F2FP.SATFINITE.E4M3.F32.PACK_AB_MERGE_C R4, R9, R10, RZ ;  /* 0x0000000a0904723e */ /* 0x000fc800048070ff */
[----:B------:R-:W-:Y:S01]  /*20be0*/  @!P1 STS [R22], R3 ;  /* 0x0000000316009388 */ /* 0x000fe20000000800 */
[----:B------:R-:W-:Y:S01]  /*20bf0*/  BAR.SYNC.DEFER_BLOCKING 0x0 ;  /* 0x0000000000007b1d */ /* 0x000fe20000010000 */
[----:B------:R-:W-:Y:S02]  /*20c00*/  USHF.R.S32.HI UR8, URZ, 0x1f, UR5 ;  /* 0x0000001fff087899 */ /* 0x000fe40008011405 */
[----:B------:R-:W-:-:S03]  /*20c10*/  USHF.R.S32.HI UR9, URZ, 0x1f, UR5 ;  /* 0x0000001fff097899 */ /* 0x000fc60008011405 */
[----:B------:R-:W-:Y:S01]  /*20c20*/  LDS R2, [R2] ;  /* 0x0000000002027984 */ /* 0x000fe20000000800 */
[C---:B---3--:R-:W-:Y:S01]  /*20c30*/  IADD3 RZ, P2, PT, R21.reuse, UR5, RZ ;  /* 0x0000000515ff7c10 */ /* 0x048fe2000ff5e0ff */
[----:B------:R-:W-:Y:S02]  /*20c40*/  VIADD R10, R21, UR5 ;  /* 0x00000005150a7c36 */ /* 0x000fe40008000000 */
[----:B------:R-:W3:Y:S04]  /*20c50*/  LDL R21, [R1+0x1478] ;  /* 0x0014780001157983 */ /* 0x000ee80000100800 */
[----:B------:R0:W-:Y:S04]  /*20c60*/  STL [R1+0x4e0], R4 ;  /* 0x0004e00401007387 */ /* 0x0001e80000100800 */
[----:B------:R-:W3:Y:S04]  /*20c70*/  LDL R14, [R1+0x1470] ;  /* 0x00147000010e7983 */ /* 0x000ee80000100800 */
[----:B------:R-:W3:Y:S04]  /*20c80*/  LDL R20, [R1+0x147c] ;  /* 0x00147c0001147983 */ /* 0x000ee80000100800 */
[----:B------:R-:W3:Y:S04]  /*20c90*/  LDL R9, [R1+0x146c] ;  /* 0x00146c0001097983 */ /* 0x000ee80000100800 */
[----:B0-----:R-:W3:Y:S01]  /*20ca0*/  LDL R4, [R1+0x145c] ;  /* 0x00145c0001047983 */ /* 0x001ee20000100800 */
[C---:B----4-:R-:W-:Y:S01]  /*20cb0*/  IADD3 RZ, P3, PT, R6.reuse, UR5, RZ ;  /* 0x0000000506ff7c10 */ /* 0x050fe2000ff7e0ff */
[----:B------:R-:W-:Y:S01]  /*20cc0*/  VIADD R6, R6, UR5 ;  /* 0x0000000506067c36 */ /* 0x000fe20008000000 */
[----:B--2---:R-:W-:Y:S01]  /*20cd0*/  IADD3.X R11, PT, PT, R23, UR8, RZ, P2, !PT ;  /* 0x00000008170b7c10 */ /* 0x004fe200097fe4ff */
[----:B------:R-:W2:Y:S01]  /*20ce0*/  LDL R17, [R1+0x1460] ;  /* 0x0014600001117983 */ /* 0x000ea20000100800 */
[----:B------:R-:W-:-:S02]  /*20cf0*/  IADD3.X R7, PT, PT, R25, UR8, RZ, P3, !PT ;  /* 0x0000000819077c10 */ /* 0x000fc40009ffe4ff */
[----:B------:R-:W-:Y:S01]  /*20d00*/  IADD3 RZ, P3, PT, R15, UR5, RZ ;  /* 0x000000050fff7c10 */ /* 0x000fe2000ff7e0ff */
[----:B------:R-:W4:Y:S04]  /*20d10*/  LDG.E.U8 R26, desc[UR10][R10.64] ;  /* 0x0000000a0a1a7981 */ /* 0x000f28000c1e1100 */
[----:B------:R0:W2:Y:S01]  /*20d20*/  LDG.E.U8 R27, desc[UR10][R6.64] ;  /* 0x0000000a061b7981 */ /* 0x0000a2000c1e1100 */
[C---:B------:R-:W-:Y:S01]  /*20d30*/  IADD3 RZ, P2, PT, R13.reuse, UR5, RZ ;  /* 0x000000050dff7c10 */ /* 0x040fe2000ff5e0ff */
[----:B------:R-:W-:Y:S02]  /*20d40*/  VIADD R12, R13, UR5 ;  /* 0x000000050d0c7c36 */ /* 0x000fe40008000000 */
[----:B------:R-:W2:Y:S01]  /*20d50*/  LDL R3, [R1+0x1454] ;  /* 0x0014540001037983 */ /* 0x000ea20000100800 */
[----:B------:R-:W-:Y:S01]  /*20d60*/  IADD3.X R13, PT, PT, R16, UR8, RZ, P2, !PT ;  /* 0x00000008100d7c10 */ /* 0x000fe200097fe4ff */
[----:B0-----:R-:W-:-:S02]  /*20d70*/  VIADD R6, R15, UR5 ;  /* 0x000000050f067c36 */ /* 0x001fc40008000000 */
[----:B------:R-:W4:Y:S04]  /*20d80*/  LDL R16, [R1+0x1464] ;  /* 0x0014640001107983 */ /* 0x000f280000100800 */
[----:B------:R-:W4:Y:S04]  /*20d90*/  LDL R15, [R1+0x1458] ;  /* 0x00145800010f7983 */ /* 0x000f280000100800 */
[----:B------:R0:W4:Y:S01]  /*20da0*/  LDG.E.U8 R28, desc[UR10][R12.64] ;  /* 0x0000000a0c1c7981 */ /* 0x000122000c1e1100 */
[----:B---3--:R-:W-:Y:S02]  /*20db0*/  IADD3 R10, P2, PT, R21, UR5, RZ ;  /* 0x00000005150a7c10 */ /* 0x008fe4000ff5e0ff */
[----:B------:R-:W-:-:S02]  /*20dc0*/  IADD3.X R7, PT, PT, R14, UR9, RZ, P3, !PT ;  /* 0x000000090e077c10 */ /* 0x000fc40009ffe4ff */
[----:B------:R-:W3:Y:S01]  /*20dd0*/  LDL R14, [R1+0x1468] ;  /* 0x00146800010e7983 */ /* 0x000ee20000100800 */
[----:B0-----:R-:W-:-:S03]  /*20de0*/  IADD3 R12, P3, PT, R20, UR5, RZ ;  /* 0x00000005140c7c10 */ /* 0x001fc6000ff7e0ff */
[----:B------:R-:W3:Y:S01]  /*20df0*/  LDL R20, [R1+0x1448] ;  /* 0x0014480001147983 */ /* 0x000ee20000100800 */
[----:B------:R-:W-:-:S03]  /*20e00*/  IADD3.X R11, PT, PT, R9, UR8, RZ, P2, !PT ;  /* 0x00000008090b7c10 */ /* 0x000fc600097fe4ff */
[----:B------:R-:W3:Y:S01]  /*20e10*/  LDL R9, [R1+0x1444] ;  /* 0x0014440001097983 */ /* 0x000ee20000100800 */
[----:B------:R-:W-:-:S03]  /*20e20*/  IADD3.X R13, PT, PT, R4, UR8, RZ, P3, !PT ;  /* 0x00000008040d7c10 */ /* 0x000fc60009ffe4ff */
[----:B------:R-:W3:Y:S04]  /*20e30*/  LDL R4, [R1+0x1440] ;  /* 0x0014400001047983 */ /* 0x000ee80000100800 */
[----:B------:R2:W3:Y:S04]  /*20e40*/  LDG.E.U8 R23, desc[UR10][R6.64] ;  /* 0x0000000a06177981 */ /* 0x0004e8000c1e1100 */
[----:B------:R4:W3:Y:S04]  /*20e50*/  LDG.E.U8 R22, desc[UR10][R10.64] ;  /* 0x0000000a0a167981 */ /* 0x0008e8000c1e1100 */
[----:B------:R3:W3:Y:S01]  /*20e60*/  LDG.E.U8 R25, desc[UR10][R12.64] ;  /* 0x0000000a0c197981 */ /* 0x0006e2000c1e1100 */
[----:B--2---:R-:W-:-:S03]  /*20e70*/  IADD3 R6, P2, PT, R17, UR5, RZ ;  /* 0x0000000511067c10 */ /* 0x004fc6000ff5e0ff */
[----:B------:R-:W2:Y:S04]  /*20e80*/  LDL R17, [R1+0x144c] ;  /* 0x00144c0001117983 */ /* 0x000ea80000100800 */
[----:B------:R-:W-:Y:S01]  /*20e90*/  STL [R1+0x4cc], R27 ;  /* 0x0004cc1b01007387 */ /* 0x000fe20000100800 */
[----:B----4-:R-:W-:-:S03]  /*20ea0*/  IADD3 R10, P3, PT, R16, UR5, RZ ;  /* 0x00000005100a7c10 */ /* 0x010fc6000ff7e0ff */
[----:B------:R-:W4:Y:S01]  /*20eb0*/  LDL R16, [R1+0x1450] ;  /* 0x0014500001107983 */ /* 0x000f220000100800 */
[----:B------:R-:W-:-:S03]  /*20ec0*/  IADD3.X R7, PT, PT, R15, UR8, RZ, P2, !PT ;  /* 0x000000080f077c10 */ /* 0x000fc600097fe4ff */
[----:B------:R0:W-:Y:S01]  /*20ed0*/  STL [R1+0x3d4], R26 ;  /* 0x0003d41a01007387 */ /* 0x0001e20000100800 */
[----:B------:R-:W-:-:S03]  /*20ee0*/  IADD3.X R11, PT, PT, R3, UR8, RZ, P3, !PT ;  /* 0x00000008030b7c10 */ /* 0x000fc60009ffe4ff */
[----:B------:R-:W4:Y:S04]  /*20ef0*/  LDL R15, [R1+0x143c] ;  /* 0x00143c00010f7983 */ /* 0x000f280000100800 */
[----:B------:R-:W4:Y:S04]  /*20f00*/  LDL R3, [R1+0x142c] ;  /* 0x00142c0001037983 */ /* 0x000f280000100800 */
[----:B------:R1:W4:Y:S04]  /*20f10*/  LDG.E.U8 R21, desc[UR10][R6.64] ;  /* 0x0000000a06157981 */ /* 0x000328000c1e1100 */
[----:B0-----:R2:W4:Y:S01]  /*20f20*/  LDG.E.U8 R26, desc[UR10][R10.64] ;  /* 0x0000000a0a1a7981 */ /* 0x001522000c1e1100 */
[----:B---3--:R-:W-:-:S03]  /*20f30*/  IADD3 R12, P2, PT, R14, UR5, RZ ;  /* 0x000000050e0c7c10 */ /* 0x008fc6000ff5e0ff */
[----:B------:R-:W3:Y:S01]  /*20f40*/  LDL R14, [R1+0x1430] ;  /* 0x00143000010e7983 */ /* 0x000ee20000100800 */
[----:B-1----:R-:W-:-:S03]  /*20f50*/  IADD3 R6, P3, PT, R20, UR5, RZ ;  /* 0x0000000514067c10 */ /* 0x002fc6000ff7e0ff */
[----:B------:R-:W3:Y:S01]  /*20f60*/  LDL R20, [R1+0x1434] ;  /* 0x0014340001147983 */ /* 0x000ee20000100800 */
[----:B------:R-:W-:-:S03]  /*20f70*/  IADD3.X R13, PT, PT, R9, UR8, RZ, P2, !PT ;  /* 0x00000008090d7c10 */ /* 0x000fc600097fe4ff */
[----:B------:R-:W3:Y:S01]  /*20f80*/  LDL R9, [R1+0x1428] ;  /* 0x0014280001097983 */ /* 0x000ee20000100800 */
[----:B------:R-:W-:-:S03]  /*20f90*/  IADD3.X R7, PT, PT, R4, UR8, RZ, P3, !PT ;  /* 0x0000000804077c10 */ /* 0x000fc60009ffe4ff */
[----:B------:R0:W-:Y:S04]  /*20fa0*/  STL [R1+0x4c4], R28 ;  /* 0x0004c41c01007387 */ /* 0x0001e80000100800 */
[----:B------:R-:W3:Y:S04]  /*20fb0*/  LDL R4, [R1+0x1424] ;  /* 0x0014240001047983 */ /* 0x000ee80000100800 */
[----:B------:R4:W3:Y:S04]  /*20fc0*/  LDG.E.U8 R27, desc[UR10][R12.64] ;  /* 0x0000000a0c1b7981 */ /* 0x0008e8000c1e1100 */
[----:B0-----:R3:W3:Y:S01]  /*20fd0*/  LDG.E.U8 R28, desc[UR10][R6.64] ;  /* 0x0000000a061c7981 */ /* 0x0016e2000c1e1100 */
[----:B--2---:R-:W-:-:S03]  /*20fe0*/  IADD3 R10, P2, PT, R17, UR5, RZ ;  /* 0x00000005110a7c10 */ /* 0x004fc6000ff5e0ff */
[----:B------:R-:W2:Y:S04]  /*20ff0*/  LDL R17, [R1+0x1438] ;  /* 0x0014380001117983 */ /* 0x000ea80000100800 */
[----:B------:R0:W-:Y:S01]  /*21000*/  STL [R1+0x4c8], R23 ;  /* 0x0004c81701007387 */ /* 0x0001e20000100800 */
[----:B----4-:R-:W-:-:S03]  /*21010*/  IADD3 R12, P3, PT, R16, UR5, RZ ;  /* 0x00000005100c7c10 */ /* 0x010fc6000ff7e0ff */
[----:B------:R-:W4:Y:S01]  /*21020*/  LDL R16, [R1+0x1418] ;  /* 0x0014180001107983 */ /* 0x000f220000100800 */
[----:B------:R-:W-:-:S03]  /*21030*/  IADD3.X R11, PT, PT, R15, UR8, RZ, P2, !PT ;  /* 0x000000080f0b7c10 */ /* 0x000fc600097fe4ff */
[----:B------:R-:W4:Y:S01]  /*21040*/  LDL R15, [R1+0x1414] ;  /* 0x00141400010f7983 */ /* 0x000f220000100800 */
[----:B------:R-:W-:-:S03]  /*21050*/  IADD3.X R13, PT, PT, R3, UR8, RZ, P3, !PT ;  /* 0x00000008030d7c10 */ /* 0x000fc60009ffe4ff */
[----:B------:R1:W-:Y:S04]  /*21060*/  STL [R1+0x3c8], R22 ;  /* 0x0003c81601007387 */ /* 0x0003e80000100800 */
[----:B------:R-:W4:Y:S04]  /*21070*/  LDL R3, [R1+0x1410] ;  /* 0x0014100001037983 */ /* 0x000f280000100800 */
[----:B0-----:R0:W4:Y:S04]  /*21080*/  LDG.E.U8 R23, desc[UR10][R10.64] ;  /* 0x0000000a0a177981 */ /* 0x001128000c1e1100 */
[----:B-1----:R2:W4:Y:S01]  /*21090*/  LDG.E.U8 R22, desc[UR10][R12.64] ;  /* 0x0000000a0c167981 */ /* 0x002522000c1e1100 */
[----:B---3--:R-:W-:-:S03]  /*210a0*/  IADD3 R6, P2, PT, R14, UR5, RZ ;  /* 0x000000050e067c10 */ /* 0x008fc6000ff5e0ff */
[----:B------:R-:W3:Y:S01]  /*210b0*/  LDL R14, [R1+0x141c] ;  /* 0x00141c00010e7983 */ /* 0x000ee20000100800 */
[----:B0-----:R-:W-:-:S03]  /*210c0*/  IADD3 R10, P3, PT, R20, UR5, RZ ;  /* 0x00000005140a7c10 */ /* 0x001fc6000ff7e0ff */
[----:B------:R0:W-:Y:S01]  /*210d0*/  STL [R1+0x4c0], R25 ;  /* 0x0004c01901007387 */ /* 0x0001e20000100800 */
[----:B------:R-:W-:-:S03]  /*210e0*/  IADD3.X R7, PT, PT, R9, UR8, RZ, P2, !PT ;  /* 0x0000000809077c10 */ /* 0x000fc600097fe4ff */
[----:B------:R-:W3:Y:S04]  /*210f0*/  LDL R20, [R1+0x1420] ;  /* 0x0014200001147983 */ /* 0x000ee80000100800 */
[----:B------:R-:W3:Y:S01]  /*21100*/  LDL R9, [R1+0x140c] ;  /* 0x00140c0001097983 */ /* 0x000ee20000100800 */
[----:B------:R-:W-:-:S03]  /*21110*/  IADD3.X R11, PT, PT, R4, UR8, RZ, P3, !PT ;  /* 0x00000008040b7c10 */ /* 0x000fc60009ffe4ff */
[----:B------:R1:W-:Y:S04]  /*21120*/  STL [R1+0x3dc], R21 ;  /* 0x0003dc1501007387 */ /* 0x0003e80000100800 */
[----:B------:R-:W3:Y:S04]  /*21130*/  LDL R4, [R1+0x13fc] ;  /* 0x0013fc0001047983 */ /* 0x000ee80000100800 */
[----:B0-----:R4:W3:Y:S01]  /*21140*/  LDG.E.U8 R25, desc[UR10][R6.64] ;  /* 0x0000000a06197981 */ /* 0x0018e2000c1e1100 */
[----:B--2---:R-:W-:-:S03]  /*21150*/  IADD3 R12, P2, PT, R17, UR5, RZ ;  /* 0x00000005110c7c10 */ /* 0x004fc6000ff5e0ff */
[----:B------:R-:W2:Y:S04]  /*21160*/  LDL R17, [R1+0x1400] ;  /* 0x0014000001117983 */ /* 0x000ea80000100800 */
[----:B------:R0:W-:Y:S01]  /*21170*/  STL [R1+0x3d8], R26 ;  /* 0x0003d81a01007387 */ /* 0x0001e20000100800 */
[----:B----4-:R-:W-:-:S03]  /*21180*/  IADD3 R6, P3, PT, R16, UR5, RZ ;  /* 0x0000000510067c10 */ /* 0x010fc6000ff7e0ff */
[----:B------:R-:W4:Y:S04]  /*21190*/  LDL R16, [R1+0x1404] ;  /* 0x0014040001107983 */ /* 0x000f280000100800 */
[----:B-1----:R3:W4:Y:S01]  /*211a0*/  LDG.E.U8 R21, desc[UR10][R10.64] ;  /* 0x0000000a0a157981 */ /* 0x002722000c1e1100 */
[----:B------:R-:W-:-:S03]  /*211b0*/  IADD3.X R13, PT, PT, R15, UR8, RZ, P2, !PT ;  /* 0x000000080f0d7c10 */ /* 0x000fc600097fe4ff */
[----:B------:R-:W4:Y:S04]  /*211c0*/  LDL R15, [R1+0x13f8] ;  /* 0x0013f800010f7983 */ /* 0x000f280000100800 */
[----:B------:R1:W-:Y:S01]  /*211d0*/  STL [R1+0x3c0], R27 ;  /* 0x0003c01b01007387 */ /* 0x0003e20000100800 */
[----:B------:R-:W-:-:S03]  /*211e0*/  IADD3.X R7, PT, PT, R3, UR8, RZ, P3, !PT ;  /* 0x0000000803077c10 */ /* 0x000fc60009ffe4ff */
[----:B------:R-:W4:Y:S04]  /*211f0*/  LDL R3, [R1+0x13f4] ;  /* 0x0013f40001037983 */ /* 0x000f280000100800 */
[----:B0-----:R0:W4:Y:S04]  /*21200*/  LDG.E.U8 R26, desc[UR10][R12.64] ;  /* 0x0000000a0c1a7981 */ /* 0x001128000c1e1100 */
[----:B-1----:R2:W4:Y:S01]  /*21210*/  LDG.E.U8 R27, desc[UR10][R6.64] ;  /* 0x0000000a061b7981 */ /* 0x002522000c1e1100 */
[----:B---3--:R-:W-:-:S03]  /*21220*/  IADD3 R10, P2, PT, R14, UR5, RZ ;  /* 0x000000050e0a7c10 */ /* 0x008fc6000ff5e0ff */
[----:B------:R-:W3:Y:S04]  /*21230*/  LDL R14, [R1+0x1408] ;  /* 0x00140800010e7983 */ /* 0x000ee80000100800 */
[----:B------:R1:W-:Y:S01]  /*21240*/  STL [R1+0x3d0], R28 ;  /* 0x0003d01c01007387 */ /* 0x0003e20000100800 */
[----:B0-----:R-:W-:-:S03]  /*21250*/  IADD3 R12, P3, PT, R20, UR5, RZ ;  /* 0x00000005140c7c10 */ /* 0x001fc6000ff7e0ff */
[----:B------:R-:W3:Y:S01]  /*21260*/  LDL R20, [R1+0x13e8] ;  /* 0x0013e80001147983 */ /* 0x000ee20000100800 */
[----:B------:R-:W-:-:S03]  /*21270*/  IADD3.X R11, PT, PT, R9, UR8, RZ, P2, !PT ;  /* 0x00000008090b7c10 */ /* 0x000fc600097fe4ff */
[----:B------:R-:W3:Y:S04]  /*21280*/  LDL R9, [R1+0x13e4] ;  /* 0x0013e40001097983 */ /* 0x000ee80000100800 */
[----:B------:R0:W-:Y:S01]  /*21290*/  STL [R1+0x3cc], R23 ;  /* 0x0003cc1701007387 */ /* 0x0001e20000100800 */
[----:B------:R-:W-:-:S03]  /*212a0*/  IADD3.X R13, PT, PT, R4, UR8, RZ, P3, !PT ;  /* 0x00000008040d7c10 */ /* 0x000fc60009ffe4ff */
[----:B------:R-:W3:Y:S04]  /*212b0*/  LDL R4, [R1+0x13e0] ;  /* 0x0013e00001047983 */ /* 0x000ee80000100800 */
[----:B-1----:R4:W3:Y:S01]  /*212c0*/  LDG.E.U8 R28, desc[UR10][R10.64] ;  /* 0x0000000a0a1c7981 */ /* 0x0028e2000c1e1100 */
[----:B--2---:R-:W-:-:S03]  /*212d0*/  IADD3 R6, P2, PT, R17, UR5, RZ ;  /* 0x0000000511067c10 */ /* 0x004fc6000ff5e0ff */
[----:B------:R-:W2:Y:S04]  /*212e0*/  LDL R17, [R1+0x13ec] ;  /* 0x0013ec0001117983 */ /* 0x000ea80000100800 */
[----:B------:R1:W-:Y:S01]  /*212f0*/  STL [R1+0x3c4], R22 ;  /* 0x0003c41601007387 */ /* 0x0003e20000100800 */
[----:B----4-:R-:W-:-:S03]  /*21300*/  IADD3 R10, P3, PT, R16, UR5, RZ ;  /* 0x00000005100a7c10 */ /* 0x010fc6000ff7e0ff */
[----:B------:R-:W4:Y:S04]  /*21310*/  LDL R16, [R1+0x13f0] ;  /* 0x0013f00001107983 */ /* 0x000f280000100800 */
[----:B0-----:R3:W4:Y:S01]  /*21320*/  LDG.E.U8 R23, desc[UR10][R12.64] ;  /* 0x0000000a0c177981 */ /* 0x001722000c1e1100 */
[----:B------:R-:W-:-:S03]  /*21330*/  IADD3.X R7, PT, PT, R15, UR8, RZ, P2, !PT ;  /* 0x000000080f077c10 */ /* 0x000fc600097fe4ff */
[----:B------:R-:W4:Y:S04]  /*21340*/  LDL R15, [R1+0x13dc] ;  /* 0x0013dc00010f7983 */ /* 0x000f280000100800 */
[----:B------:R0:W-:Y:S01]  /*21350*/  STL [R1+0x3bc], R25 ;  /* 0x0003bc1901007387 */ /* 0x0001e20000100800 */
[----:B------:R-:W-:-:S03]  /*21360*/  IADD3.X R11, PT, PT, R3, UR8, RZ, P3, !PT ;  /* 0x00000008030b7c10 */ /* 0x000fc60009ffe4ff */
[----:B------:R-:W4:Y:S04]  /*21370*/  LDL R3, [R1+0x13cc] ;  /* 0x0013cc0001037983 */ /* 0x000f280000100800 */
[----:B-1----:R1:W4:Y:S04]  /*21380*/  LDG.E.U8 R22, desc[UR10][R6.64] ;  /* 0x0000000a06167981 */ /* 0x002328000c1e1100 */
[----:B0-----:R2:W4:Y:S01]  /*21390*/  LDG.E.U8 R25, desc[UR10][R10.64] ;  /* 0x0000000a0a197981 */ /* 0x001522000c1e1100 */
[----:B---3--:R-:W-:-:S03]  /*213a0*/  IADD3 R12, P2, PT, R14, UR5, RZ ;  /* 0x000000050e0c7c10 */ /* 0x008fc6000ff5e0ff */
[----:B------:R-:W3:Y:S04]  /*213b0*/  LDL R14, [R1+0x13d0] ;  /* 0x0013d000010e7983 */ /* 0x000ee80000100800 */
[----:B------:R0:W-:Y:S01]  /*213c0*/  STL [R1+0x3b8], R21 ;  /* 0x0003b81501007387 */ /* 0x0001e20000100800 */
[----:B-1----:R-:W-:-:S03]  /*213d0*/  IADD3 R6, P3, PT, R20, UR5, RZ ;  /* 0x0000000514067c10 */ /* 0x002fc6000ff7e0ff */
[----:B------:R-:W3:Y:S01]  /*213e0*/  LDL R20, [R1+0x13d4] ;  /* 0x0013d40001147983 */ /* 0x000ee20000100800 */
[----:B------:R-:W-:-:S03]  /*213f0*/  IADD3.X R13, PT, PT, R9, UR8, RZ, P2, !PT ;  /* 0x00000008090d7c10 */ /* 0x000fc600097fe4ff */
[----:B------:R-:W3:Y:S04]  /*21400*/  LDL R9, [R1+0x13c8] ;  /* 0x0013c80001097983 */ /* 0x000ee80000100800 */
[----:B------:R1:W-:Y:S01]  /*21410*/  STL [R1+0x3b4], R26 ;  /* 0x0003b41a01007387 */ /* 0x0003e20000100800 */
[----:B------:R-:W-:-:S03]  /*21420*/  IADD3.X R7, PT, PT, R4, UR8, RZ, P3, !PT ;  /* 0x0000000804077c10 */ /* 0x000fc60009ffe4ff */
        /* <DEDUP_REMOVED lines=730> */
[----:B0-----:R0:W4:Y:S01]  /*241d0*/  LDG.E.U8 R28, desc[UR10][R10.64] ;  /* 0x0000000a0a1c7981 */ /* 0x001122000c1e1100 */
[----:B------:R-:W-:-:S03]  /*241e0*/  IADD3.X R13, PT, PT, R3, UR8, RZ, P3, !PT ;  /* 0x00000008030d7c10 */ /* 0x000fc60009ffe4ff */
[----:B------:R-:W4:Y:S04]  /*241f0*/  LDL R3, [R1+0xffc] ;  /* 0x000ffc0001037983 */ /* 0x000f280000100800 */
[----:B------:R1:W-:Y:S04]  /*24200*/  STL [R1+0x194], R23 ;  /* 0x0001941701007387 */ /* 0x0003e80000100800 */
        /* <DEDUP_REMOVED lines=16> */
[----:B0-----:R0:W4:Y:S04]  /*24310*/  LDG.E.U8 R25, desc[UR10][R10.64] ;  /* 0x0000000a0a197981 */ /* 0x001128000c1e1100 */
[----:B------:R-:W4:Y:S01]  /*24320*/  LDL R16, [R1+0xfe4] ;  /* 0x000fe40001107983 */ /* 0x000f220000100800 */
[----:B------:R-:W-:-:S05]  /*24330*/  IADD3.X R13, PT, PT, R15, UR8, RZ, P2, !PT ;  /* 0x000000080f0d7c10 */ /* 0x000fca00097fe4ff */
[----:B-1----:R1:W4:Y:S01]  /*24340*/  LDG.E.U8 R21, desc[UR10][R12.64] ;  /* 0x0000000a0c157981 */ /* 0x002322000c1e1100 */
[----:B0-----:R-:W-:-:S03]  /*24350*/  IADD3 R10, P2, PT, R3, UR5, RZ ;  /* 0x00000005030a7c10 */ /* 0x001fc6000ff5e0ff */
[----:B------:R-:W4:Y:S04]  /*24360*/  LDL R3, [R1+0xfd8] ;  /* 0x000fd80001037983 */ /* 0x000f280000100800 */
[----:B------:R0:W-:Y:S04]  /*24370*/  STL [R1+0x184], R26 ;  /* 0x0001841a01007387 */ /* 0x0001e80000100800 */
[----:B------:R-:W4:Y:S01]  /*24380*/  LDL R15, [R1+0xfe8] ;  /* 0x000fe800010f7983 */ /* 0x000f220000100800 */
[----:B---3--:R-:W-:-:S03]  /*24390*/  IADD3.X R7, PT, PT, R14, UR8, RZ, P3, !PT ;  /* 0x000000080e077c10 */ /* 0x008fc60009ffe4ff */
[----:B------:R-:W3:Y:S04]  /*243a0*/  LDL R14, [R1+0xfd4] ;  /* 0x000fd400010e7983 */ /* 0x000ee80000100800 */
[----:B------:R0:W-:Y:S01]  /*243b0*/  STL [R1+0x180], R27 ;  /* 0x0001801b01007387 */ /* 0x0001e20000100800 */
[----:B-1----:R-:W-:-:S03]  /*243c0*/  IADD3 R12, P3, PT, R20, UR5, RZ ;  /* 0x00000005140c7c10 */ /* 0x002fc6000ff7e0ff */
[----:B------:R-:W3:Y:S01]  /*243d0*/  LDL R20, [R1+0xfc8] ;  /* 0x000fc80001147983 */ /* 0x000ee20000100800 */
[----:B------:R-:W-:-:S03]  /*243e0*/  IADD3.X R11, PT, PT, R9, UR8, RZ, P2, !PT ;  /* 0x00000008090b7c10 */ /* 0x000fc600097fe4ff */
[----:B------:R-:W3:Y:S04]  /*243f0*/  LDL R9, [R1+0xfc4] ;  /* 0x000fc40001097983 */ /* 0x000ee80000100800 */
[----:B0-----:R2:W3:Y:S01]  /*24400*/  LDG.E.U8 R26, desc[UR10][R6.64] ;  /* 0x0000000a061a7981 */ /* 0x0014e2000c1e1100 */
[----:B------:R-:W-:-:S03]  /*24410*/  IADD3.X R13, PT, PT, R4, UR8, RZ, P3, !PT ;  /* 0x00000008040d7c10 */ /* 0x000fc60009ffe4ff */
[----:B------:R-:W3:Y:S04]  /*24420*/  LDL R4, [R1+0xfcc] ;  /* 0x000fcc0001047983 */ /* 0x000ee80000100800 */
[----:B------:R4:W3:Y:S01]  /*24430*/  LDG.E.U8 R27, desc[UR10][R10.64] ;  /* 0x0000000a0a1b7981 */ /* 0x0008e2000c1e1100 */
[----:B--2---:R-:W-:-:S03]  /*24440*/  IADD3 R6, P2, PT, R17, UR5, RZ ;  /* 0x0000000511067c10 */ /* 0x004fc6000ff5e0ff */
[----:B------:R-:W-:Y:S04]  /*24450*/  STL [R1+0x17c], R28 ;  /* 0x00017c1c01007387 */ /* 0x000fe80000100800 */
[----:B------:R-:W2:Y:S01]  /*24460*/  LDL R17, [R1+0xfc0] ;  /* 0x000fc00001117983 */ /* 0x000ea20000100800 */
[----:B----4-:R-:W-:-:S03]  /*24470*/  IADD3 R10, P3, PT, R16, UR5, RZ ;  /* 0x00000005100a7c10 */ /* 0x010fc6000ff7e0ff */
[----:B------:R-:W4:Y:S04]  /*24480*/  LDL R16, [R1+0xfd0] ;  /* 0x000fd00001107983 */ /* 0x000f280000100800 */
[----:B------:R0:W-:Y:S01]  /*24490*/  STL [R1+0x178], R23 ;  /* 0x0001781701007387 */ /* 0x0001e20000100800 */
[----:B------:R-:W-:-:S03]  /*244a0*/  IADD3.X R7, PT, PT, R3, UR8, RZ, P2, !PT ;  /* 0x0000000803077c10 */ /* 0x000fc600097fe4ff */
[----:B------:R-:W4:Y:S04]  /*244b0*/  LDL R3, [R1+0xfbc] ;  /* 0x000fbc0001037983 */ /* 0x000f280000100800 */
[----:B0-----:R0:W4:Y:S02]  /*244c0*/  LDG.E.U8 R23, desc[UR10][R12.64] ;  /* 0x0000000a0c177981 */ /* 0x001124000c1e1100 */
[----:B0-----:R-:W-:Y:S02]  /*244d0*/  IADD3 R12, P2, PT, R15, UR5, RZ ;  /* 0x000000050f0c7c10 */ /* 0x001fe4000ff5e0ff */
[----:B------:R-:W4:Y:S04]  /*244e0*/  LDL R15, [R1+0xfb0] ;  /* 0x000fb000010f7983 */ /* 0x000f280000100800 */
[----:B------:R0:W-:Y:S04]  /*244f0*/  STL [R1+0x174], R22 ;  /* 0x0001741601007387 */ /* 0x0001e80000100800 */
[----:B0-----:R-:W4:Y:S01]  /*24500*/  LDG.E.U8 R22, desc[UR10][R6.64] ;  /* 0x0000000a06167981 */ /* 0x001f22000c1e1100 */
[----:B---3--:R-:W-:-:S03]  /*24510*/  IADD3.X R11, PT, PT, R14, UR8, RZ, P3, !PT ;  /* 0x000000080e0b7c10 */ /* 0x008fc60009ffe4ff */
[----:B------:R-:W3:Y:S04]  /*24520*/  LDL R14, [R1+0xfac] ;  /* 0x000fac00010e7983 */ /* 0x000ee80000100800 */
[----:B------:R0:W3:Y:S01]  /*24530*/  LDG.E.U8 R29, desc[UR10][R10.64] ;  /* 0x0000000a0a1d7981 */ /* 0x0000e2000c1e1100 */
[----:B------:R-:W-:-:S03]  /*24540*/  IADD3.X R13, PT, PT, R9, UR8, RZ, P2, !PT ;  /* 0x00000008090d7c10 */ /* 0x000fc600097fe4ff */
[----:B------:R-:W3:Y:S04]  /*24550*/  LDL R9, [R1+0xfb4] ;  /* 0x000fb40001097983 */ /* 0x000ee80000100800 */
[----:B------:R1:W-:Y:S01]  /*24560*/  STL [R1+0x170], R25 ;  /* 0x0001701901007387 */ /* 0x0003e20000100800 */
[----:B0-----:R-:W-:-:S03]  /*24570*/  IADD3 R10, P2, PT, R4, UR5, RZ ;  /* 0x00000005040a7c10 */ /* 0x001fc6000ff5e0ff */
[----:B------:R-:W3:Y:S01]  /*24580*/  LDL R4, [R1+0xfa8] ;  /* 0x000fa80001047983 */ /* 0x000ee20000100800 */
[----:B------:R-:W-:-:S03]  /*24590*/  IADD3 R6, P3, PT, R20, UR5, RZ ;  /* 0x0000000514067c10 */ /* 0x000fc6000ff7e0ff */
[----:B------:R4:W3:Y:S04]  /*245a0*/  LDG.E.U8 R28, desc[UR10][R12.64] ;  /* 0x0000000a0c1c7981 */ /* 0x0008e8000c1e1100 */
[----:B------:R0:W-:Y:S01]  /*245b0*/  STL [R1+0x16c], R21 ;  /* 0x00016c1501007387 */ /* 0x0001e20000100800 */
[----:B--2---:R-:W-:-:S05]  /*245c0*/  IADD3.X R7, PT, PT, R17, UR8, RZ, P3, !PT ;  /* 0x0000000811077c10 */ /* 0x004fca0009ffe4ff */
[----:B-1----:R1:W2:Y:S01]  /*245d0*/  LDG.E.U8 R25, desc[UR10][R6.64] ;  /* 0x0000000a06197981 */ /* 0x0022a2000c1e1100 */
[----:B----4-:R-:W-:-:S03]  /*245e0*/  IADD3 R12, P3, PT, R16, UR5, RZ ;  /* 0x00000005100c7c10 */ /* 0x010fc6000ff7e0ff */
[----:B0-----:R-:W4:Y:S04]  /*245f0*/  LDL R21, [R1+0xfa4] ;  /* 0x000fa40001157983 */ /* 0x001f280000100800 */
[----:B------:R-:W2:Y:S04]  /*24600*/  LDL R16, [R1+0xfb8] ;  /* 0x000fb80001107983 */ /* 0x000ea80000100800 */
[----:B------:R0:W-:Y:S01]  /*24610*/  STL [R1+0x168], R26 ;  /* 0x0001681a01007387 */ /* 0x0001e20000100800 */
[----:B------:R-:W-:-:S03]  /*24620*/  IADD3.X R11, PT, PT, R3, UR8, RZ, P2, !PT ;  /* 0x00000008030b7c10 */ /* 0x000fc600097fe4ff */
[----:B------:R-:W2:Y:S04]  /*24630*/  LDL R20, [R1+0xf94] ;  /* 0x000f940001147983 */ /* 0x000ea80000100800 */
[----:B------:R-:W2:Y:S04]  /*24640*/  LDL R3, [R1+0xf98] ;  /* 0x000f980001037983 */ /* 0x000ea80000100800 */
[----:B0-----:R0:W2:Y:S01]  /*24650*/  LDG.E.U8 R26, desc[UR10][R10.64] ;  /* 0x0000000a0a1a7981 */ /* 0x0010a2000c1e1100 */
[----:B-1----:R-:W-:-:S03]  /*24660*/  IADD3 R6, P2, PT, R15, UR5, RZ ;  /* 0x000000050f067c10 */ /* 0x002fc6000ff5e0ff */
[----:B------:R-:W2:Y:S04]  /*24670*/  LDL R15, [R1+0xf9c] ;  /* 0x000f9c00010f7983 */ /* 0x000ea80000100800 */
[----:B------:R1:W-:Y:S04]  /*24680*/  STL [R1+0x164], R27 ;  /* 0x0001641b01007387 */ /* 0x0003e80000100800 */
[----:B------:R-:W2:Y:S01]  /*24690*/  LDL R17, [R1+0xf8c] ;  /* 0x000f8c0001117983 */ /* 0x000ea20000100800 */
[----:B---3--:R-:W-:-:S03]  /*246a0*/  IADD3.X R13, PT, PT, R14, UR8, RZ, P3, !PT ;  /* 0x000000080e0d7c10 */ /* 0x008fc60009ffe4ff */
[----:B------:R-:W3:Y:S04]  /*246b0*/  LDL R14, [R1+0xfa0] ;  /* 0x000fa000010e7983 */ /* 0x000ee80000100800 */
[----:B-1----:R2:W3:Y:S01]  /*246c0*/  LDG.E.U8 R27, desc[UR10][R12.64] ;  /* 0x0000000a0c1b7981 */ /* 0x0024e2000c1e1100 */
[----:B0-----:R-:W-:-:S03]  /*246d0*/  IADD3 R10, P3, PT, R9, UR5, RZ ;  /* 0x00000005090a7c10 */ /* 0x001fc6000ff7e0ff */
[----:B------:R-:W3:Y:S04]  /*246e0*/  LDL R9, [R1+0xf90] ;  /* 0x000f900001097983 */ /* 0x000ee80000100800 */
[----:B------:R0:W-:Y:S01]  /*246f0*/  STL [R1+0x160], R23 ;  /* 0x0001601701007387 */ /* 0x0001e20000100800 */
[----:B------:R-:W-:-:S03]  /*24700*/  IADD3.X R7, PT, PT, R4, UR8, RZ, P2, !PT ;  /* 0x0000000804077c10 */ /* 0x000fc600097fe4ff */
[----:B------:R-:W3:Y:S04]  /*24710*/  LDL R4, [R1+0xf80] ;  /* 0x000f800001047983 */ /* 0x000ee80000100800 */
[----:B0-----:R0:W3:Y:S01]  /*24720*/  LDG.E.U8 R23, desc[UR10][R6.64] ;  /* 0x0000000a06177981 */ /* 0x0010e2000c1e1100 */
[----:B----4-:R-:W-:Y:S02]  /*24730*/  IADD3.X R11, PT, PT, R21, UR8, RZ, P3, !PT ;  /* 0x00000008150b7c10 */ /* 0x010fe40009ffe4ff */
[----:B--2---:R-:W-:Y:S02]  /*24740*/  IADD3 R12, P2, PT, R16, UR5, RZ ;  /* 0x00000005100c7c10 */ /* 0x004fe4000ff5e0ff */
[----:B------:R-:W2:Y:S04]  /*24750*/  LDL R16, [R1+0xf7c] ;  /* 0x000f7c0001107983 */ /* 0x000ea80000100800 */
[----:B------:R1:W-:Y:S01]  /*24760*/  STL [R1+0x15c], R22 ;  /* 0x00015c1601007387 */ /* 0x0003e20000100800 */
[----:B0-----:R-:W-:-:S03]  /*24770*/  IADD3 R6, P3, PT, R3, UR5, RZ ;  /* 0x0000000503067c10 */ /* 0x001fc6000ff7e0ff */
[----:B------:R-:W4:Y:S01]  /*24780*/  LDL R3, [R1+0xf78] ;  /* 0x000f780001037983 */ /* 0x000f220000100800 */
[----:B------:R-:W-:-:S03]  /*24790*/  IADD3.X R13, PT, PT, R20, UR8, RZ, P2, !PT ;  /* 0x00000008140d7c10 */ /* 0x000fc600097fe4ff */
[----:B------:R0:W-:Y:S04]  /*247a0*/  STL [R1+0x158], R29 ;  /* 0x0001581d01007387 */ /* 0x0001e80000100800 */
[----:B------:R-:W2:Y:S04]  /*247b0*/  LDL R21, [R1+0xf84] ;  /* 0x000f840001157983 */ /* 0x000ea80000100800 */
[----:B-1----:R1:W2:Y:S04]  /*247c0*/  LDG.E.U8 R22, desc[UR10][R10.64] ;  /* 0x0000000a0a167981 */ /* 0x0022a8000c1e1100 */
[----:B------:R-:W2:Y:S04]  /*247d0*/  LDL R20, [R1+0xf88] ;  /* 0x000f880001147983 */ /* 0x000ea80000100800 */
[----:B------:R3:W-:Y:S01]  /*247e0*/  STL [R1+0x154], R28 ;  /* 0x0001541c01007387 */ /* 0x0007e20000100800 */
[----:B-1----:R-:W-:-:S03]  /*247f0*/  IADD3 R10, P2, PT, R15, UR5, RZ ;  /* 0x000000050f0a7c10 */ /* 0x002fc6000ff5e0ff */
[----:B0-----:R0:W2:Y:S01]  /*24800*/  LDG.E.U8 R29, desc[UR10][R12.64] ;  /* 0x0000000a0c1d7981 */ /* 0x0010a2000c1e1100 */
[----:B------:R-:W-:Y:S02]  /*24810*/  IADD3.X R11, PT, PT, R17, UR8, RZ, P2, !PT ;  /* 0x00000008110b7c10 */ /* 0x000fe400097fe4ff */
[----:B---3--:R-:W-:Y:S02]  /*24820*/  IADD3.X R7, PT, PT, R9, UR8, RZ, P3, !PT ;  /* 0x0000000809077c10 */ /* 0x008fe40009ffe4ff */
[----:B------:R-:W3:Y:S04]  /*24830*/  LDL R9, [R1+0xf74] ;  /* 0x000f740001097983 */ /* 0x000ee80000100800 */
[----:B------:R1:W-:Y:S01]  /*24840*/  STL [R1+0x150], R25 ;  /* 0x0001501901007387 */ /* 0x0003e20000100800 */
[----:B0-----:R-:W-:-:S03]  /*24850*/  IADD3 R12, P2, PT, R4, UR5, RZ ;  /* 0x00000005040c7c10 */ /* 0x001fc6000ff5e0ff */
[----:B------:R-:W3:Y:S04]  /*24860*/  LDL R4, [R1+0xf68] ;  /* 0x000f680001047983 */ /* 0x000ee80000100800 */
[----:B------:R-:W3:Y:S04]  /*24870*/  LDL R17, [R1+0xf64] ;  /* 0x000f640001117983 */ /* 0x000ee80000100800 */
[----:B------:R0:W-:Y:S01]  /*24880*/  STL [R1+0x14c], R26 ;  /* 0x00014c1a01007387 */ /* 0x0001e20000100800 */
[----:B------:R-:W-:-:S03]  /*24890*/  IADD3 R14, P4, PT, R14, UR5, RZ ;  /* 0x000000050e0e7c10 */ /* 0x000fc6000ff9e0ff */
[----:B------:R0:W3:Y:S04]  /*248a0*/  LDG.E.U8 R28, desc[UR10][R6.64] ;  /* 0x0000000a061c7981 */ /* 0x0000e8000c1e1100 */
[----:B-1----:R1:W3:Y:S01]  /*248b0*/  LDG.E.U8 R25, desc[UR10][R10.64] ;  /* 0x0000000a0a197981 */ /* 0x0022e2000c1e1100 */
[----:B----4-:R-:W-:-:S03]  /*248c0*/  IADD3.X R13, PT, PT, R3, UR8, RZ, P2, !PT ;  /* 0x00000008030d7c10 */ /* 0x010fc600097fe4ff */
[----:B------:R-:W4:Y:S01]  /*248d0*/  LDL R3, [R1+0xf60] ;  /* 0x000f600001037983 */ /* 0x000f220000100800 */
[----:B--2---:R-:W-:-:S03]  /*248e0*/  IADD3.X R15, PT, PT, R16, UR8, RZ, P4, !PT ;  /* 0x00000008100f7c10 */ /* 0x004fc6000a7fe4ff */
[----:B------:R-:W2:Y:S01]  /*248f0*/  LDL R16, [R1+0xf6c] ;  /* 0x000f6c0001107983 */ /* 0x000ea20000100800 */
[----:B0-----:R-:W-:-:S03]  /*24900*/  IADD3 R6, P2, PT, R21, UR5, RZ ;  /* 0x0000000515067c10 */ /* 0x001fc6000ff5e0ff */
[----:B------:R-:W-:Y:S04]  /*24910*/  STL [R1+0x148], R27 ;  /* 0x0001481b01007387 */ /* 0x000fe80000100800 */
[----:B------:R0:W-:Y:S04]  /*24920*/  STL [R1+0x144], R23 ;  /* 0x0001441701007387 */ /* 0x0001e80000100800 */
[----:B------:R-:W2:Y:S01]  /*24930*/  LDG.E.U8 R26, desc[UR10][R14.64] ;  /* 0x0000000a0e1a7981 */ /* 0x000ea2000c1e1100 */
[----:B------:R-:W1:Y:S03]  /*24940*/  S2R R21, SR_TID.X ;  /* 0x0000000000157919 */ /* 0x000e660000002100 */
[----:B0-----:R-:W2:Y:S01]  /*24950*/  LDL R23, [R1+0xf70] ;  /* 0x000f700001177983 */ /* 0x001ea20000100800 */
[----:B-1----:R-:W-:-:S03]  /*24960*/  IADD3 R10, P3, PT, R20, UR5, RZ ;  /* 0x00000005140a7c10 */ /* 0x002fc6000ff7e0ff */
[----:B------:R0:W2:Y:S04]  /*24970*/  LDG.E.U8 R27, desc[UR10][R12.64] ;  /* 0x0000000a0c1b7981 */ /* 0x0000a8000c1e1100 */
[----:B0-----:R0:W-:Y:S01]  /*24980*/  LDS R13, [R24] ;  /* 0x00000000180d7984 */ /* 0x0011e20000000800 */
[----:B------:R-:W-:-:S04]  /*24990*/  LOP3.LUT R21, R21, 0x1c, RZ, 0xc0, !PT ;  /* 0x0000001c15157812 */ /* 0x000fc800078ec0ff */
[----:B------:R-:W-:-:S05]  /*249a0*/  LEA R21, R21, UR7, 0x3 ;  /* 0x0000000715157c11 */ /* 0x000fca000f8e18ff */
[----:B------:R-:W1:Y:S01]  /*249b0*/  LDS R12, [R21] ;  /* 0x00000000150c7984 */ /* 0x000e620000000800 */
[----:B---3--:R-:W-:-:S03]  /*249c0*/  IADD3.X R7, PT, PT, R9, UR8, RZ, P2, !PT ;  /* 0x0000000809077c10 */ /* 0x008fc600097fe4ff */
[----:B------:R-:W3:Y:S04]  /*249d0*/  LDL R9, [R1+0xf5c] ;  /* 0x000f5c0001097983 */ /* 0x000ee80000100800 */
[----:B0-----:R2:W3:Y:S01]  /*249e0*/  LDG.E.U8 R24, desc[UR10][R6.64] ;  /* 0x0000000a06187981 */ /* 0x0014e2000c1e1100 */
[----:B------:R-:W-:-:S03]  /*249f0*/  IADD3 R14, P2, PT, R4, UR5, RZ ;  /* 0x00000005040e7c10 */ /* 0x000fc6000ff5e0ff */
[----:B------:R-:W3:Y:S04]  /*24a00*/  LDL R4, [R1+0xf50] ;  /* 0x000f500001047983 */ /* 0x000ee80000100800 */
[----:B------:R0:W-:Y:S04]  /*24a10*/  STL [R1+0x140], R22 ;  /* 0x0001401601007387 */ /* 0x0001e80000100800 */
[----:B------:R-:W3:Y:S04]  /*24a20*/  LDL R20, [R1+0xf54] ;  /* 0x000f540001147983 */ /* 0x000ee80000100800 */
[----:B0-----:R-:W3:Y:S01]  /*24a30*/  LDL R22, [R1+0xf4c] ;  /* 0x000f4c0001167983 */ /* 0x001ee20000100800 */
[----:B------:R-:W-:-:S03]  /*24a40*/  IADD3.X R11, PT, PT, R17, UR8, RZ, P3, !PT ;  /* 0x00000008110b7c10 */ /* 0x000fc60009ffe4ff */
[----:B------:R-:W3:Y:S04]  /*24a50*/  LDL R17, [R1+0xf48] ;  /* 0x000f480001117983 */ /* 0x000ee80000100800 */
[----:B------:R0:W-:Y:S04]  /*24a60*/  STL [R1+0x13c], R29 ;  /* 0x00013c1d01007387 */ /* 0x0001e80000100800 */
[----:B------:R-:W3:Y:S04]  /*24a70*/  LDL R21, [R1+0xf38] ;  /* 0x000f380001157983 */ /* 0x000ee80000100800 */
[----:B0-----:R0:W3:Y:S01]  /*24a80*/  LDG.E.U8 R29, desc[UR10][R10.64] ;  /* 0x0000000a0a1d7981 */ /* 0x0010e2000c1e1100 */
[----:B----4-:R-:W-:-:S03]  /*24a90*/  IADD3.X R15, PT, PT, R3, UR8, RZ, P2, !PT ;  /* 0x00000008030f7c10 */ /* 0x010fc600097fe4ff */
[----:B------:R-:W4:Y:S01]  /*24aa0*/  LDL R3, [R1+0xf44] ;  /* 0x000f440001037983 */ /* 0x000f220000100800 */
[----:B--2---:R-:W-:-:S03]  /*24ab0*/  IADD3 R6, P3, PT, R16, UR5, RZ ;  /* 0x0000000510067c10 */ /* 0x004fc6000ff7e0ff */
[----:B------:R-:W2:Y:S04]  /*24ac0*/  LDL R16, [R1+0xf58] ;  /* 0x000f580001107983 */ /* 0x000ea80000100800 */
[----:B------:R0:W-:Y:S04]  /*24ad0*/  STL [R1+0x138], R28 ;  /* 0x0001381c01007387 */ /* 0x0001e80000100800 */
[----:B------:R1:W-:Y:S04]  /*24ae0*/  STL [R1+0x134], R25 ;  /* 0x0001341901007387 */ /* 0x0003e80000100800 */
[----:B0-----:R0:W2:Y:S04]  /*24af0*/  LDG.E.U8 R28, desc[UR10][R14.64] ;  /* 0x0000000a0e1c7981 */ /* 0x0010a8000c1e1100 */
[----:B-1----:R-:W2:Y:S04]  /*24b00*/  LDL R25, [R1+0xf3c] ;  /* 0x000f3c0001197983 */ /* 0x002ea80000100800 */
[----:B------:R1:W-:Y:S01]  /*24b10*/  STL [R1+0x130], R26 ;  /* 0x0001301a01007387 */ /* 0x0003e20000100800 */
[----:B------:R-:W-:-:S02]  /*24b20*/  IADD3 R10, P2, PT, R23, UR5, RZ ;  /* 0x00000005170a7c10 */ /* 0x000fc4000ff5e0ff */
[----:B---3--:R-:W-:Y:S02]  /*24b30*/  IADD3.X R7, PT, PT, R9, UR8, RZ, P3, !PT ;  /* 0x0000000809077c10 */ /* 0x008fe40009ffe4ff */
[----:B------:R-:W3:Y:S04]  /*24b40*/  LDL R9, [R1+0xf34] ;  /* 0x000f340001097983 */ /* 0x000ee80000100800 */
[----:B-1----:R1:W3:Y:S01]  /*24b50*/  LDG.E.U8 R26, desc[UR10][R6.64] ;  /* 0x0000000a061a7981 */ /* 0x0022e2000c1e1100 */
[----:B0-----:R-:W-:-:S03]  /*24b60*/  IADD3 R14, P3, PT, R4, UR5, RZ ;  /* 0x00000005040e7c10 */ /* 0x001fc6000ff7e0ff */
[----:B------:R-:W3:Y:S04]  /*24b70*/  LDL R4, [R1+0xf30] ;  /* 0x000f300001047983 */ /* 0x000ee80000100800 */
[----:B------:R0:W-:Y:S01]  /*24b80*/  STL [R1+0x12c], R27 ;  /* 0x00012c1b01007387 */ /* 0x0001e20000100800 */
[----:B------:R-:W-:Y:S02]  /*24b90*/  IADD3.X R11, PT, PT, R22, UR8, RZ, P2, !PT ;  /* 0x00000008160b7c10 */ /* 0x000fe400097fe4ff */
[----:B-1----:R-:W-:Y:S02]  /*24ba0*/  IADD3 R6, P2, PT, R20, UR5, RZ ;  /* 0x0000000514067c10 */ /* 0x002fe4000ff5e0ff */
[----:B------:R-:W3:Y:S04]  /*24bb0*/  LDL R20, [R1+0xf2c] ;  /* 0x000f2c0001147983 */ /* 0x000ee80000100800 */
[----:B------:R1:W-:Y:S04]  /*24bc0*/  STL [R1+0x128], R24 ;  /* 0x0001281801007387 */ /* 0x0003e80000100800 */
[----:B0-----:R0:W3:Y:S04]  /*24bd0*/  LDG.E.U8 R27, desc[UR10][R10.64] ;  /* 0x0000000a0a1b7981 */ /* 0x0010e8000c1e1100 */
[----:B-1----:R-:W3:Y:S01]  /*24be0*/  LDL R24, [R1+0xf40] ;  /* 0x000f400001187983 */ /* 0x002ee20000100800 */
[----:B0-----:R-:W-:-:S02]  /*24bf0*/  IADD3 R10, P4, PT, R21, UR5, RZ ;  /* 0x00000005150a7c10 */ /* 0x001fc4000ff9e0ff */
[----:B----4-:R-:W-:Y:S01]  /*24c00*/  IADD3.X R7, PT, PT, R3, UR8, RZ, P2, !PT ;  /* 0x0000000803077c10 */ /* 0x010fe200097fe4ff */
[----:B------:R-:W4:Y:S04]  /*24c10*/  LDL R21, [R1+0xf20] ;  /* 0x000f200001157983 */ /* 0x000f280000100800 */
[----:B------:R-:W4:Y:S04]  /*24c20*/  LDL R3, [R1+0xf1c] ;  /* 0x000f1c0001037983 */ /* 0x000f280000100800 */
[----:B------:R-:W4:Y:S01]  /*24c30*/  LDL.LU.64 R22, [R1+0x510] ;  /* 0x0005100001167983 */ /* 0x000f220000300a00 */
[----:B------:R-:W-:-:S02]  /*24c40*/  IADD3.X R15, PT, PT, R17, UR8, RZ, P3, !PT ;  /* 0x00000008110f7c10 */ /* 0x000fc40009ffe4ff */
[----:B--2---:R-:W-:Y:S01]  /*24c50*/  IADD3 R16, P3, PT, R16, UR5, RZ ;  /* 0x0000000510107c10 */ /* 0x004fe2000ff7e0ff */
[----:B------:R0:W-:Y:S04]  /*24c60*/  STL [R1+0x124], R29 ;  /* 0x0001241d01007387 */ /* 0x0001e80000100800 */
[----:B------:R1:W-:Y:S04]  /*24c70*/  STL [R1+0x120], R28 ;  /* 0x0001201c01007387 */ /* 0x0003e80000100800 */
[----:B0-----:R0:W2:Y:S04]  /*24c80*/  LDG.E.U8 R29, desc[UR10][R14.64] ;  /* 0x0000000a0e1d7981 */ /* 0x0010a8000c1e1100 */
[----:B-1----:R1:W2:Y:S01]  /*24c90*/  LDG.E.U8 R28, desc[UR10][R6.64] ;  /* 0x0000000a061c7981 */ /* 0x0022a2000c1e1100 */
[----:B0-----:R-:W-:-:S02]  /*24ca0*/  IADD3 R14, P2, PT, R25, UR5, RZ ;  /* 0x00000005190e7c10 */ /* 0x001fc4000ff5e0ff */
[----:B---3--:R-:W-:Y:S02]  /*24cb0*/  IADD3.X R17, PT, PT, R9, UR8, RZ, P3, !PT ;  /* 0x0000000809117c10 */ /* 0x008fe40009ffe4ff */
[----:B------:R-:W3:Y:S01]  /*24cc0*/  LDL R9, [R1+0xf24] ;  /* 0x000f240001097983 */ /* 0x000ee20000100800 */
[----:B------:R-:W-:-:S03]  /*24cd0*/  IADD3.X R11, PT, PT, R4, UR8, RZ, P4, !PT ;  /* 0x00000008040b7c10 */ /* 0x000fc6000a7fe4ff */
[----:B------:R-:W2:Y:S04]  /*24ce0*/  LDL R4, [R1+0xf18] ;  /* 0x000f180001047983 */ /* 0x000ea80000100800 */
[----:B------:R0:W-:Y:S04]  /*24cf0*/  STL [R1+0x11c], R26 ;  /* 0x00011c1a01007387 */ /* 0x0001e80000100800 */
[----:B------:R1:W2:Y:S01]  /*24d00*/  LDG.E.U8 R25, desc[UR10][R10.64] ;  /* 0x0000000a0a197981 */ /* 0x0002a2000c1e1100 */
[----:B------:R-:W-:-:S03]  /*24d10*/  IADD3.X R15, PT, PT, R20, UR8, RZ, P2, !PT ;  /* 0x00000008140f7c10 */ /* 0x000fc600097fe4ff */
[----:B0-----:R-:W2:Y:S04]  /*24d20*/  LDG.E.U8 R26, desc[UR10][R16.64] ;  /* 0x0000000a101a7981 */ /* 0x001ea8000c1e1100 */
[----:B------:R-:W2:Y:S04]  /*24d30*/  LDL R20, [R1+0xf14] ;  /* 0x000f140001147983 */ /* 0x000ea80000100800 */
[----:B------:R-:W2:Y:S01]  /*24d40*/  LDL R16, [R1+0xf28] ;  /* 0x000f280001107983 */ /* 0x000ea20000100800 */
[----:B-1----:R-:W-:-:S03]  /*24d50*/  IADD3 R6, P2, PT, R24, UR5, RZ ;  /* 0x0000000518067c10 */ /* 0x002fc6000ff5e0ff */
[----:B------:R-:W2:Y:S04]  /*24d60*/  LDL R17, [R1+0xf08] ;  /* 0x000f080001117983 */ /* 0x000ea80000100800 */
[----:B------:R-:W2:Y:S04]  /*24d70*/  LDG.E.U8 R24, desc[UR10][R14.64] ;  /* 0x0000000a0e187981 */ /* 0x000ea8000c1e1100 */
[----:B------:R-:W2:Y:S01]  /*24d80*/  LDL R14, [R1+0xf04] ;  /* 0x000f0400010e7983 */ /* 0x000ea20000100800 */
[----:B----4-:R-:W-:Y:S01]  /*24d90*/  FFMA2 R12, R22.F32x2.HI_LO, R18.F32x2.HI_LO, R12.F32x2.HI_LO ;  /* 0x00000012160c7249 */ /* 0x010fe2000000000c */
[----:B------:R-:W-:-:S04]  /*24da0*/  IADD3.X R7, PT, PT, R3, UR8, RZ, P2, !PT ;  /* 0x0000000803077c10 */ /* 0x000fc800097fe4ff */
[----:B------:R3:W-:Y:S04]  /*24db0*/  STL.64 [R1+0x310], R12 ;  /* 0x0003100c01007387 */ /* 0x0007e80000100a00 */
[----:B------:R-:W4:Y:S01]  /*24dc0*/  LDL R3, [R1+0xf00] ;  /* 0x000f000001037983 */ /* 0x000f220000100800 */
[----:B------:R-:W-:-:S03]  /*24dd0*/  IADD3 R10, P3, PT, R21, UR5, RZ ;  /* 0x00000005150a7c10 */ /* 0x000fc6000ff7e0ff */
[----:B------:R-:W-:Y:S04]  /*24de0*/  STL [R1+0x1b7c], R18 ;  /* 0x001b7c1201007387 */ /* 0x000fe80000100800 */
[----:B------:R-:W-:Y:S04]  /*24df0*/  STL [R1+0x1b78], R19 ;  /* 0x001b781301007387 */ /* 0x000fe80000100800 */
[----:B------:R0:W-:Y:S04]  /*24e00*/  STL [R1+0x118], R27 ;  /* 0x0001181b01007387 */ /* 0x0001e80000100800 */
[----:B------:R-:W4:Y:S01]  /*24e10*/  LDG.E.U8 R22, desc[UR10][R6.64] ;  /* 0x0000000a06167981 */ /* 0x000f22000c1e1100 */
[----:B---3--:R-:W-:-:S03]  /*24e20*/  IADD3 R12, P2, PT, R9, UR5, RZ ;  /* 0x00000005090c7c10 */ /* 0x008fc6000ff5e0ff */
[----:B------:R-:W3:Y:S01]  /*24e30*/  LDL R9, [R1+0xf0c] ;  /* 0x000f0c0001097983 */ /* 0x000ee20000100800 */
[----:B--2---:R-:W-:-:S03]  /*24e40*/  IADD3.X R11, PT, PT, R4, UR8, RZ, P3, !PT ;  /* 0x00000008040b7c10 */ /* 0x004fc60009ffe4ff */
[----:B------:R-:W2:Y:S04]  /*24e50*/  LDL R4, [R1+0xefc] ;  /* 0x000efc0001047983 */ /* 0x000ea80000100800 */
[----:B------:R-:W-:Y:S04]  /*24e60*/  STL [R1+0x114], R29 ;  /* 0x0001141d01007387 */ /* 0x000fe80000100800 */
[----:B0-----:R0:W2:Y:S04]  /*24e70*/  LDG.E.U8 R27, desc[UR10][R10.64] ;  /* 0x0000000a0a1b7981 */ /* 0x0010a8000c1e1100 */
[----:B------:R-:W2:Y:S01]  /*24e80*/  LDL R19, [R1+0xef0] ;  /* 0x000ef00001137983 */ /* 0x000ea20000100800 */
[----:B------:R-:W-:-:S03]  /*24e90*/  IADD3.X R13, PT, PT, R20, UR8, RZ, P2, !PT ;  /* 0x00000008140d7c10 */ /* 0x000fc600097fe4ff */
[----:B------:R-:W2:Y:S01]  /*24ea0*/  LDL R20, [R1+0xf10] ;  /* 0x000f100001147983 */ /* 0x000ea20000100800 */
[----:B0-----:R-:W-:-:S03]  /*24eb0*/  IADD3 R10, P2, PT, R16, UR5, RZ ;  /* 0x00000005100a7c10 */ /* 0x001fc6000ff5e0ff */
[----:B------:R-:W2:Y:S04]  /*24ec0*/  LDG.E.U8 R21, desc[UR10][R12.64] ;  /* 0x0000000a0c157981 */ /* 0x000ea8000c1e1100 */
[----:B------:R-:W2:Y:S04]  /*24ed0*/  LDL R16, [R1+0xeec] ;  /* 0x000eec0001107983 */ /* 0x000ea80000100800 */
[----:B------:R-:W-:Y:S04]  /*24ee0*/  STL [R1+0x110], R28 ;  /* 0x0001101c01007387 */ /* 0x000fe80000100800 */
[----:B------:R-:W2:Y:S04]  /*24ef0*/  LDL R15, [R1+0xee8] ;  /* 0x000ee800010f7983 */ /* 0x000ea80000100800 */
[----:B------:R-:W-:Y:S01]  /*24f00*/  STL [R1+0x10c], R26 ;  /* 0x00010c1a01007387 */ /* 0x000fe20000100800 */
[----:B------:R-:W-:-:S03]  /*24f10*/  IADD3.X R11, PT, PT, R14, UR8, RZ, P2, !PT ;  /* 0x000000080e0b7c10 */ /* 0x000fc600097fe4ff */
[----:B------:R-:W2:Y:S04]  /*24f20*/  LDL R18, [R1+0xef4] ;  /* 0x000ef40001127983 */ /* 0x000ea80000100800 */
[----:B------:R0:W-:Y:S04]  /*24f30*/  STL [R1+0x108], R25 ;  /* 0x0001081901007387 */ /* 0x0001e80000100800 */
[----:B------:R-:W2:Y:S01]  /*24f40*/  LDL R14, [R1+0xee4] ;  /* 0x000ee400010e7983 */ /* 0x000ea20000100800 */
[----:B------:R-:W-:-:S03]  /*24f50*/  IADD3 R6, P3, PT, R17, UR5, RZ ;  /* 0x0000000511067c10 */ /* 0x000fc6000ff7e0ff */
[----:B------:R-:W2:Y:S01]  /*24f60*/  LDL R17, [R1+0xef8] ;  /* 0x000ef80001117983 */ /* 0x000ea20000100800 */
[----:B----4-:R-:W-:-:S03]  /*24f70*/  IADD3.X R7, PT, PT, R3, UR8, RZ, P3, !PT ;  /* 0x0000000803077c10 */ /* 0x010fc60009ffe4ff */
[----:B------:R-:W4:Y:S04]  /*24f80*/  LDL R3, [R1+0xed4] ;  /* 0x000ed40001037983 */ /* 0x000f280000100800 */
[----:B0-----:R3:W4:Y:S04]  /*24f90*/  LDG.E.U8 R25, desc[UR10][R6.64] ;  /* 0x0000000a06197981 */ /* 0x001728000c1e1100 */
[----:B------:R0:W-:Y:S04]  /*24fa0*/  STL [R1+0x104], R24 ;  /* 0x0001041801007387 */ /* 0x0001e80000100800 */
[----:B------:R-:W4:Y:S04]  /*24fb0*/  LDG.E.U8 R26, desc[UR10][R10.64] ;  /* 0x0000000a0a1a7981 */ /* 0x000f28000c1e1100 */
[----:B------:R-:W4:Y:S01]  /*24fc0*/  LDL R13, [R1+0xecc] ;  /* 0x000ecc00010d7983 */ /* 0x000f220000100800 */
[----:B---3--:R-:W-:-:S03]  /*24fd0*/  IADD3 R6, P2, PT, R9, UR5, RZ ;  /* 0x0000000509067c10 */ /* 0x008fc6000ff5e0ff */
[----:B------:R-:W3:Y:S01]  /*24fe0*/  LDL R9, [R1+0xed8] ;  /* 0x000ed80001097983 */ /* 0x000ee20000100800 */
[----:B--2---:R-:W-:-:S03]  /*24ff0*/  IADD3.X R7, PT, PT, R4, UR8, RZ, P2, !PT ;  /* 0x0000000804077c10 */ /* 0x004fc600097fe4ff */
[----:B------:R-:W2:Y:S04]  /*25000*/  LDL R4, [R1+0xed0] ;  /* 0x000ed00001047983 */ /* 0x000ea80000100800 */
[----:B0-----:R0:W2:Y:S02]  /*25010*/  LDG.E.U8 R24, desc[UR10][R6.64] ;  /* 0x0000000a06187981 */ /* 0x0010a4000c1e1100 */
[----:B0-----:R-:W-:-:S04]  /*25020*/  IADD3 R6, P2, PT, R20, UR5, RZ ;  /* 0x0000000514067c10 */ /* 0x001fc8000ff5e0ff */
[----:B------:R-:W-:Y:S02]  /*25030*/  IADD3.X R7, PT, PT, R16, UR8, RZ, P2, !PT ;  /* 0x0000000810077c10 */ /* 0x000fe400097fe4ff */
[----:B------:R-:W2:Y:S04]  /*25040*/  LDL R16, [R1+0xedc] ;  /* 0x000edc0001107983 */ /* 0x000ea80000100800 */
[----:B------:R0:W2:Y:S04]  /*25050*/  LDG.E.U8 R23, desc[UR10][R6.64] ;  /* 0x0000000a06177981 */ /* 0x0000a8000c1e1100 */
[----:B------:R1:W-:Y:S04]  /*25060*/  STL [R1+0x100], R22 ;  /* 0x0001001601007387 */ /* 0x0003e80000100800 */
[----:B------:R-:W2:Y:S01]  /*25070*/  LDL R12, [R1+0xebc] ;  /* 0x000ebc00010c7983 */ /* 0x000ea20000100800 */
[----:B0-----:R-:W-:-:S04]  /*25080*/  IADD3 R6, P2, PT, R19, UR5, RZ ;  /* 0x0000000513067c10 */ /* 0x001fc8000ff5e0ff */
[----:B------:R-:W-:Y:S02]  /*25090*/  IADD3.X R7, PT, PT, R15, UR8, RZ, P2, !PT ;  /* 0x000000080f077c10 */ /* 0x000fe400097fe4ff */
[----:B------:R-:W2:Y:S04]  /*250a0*/  LDL R15, [R1+0xee0] ;  /* 0x000ee000010f7983 */ /* 0x000ea80000100800 */
[----:B-1----:R0:W2:Y:S04]  /*250b0*/  LDG.E.U8 R22, desc[UR10][R6.64] ;  /* 0x0000000a06167981 */ /* 0x0020a8000c1e1100 */
[----:B------:R-:W-:Y:S04]  /*250c0*/  STL [R1+0xf8], R27 ;  /* 0x0000f81b01007387 */ /* 0x000fe80000100800 */
[----:B------:R-:W2:Y:S01]  /*250d0*/  LDL R11, [R1+0xeb8] ;  /* 0x000eb800010b7983 */ /* 0x000ea20000100800 */
[----:B0-----:R-:W-:-:S04]  /*250e0*/  IADD3 R6, P2, PT, R18, UR5, RZ ;  /* 0x0000000512067c10 */ /* 0x001fc8000ff5e0ff */
[----:B------:R-:W-:Y:S02]  /*250f0*/  IADD3.X R7, PT, PT, R14, UR8, RZ, P2, !PT ;  /* 0x000000080e077c10 */ /* 0x000fe400097fe4ff */
[----:B------:R-:W2:Y:S04]  /*25100*/  LDL R14, [R1+0xec0] ;  /* 0x000ec000010e7983 */ /* 0x000ea80000100800 */
[----:B------:R0:W-:Y:S04]  /*25110*/  STL [R1+0xfc], R21 ;  /* 0x0000fc1501007387 */ /* 0x0001e80000100800 */
[----:B------:R-:W2:Y:S04]  /*25120*/  LDL R10, [R1+0xec4] ;  /* 0x000ec400010a7983 */ /* 0x000ea80000100800 */
[----:B0-----:R0:W2:Y:S02]  /*25130*/  LDG.E.U8 R21, desc[UR10][R6.64] ;  /* 0x0000000a06157981 */ /* 0x0010a4000c1e1100 */
[----:B0-----:R-:W-:-:S04]  /*25140*/  IADD3 R6, P2, PT, R17, UR5, RZ ;  /* 0x0000000511067c10 */ /* 0x001fc8000ff5e0ff */
[----:B----4-:R-:W-:Y:S02]  /*25150*/  IADD3.X R7, PT, PT, R3, UR8, RZ, P2, !PT ;  /* 0x0000000803077c10 */ /* 0x010fe400097fe4ff */
[----:B------:R-:W4:Y:S04]  /*25160*/  LDL R3, [R1+0xeb4] ;  /* 0x000eb40001037983 */ /* 0x000f280000100800 */
[----:B------:R3:W4:Y:S04]  /*25170*/  LDG.E.U8 R20, desc[UR10][R6.64] ;  /* 0x0000000a06147981 */ /* 0x000728000c1e1100 */
[----:B------:R-:W-:Y:S01]  /*25180*/  STL [R1+0xc4], R26 ;  /* 0x0000c41a01007387 */ /* 0x000fe20000100800 */
[----:B---3--:R-:W-:-:S03]  /*25190*/  IADD3 R6, P2, PT, R9, UR5, RZ ;  /* 0x0000000509067c10 */ /* 0x008fc6000ff5e0ff */
[----:B------:R-:W3:Y:S01]  /*251a0*/  LDL R9, [R1+0xec8] ;  /* 0x000ec80001097983 */ /* 0x000ee20000100800 */
[----:B--2---:R-:W-:-:S03]  /*251b0*/  IADD3.X R7, PT, PT, R4, UR8, RZ, P2, !PT ;  /* 0x0000000804077c10 */ /* 0x004fc600097fe4ff */
[----:B------:R-:W2:Y:S04]  /*251c0*/  LDL R4, [R1+0xea4] ;  /* 0x000ea40001047983 */ /* 0x000ea80000100800 */
[----:B------:R0:W2:Y:S04]  /*251d0*/  LDG.E.U8 R19, desc[UR10][R6.64] ;  /* 0x0000000a06137981 */ /* 0x0000a8000c1e1100 */
[----:B------:R-:W-:Y:S01]  /*251e0*/  STL [R1+0xec], R25 ;  /* 0x0000ec1901007387 */ /* 0x000fe20000100800 */
[----:B0-----:R-:W-:-:S03]  /*251f0*/  IADD3 R6, P2, PT, R16, UR5, RZ ;  /* 0x0000000510067c10 */ /* 0x001fc6000ff5e0ff */
[----:B------:R-:W2:Y:S01]  /*25200*/  LDL R16, [R1+0xea8] ;  /* 0x000ea80001107983 */ /* 0x000ea20000100800 */
[----:B------:R-:W-:-:S03]  /*25210*/  IADD3.X R7, PT, PT, R13, UR8, RZ, P2, !PT ;  /* 0x000000080d077c10 */ /* 0x000fc600097fe4ff */
        /* <DEDUP_REMOVED lines=8> */
[----:B------:R1:W-:Y:S01]  /*252a0*/  STL [R1+0xf4], R23 ;  /* 0x0000f41701007387 */ /* 0x0003e20000100800 */
[----:B0-----:R-:W-:-:S03]  /*252b0*/  IADD3 R6, P2, PT, R14, UR5, RZ ;  /* 0x000000050e067c10 */ /* 0x001fc6000ff5e0ff */
[----:B------:R-:W2:Y:S01]  /*252c0*/  LDL R14, [R1+0xeb0] ;  /* 0x000eb000010e7983 */ /* 0x000ea20000100800 */
[----:B------:R-:W-:-:S03]  /*252d0*/  IADD3.X R7, PT, PT, R11, UR8, RZ, P2, !PT ;  /* 0x000000080b077c10 */ /* 0x000fc600097fe4ff */
[----:B------:R-:W2:Y:S04]  /*252e0*/  LDL R11, [R1+0xe8c] ;  /* 0x000e8c00010b7983 */ /* 0x000ea80000100800 */
[----:B-1----:R0:W2:Y:S04]  /*252f0*/  LDG.E.U8 R23, desc[UR10][R6.64] ;  /* 0x0000000a06177981 */ /* 0x0020a8000c1e1100 */
[----:B------:R1:W-:Y:S01]  /*25300*/  STL [R1+0xa8], R22 ;  /* 0x0000a81601007387 */ /* 0x0003e20000100800 */
[----:B0-----:R-:W-:-:S03]  /*25310*/  IADD3 R6, P2, PT, R10, UR5, RZ ;  /* 0x000000050a067c10 */ /* 0x001fc6000ff5e0ff */
[----:B------:R-:W2:Y:S01]  /*25320*/  LDL R10, [R1+0xe90] ;  /* 0x000e9000010a7983 */ /* 0x000ea20000100800 */
[----:B----4-:R-:W-:-:S03]  /*25330*/  IADD3.X R7, PT, PT, R3, UR8, RZ, P2, !PT ;  /* 0x0000000803077c10 */ /* 0x010fc600097fe4ff */
[----:B------:R-:W4:Y:S04]  /*25340*/  LDL R3, [R1+0xe88] ;  /* 0x000e880001037983 */ /* 0x000f280000100800 */
[----:B-1----:R3:W4:Y:S04]  /*25350*/  LDG.E.U8 R22, desc[UR10][R6.64] ;  /* 0x0000000a06167981 */ /* 0x002728000c1e1100 */
[----:B------:R0:W-:Y:S01]  /*25360*/  STL [R1+0xe0], R21 ;  /* 0x0000e01501007387 */ /* 0x0001e20000100800 */
[----:B---3--:R-:W-:-:S03]  /*25370*/  IADD3 R6, P2, PT, R9, UR5, RZ ;  /* 0x0000000509067c10 */ /* 0x008fc6000ff5e0ff */
[----:B------:R-:W3:Y:S01]  /*25380*/  LDL R9, [R1+0xe94] ;  /* 0x000e940001097983 */ /* 0x000ee20000100800 */
[----:B--2---:R-:W-:-:S03]  /*25390*/  IADD3.X R7, PT, PT, R4, UR8, RZ, P2, !PT ;  /* 0x0000000804077c10 */ /* 0x004fc600097fe4ff */
[----:B------:R-:W2:Y:S04]  /*253a0*/  LDL R4, [R1+0xe84] ;  /* 0x000e840001047983 */ /* 0x000ea80000100800 */
[----:B0-----:R0:W2:Y:S04]  /*253b0*/  LDG.E.U8 R21, desc[UR10][R6.64] ;  /* 0x0000000a06157981 */ /* 0x0010a8000c1e1100 */
        /* <DEDUP_REMOVED lines=201> */
[----:B----4-:R-:W-:-:S03]  /*26050*/  IADD3.X R7, PT, PT, R3, UR8, RZ, P2, !PT ;  /* 0x0000000803077c10 */ /* 0x010fc600097fe4ff */
[----:B------:R-:W4:Y:S04]  /*26060*/  LDL R3, [R1+0xd6c] ;  /* 0x000d6c0001037983 */ /* 0x000f280000100800 */
[----:B-1----:R3:W4:Y:S04]  /*26070*/  LDG.E.U8 R23, desc[UR10][R6.64] ;  /* 0x0000000a06177981 */ /* 0x002728000c1e1100 */
[----:B------:R-:W-:Y:S01]  /*26080*/  STL [R1+0x20], R21 ;  /* 0x0000201501007387 */ /* 0x000fe20000100800 */
[----:B---3--:R-:W-:-:S03]  /*26090*/  IADD3 R6, P2, PT, R9, UR5, RZ ;  /* 0x0000000509067c10 */ /* 0x008fc6000ff5e0ff */
[----:B------:R-:W3:Y:S01]  /*260a0*/  LDL R9, [R1+0xd70] ;  /* 0x000d700001097983 */ /* 0x000ee20000100800 */
[----:B--2---:R-:W-:-:S03]  /*260b0*/  IADD3.X R7, PT, PT, R4, UR8, RZ, P2, !PT ;  /* 0x0000000804077c10 */ /* 0x004fc600097fe4ff */
[----:B------:R-:W2:Y:S04]  /*260c0*/  LDL R4, [R1+0xd68] ;  /* 0x000d680001047983 */ /* 0x000ea80000100800 */
[----:B------:R0:W-:Y:S04]  /*260d0*/  STL [R1+0x64], R20 ;  /* 0x0000641401007387 */ /* 0x0001e80000100800 */
[----:B0-----:R0:W2:Y:S02]  /*260e0*/  LDG.E.U8 R20, desc[UR10][R6.64] ;  /* 0x0000000a06147981 */ /* 0x0010a4000c1e1100 */
[----:B0-----:R-:W-:-:S04]  /*260f0*/  IADD3 R6, P2, PT, R16, UR5, RZ ;  /* 0x0000000510067c10 */ /* 0x001fc8000ff5e0ff */
[----:B------:R-:W-:Y:S02]  /*26100*/  IADD3.X R7, PT, PT, R13, UR8, RZ, P2, !PT ;  /* 0x000000080d077c10 */ /* 0x000fe400097fe4ff */
[----:B------:R-:W2:Y:S04]  /*26110*/  LDL R13, [R1+0xd74] ;  /* 0x000d7400010d7983 */ /* 0x000ea80000100800 */
[----:B------:R0:W2:Y:S02]  /*26120*/  LDG.E.U8 R22, desc[UR10][R6.64] ;  /* 0x0000000a06167981 */ /* 0x0000a4000c1e1100 */
[----:B0-----:R-:W-:-:S04]  /*26130*/  IADD3 R6, P2, PT, R15, UR5, RZ ;  /* 0x000000050f067c10 */ /* 0x001fc8000ff5e0ff */
[----:B------:R-:W-:Y:S01]  /*26140*/  IADD3.X R7, PT, PT, R12, UR8, RZ, P2, !PT ;  /* 0x000000080c077c10 */ /* 0x000fe200097fe4ff */
[----:B------:R0:W-:Y:S04]  /*26150*/  STL [R1+0x60], R19 ;  /* 0x0000601301007387 */ /* 0x0001e80000100800 */
[----:B------:R-:W2:Y:S04]  /*26160*/  LDL R15, [R1+0xd64] ;  /* 0x000d6400010f7983 */ /* 0x000ea80000100800 */
[----:B------:R-:W2:Y:S04]  /*26170*/  LDL R12, [R1+0xd78] ;  /* 0x000d7800010c7983 */ /* 0x000ea80000100800 */
[----:B0-----:R0:W2:Y:S02]  /*26180*/  LDG.E.U8 R19, desc[UR10][R6.64] ;  /* 0x0000000a06137981 */ /* 0x0010a4000c1e1100 */
[----:B0-----:R-:W-:-:S04]  /*26190*/  IADD3 R6, P2, PT, R14, UR5, RZ ;  /* 0x000000050e067c10 */ /* 0x001fc8000ff5e0ff */
[----:B------:R-:W-:-:S05]  /*261a0*/  IADD3.X R7, PT, PT, R11, UR8, RZ, P2, !PT ;  /* 0x000000080b077c10 */ /* 0x000fca00097fe4ff */
[----:B------:R0:W2:Y:S02]  /*261b0*/  LDG.E.U8 R21, desc[UR10][R6.64] ;  /* 0x0000000a06157981 */ /* 0x0000a4000c1e1100 */
[----:B0-----:R-:W-:-:S04]  /*261c0*/  IADD3 R6, P2, PT, R10, UR5, RZ ;  /* 0x000000050a067c10 */ /* 0x001fc8000ff5e0ff */
[----:B----4-:R-:W-:Y:S01]  /*261d0*/  IADD3.X R7, PT, PT, R3, UR8, RZ, P2, !PT ;  /* 0x0000000803077c10 */ /* 0x010fe200097fe4ff */
[----:B------:R0:W-:Y:S04]  /*261e0*/  STL [R1+0x5c], R18 ;  /* 0x00005c1201007387 */ /* 0x0001e80000100800 */
[----:B------:R-:W4:Y:S04]  /*261f0*/  LDL R14, [R1+0xd54] ;  /* 0x000d5400010e7983 */ /* 0x000f280000100800 */
[----:B------:R-:W4:Y:S04]  /*26200*/  LDL R11, [R1+0xd58] ;  /* 0x000d5800010b7983 */ /* 0x000f280000100800 */
[----:B0-----:R3:W4:Y:S04]  /*26210*/  LDG.E.U8 R18, desc[UR10][R6.64] ;  /* 0x0000000a06127981 */ /* 0x001728000c1e1100 */
[----:B------:R0:W-:Y:S04]  /*26220*/  STL [R1+0x1c], R17 ;  /* 0x00001c1101007387 */ /* 0x0001e80000100800 */
[----:B------:R-:W4:Y:S04]  /*26230*/  LDL R10, [R1+0xd5c] ;  /* 0x000d5c00010a7983 */ /* 0x000f280000100800 */
[----:B------:R-:W4:Y:S04]  /*26240*/  LDL R3, [R1+0xd4c] ;  /* 0x000d4c0001037983 */ /* 0x000f280000100800 */
[----:B0-----:R-:W4:Y:S04]  /*26250*/  LDL R17, [R1+0xd50] ;  /* 0x000d500001117983 */ /* 0x001f280000100800 */
[----:B------:R-:W-:Y:S01]  /*26260*/  STL [R1+0x54], R24 ;  /* 0x0000541801007387 */ /* 0x000fe20000100800 */
[----:B---3--:R-:W-:-:S04]  /*26270*/  IADD3 R6, P2, PT, R9, UR5, RZ ;  /* 0x0000000509067c10 */ /* 0x008fc8000ff5e0ff */
[----:B--2---:R-:W-:Y:S01]  /*26280*/  IADD3.X R7, PT, PT, R4, UR8, RZ, P2, !PT ;  /* 0x0000000804077c10 */ /* 0x004fe200097fe4ff */
[----:B----4-:R0:W-:Y:S04]  /*26290*/  STL [R1+0x1b80], R18 ;  /* 0x001b801201007387 */ /* 0x0101e80000100800 */
[----:B------:R-:W2:Y:S04]  /*262a0*/  LDL R16, [R1+0xd60] ;  /* 0x000d600001107983 */ /* 0x000ea80000100800 */
[----:B------:R-:W3:Y:S04]  /*262b0*/  LDL R9, [R1+0xd3c] ;  /* 0x000d3c0001097983 */ /* 0x000ee80000100800 */
[----:B0-----:R0:W4:Y:S04]  /*262c0*/  LDG.E.U8 R18, desc[UR10][R6.64] ;  /* 0x0000000a06127981 */ /* 0x001128000c1e1100 */
[----:B------:R-:W-:Y:S04]  /*262d0*/  STL [R1+0x50], R23 ;  /* 0x0000501701007387 */ /* 0x000fe80000100800 */
[----:B------:R-:W4:Y:S01]  /*262e0*/  LDL R4, [R1+0xd48] ;  /* 0x000d480001047983 */ /* 0x000f220000100800 */
[----:B0-----:R-:W-:-:S03]  /*262f0*/  IADD3 R6, P2, PT, R13, UR5, RZ ;  /* 0x000000050d067c10 */ /* 0x001fc6000ff5e0ff */
[----:B------:R-:W4:Y:S01]  /*26300*/  LDL R13, [R1+0xd24] ;  /* 0x000d2400010d7983 */ /* 0x000f220000100800 */
[----:B------:R-:W-:-:S03]  /*26310*/  IADD3.X R7, PT, PT, R15, UR8, RZ, P2, !PT ;  /* 0x000000080f077c10 */ /* 0x000fc600097fe4ff */
[----:B------:R0:W-:Y:S04]  /*26320*/  STL [R1+0x4c], R20 ;  /* 0x00004c1401007387 */ /* 0x0001e80000100800 */
[----:B------:R-:W4:Y:S04]  /*26330*/  LDL R15, [R1+0xd10] ;  /* 0x000d1000010f7983 */ /* 0x000f280000100800 */
[----:B0-----:R0:W4:Y:S02]  /*26340*/  LDG.E.U8 R20, desc[UR10][R6.64] ;  /* 0x0000000a06147981 */ /* 0x001124000c1e1100 */
[----:B0-----:R-:W-:-:S04]  /*26350*/  IADD3 R6, P2, PT, R12, UR5, RZ ;  /* 0x000000050c067c10 */ /* 0x001fc8000ff5e0ff */
[----:B------:R-:W-:-:S05]  /*26360*/  IADD3.X R7, PT, PT, R14, UR8, RZ, P2, !PT ;  /* 0x000000080e077c10 */ /* 0x000fca00097fe4ff */
[----:B------:R0:W4:Y:S04]  /*26370*/  LDG.E.U8 R24, desc[UR10][R6.64] ;  /* 0x0000000a06187981 */ /* 0x000128000c1e1100 */
        /* <DEDUP_REMOVED lines=10> */
[----:B------:R2:W4:Y:S02]  /*26420*/  LDG.E.U8 R23, desc[UR10][R6.64] ;  /* 0x0000000a06177981 */ /* 0x000524000c1e1100 */
[----:B--2---:R-:W-:-:S04]  /*26430*/  IADD3 R6, P2, PT, R16, UR5, RZ ;  /* 0x0000000510067c10 */ /* 0x004fc8000ff5e0ff */
[----:B---3--:R-:W-:Y:S01]  /*26440*/  IADD3.X R7, PT, PT, R9, UR8, RZ, P2, !PT ;  /* 0x0000000809077c10 */ /* 0x008fe200097fe4ff */
[----:B----4-:R0:W-:Y:S04]  /*26450*/  STL [R1+0x1b84], R19 ;  /* 0x001b841301007387 */ /* 0x0101e80000100800 */
[----:B0-----:R0:W2:Y:S02]  /*26460*/  LDG.E.U8 R19, desc[UR10][R6.64] ;  /* 0x0000000a06137981 */ /* 0x0010a4000c1e1100 */
[----:B0-----:R-:W-:-:S04]  /*26470*/  IADD3 R6, P2, PT, R4, UR5, RZ ;  /* 0x0000000504067c10 */ /* 0x001fc8000ff5e0ff */
[----:B------:R-:W-:-:S05]  /*26480*/  IADD3.X R7, PT, PT, R13, UR8, RZ, P2, !PT ;  /* 0x000000080d077c10 */ /* 0x000fca00097fe4ff */
[----:B------:R0:W3:Y:S04]  /*26490*/  LDG.E.U8 R13, desc[UR10][R6.64] ;  /* 0x0000000a060d7981 */ /* 0x0000e8000c1e1100 */
[----:B------:R-:W-:Y:S04]  /*264a0*/  STL [R1+0x40], R21 ;  /* 0x0000401501007387 */ /* 0x000fe80000100800 */
[----:B------:R-:W4:Y:S04]  /*264b0*/  LDL R10, [R1+0xce8] ;  /* 0x000ce800010a7983 */ /* 0x000f280000100800 */
[----:B------:R-:W4:Y:S04]  /*264c0*/  LDL R3, [R1+0xcb0] ;  /* 0x000cb00001037983 */ /* 0x000f280000100800 */
[----:B------:R-:W4:Y:S01]  /*264d0*/  LDL R9, [R1+0xccc] ;  /* 0x000ccc0001097983 */ /* 0x000f220000100800 */
[----:B0-----:R-:W-:-:S04]  /*264e0*/  IADD3 R6, P2, PT, R15, UR5, RZ ;  /* 0x000000050f067c10 */ /* 0x001fc8000ff5e0ff */
[----:B------:R-:W-:-:S05]  /*264f0*/  IADD3.X R7, PT, PT, R12, UR8, RZ, P2, !PT ;  /* 0x000000080c077c10 */ /* 0x000fca00097fe4ff */
[----:B------:R0:W4:Y:S02]  /*26500*/  LDG.E.U8 R12, desc[UR10][R6.64] ;  /* 0x0000000a060c7981 */ /* 0x000124000c1e1100 */
[----:B0-----:R-:W-:-:S04]  /*26510*/  IADD3 R6, P2, PT, R14, UR5, RZ ;  /* 0x000000050e067c10 */ /* 0x001fc8000ff5e0ff */
[----:B------:R-:W-:-:S05]  /*26520*/  IADD3.X R7, PT, PT, R11, UR8, RZ, P2, !PT ;  /* 0x000000080b077c10 */ /* 0x000fca00097fe4ff */
[----:B------:R4:W4:Y:S04]  /*26530*/  LDG.E.U8 R11, desc[UR10][R6.64] ;  /* 0x0000000a060b7981 */ /* 0x000928000c1e1100 */
[----:B--2---:R-:W-:Y:S04]  /*26540*/  STL [R1+0x1be0], R19 ;  /* 0x001be01301007387 */ /* 0x004fe80000100800 */
[----:B------:R-:W2:Y:S04]  /*26550*/  LDL R4, [R1+0xc9c] ;  /* 0x000c9c0001047983 */ /* 0x000ea80000100800 */
[----:B------:R0:W-:Y:S04]  /*26560*/  STL [R1+0x14], R18 ;  /* 0x0000141201007387 */ /* 0x0001e80000100800 */
[----:B---3--:R1:W-:Y:S04]  /*26570*/  STL [R1+0x1c0c], R13 ;  /* 0x001c0c0d01007387 */ /* 0x0083e80000100800 */
[----:B------:R-:W3:Y:S04]  /*26580*/  LDL R22, [R1+0xd40] ;  /* 0x000d400001167983 */ /* 0x000ee80000100800 */
[----:B0-----:R-:W3:Y:S01]  /*26590*/  LDL R18, [R1+0xd38] ;  /* 0x000d380001127983 */ /* 0x001ee20000100800 */
[----:B----4-:R-:W-:-:S03]  /*265a0*/  IADD3 R6, P2, PT, R10, UR5, RZ ;  /* 0x000000050a067c10 */ /* 0x010fc6000ff5e0ff */
[----:B------:R-:W4:Y:S01]  /*265b0*/  LDL R21, [R1+0xd28] ;  /* 0x000d280001157983 */ /* 0x000f220000100800 */
[----:B------:R-:W-:-:S05]  /*265c0*/  IADD3.X R7, PT, PT, R3, UR8, RZ, P2, !PT ;  /* 0x0000000803077c10 */ /* 0x000fca00097fe4ff */
[----:B------:R0:W4:Y:S02]  /*265d0*/  LDG.E.U8 R10, desc[UR10][R6.64] ;  /* 0x0000000a060a7981 */ /* 0x000124000c1e1100 */
[----:B0-----:R-:W-:Y:S02]  /*265e0*/  IADD3 R6, P2, PT, R9, UR5, RZ ;  /* 0x0000000509067c10 */ /* 0x001fe4000ff5e0ff */
[----:B------:R0:W-:Y:S04]  /*265f0*/  STL [R1+0x34], R20 ;  /* 0x0000341401007387 */ /* 0x0001e80000100800 */
[----:B------:R-:W4:Y:S04]  /*26600*/  LDL R19, [R1+0xd14] ;  /* 0x000d140001137983 */ /* 0x000f280000100800 */
[----:B-1----:R-:W4:Y:S04]  /*26610*/  LDL R13, [R1+0xd04] ;  /* 0x000d0400010d7983 */ /* 0x002f280000100800 */
[----:B0-----:R-:W4:Y:S04]  /*26620*/  LDL R20, [R1+0xd20] ;  /* 0x000d200001147983 */ /* 0x001f280000100800 */
[----:B------:R-:W-:Y:S04]  /*26630*/  STL [R1+0x30], R24 ;  /* 0x0000301801007387 */ /* 0x000fe80000100800 */
[----:B------:R-:W-:Y:S04]  /*26640*/  STL [R1+0x1c10], R12 ;  /* 0x001c100c01007387 */ /* 0x000fe80000100800 */
[----:B------:R-:W4:Y:S04]  /*26650*/  LDL R17, [R1+0xd00] ;  /* 0x000d000001117983 */ /* 0x000f280000100800 */
[----:B------:R-:W4:Y:S04]  /*26660*/  LDL R16, [R1+0xcdc] ;  /* 0x000cdc0001107983 */ /* 0x000f280000100800 */
[----:B------:R0:W-:Y:S04]  /*26670*/  STL [R1+0x1c14], R11 ;  /* 0x001c140b01007387 */ /* 0x0001e80000100800 */
[----:B------:R-:W4:Y:S04]  /*26680*/  LDL R15, [R1+0xcb8] ;  /* 0x000cb800010f7983 */ /* 0x000f280000100800 */
[----:B------:R-:W4:Y:S01]  /*26690*/  LDL R3, [R1+0xcb4] ;  /* 0x000cb40001037983 */ /* 0x000f220000100800 */
[----:B--2---:R-:W-:-:S05]  /*266a0*/  IADD3.X R7, PT, PT, R4, UR8, RZ, P2, !PT ;  /* 0x0000000804077c10 */ /* 0x004fca00097fe4ff */
[----:B------:R3:W2:Y:S02]  /*266b0*/  LDG.E.U8 R9, desc[UR10][R6.64] ;  /* 0x0000000a06097981 */ /* 0x0006a4000c1e1100 */
[----:B---3--:R-:W-:-:S04]  /*266c0*/  IADD3 R6, P2, PT, R22, UR5, RZ ;  /* 0x0000000516067c10 */ /* 0x008fc8000ff5e0ff */
[----:B------:R-:W-:-:S05]  /*266d0*/  IADD3.X R7, PT, PT, R18, UR8, RZ, P2, !PT ;  /* 0x0000000812077c10 */ /* 0x000fca00097fe4ff */
[----:B------:R4:W3:Y:S04]  /*266e0*/  LDG.E.U8 R18, desc[UR10][R6.64] ;  /* 0x0000000a06127981 */ /* 0x0008e8000c1e1100 */
[----:B------:R-:W-:Y:S01]  /*266f0*/  STL [R1+0x10], R23 ;  /* 0x0000101701007387 */ /* 0x000fe20000100800 */
[----:B----4-:R-:W-:-:S03]  /*26700*/  IADD3 R6, P2, PT, R21, UR5, RZ ;  /* 0x0000000515067c10 */ /* 0x010fc6000ff5e0ff */
[----:B------:R1:W-:Y:S04]  /*26710*/  STL [R1+0x1c18], R10 ;  /* 0x001c180a01007387 */ /* 0x0003e80000100800 */
[----:B------:R-:W4:Y:S04]  /*26720*/  LDL R14, [R1+0xcd0] ;  /* 0x000cd000010e7983 */ /* 0x000f280000100800 */
[----:B------:R-:W4:Y:S01]  /*26730*/  LDL R4, [R1+0xca0] ;  /* 0x000ca00001047983 */ /* 0x000f220000100800 */
[----:B------:R-:W-:-:S03]  /*26740*/  IADD3.X R7, PT, PT, R20, UR8, RZ, P2, !PT ;  /* 0x0000000814077c10 */ /* 0x000fc600097fe4ff */
[----:B--2---:R-:W-:Y:S04]  /*26750*/  STL [R1+0x1c1c], R9 ;  /* 0x001c1c0901007387 */ /* 0x004fe80000100800 */
[----:B0-----:R-:W2:Y:S04]  /*26760*/  LDL R11, [R1+0xd44] ;  /* 0x000d4400010b7983 */ /* 0x001ea80000100800 */
[----:B---3--:R0:W-:Y:S04]  /*26770*/  STL [R1+0x1bb0], R18 ;  /* 0x001bb01201007387 */ /* 0x0081e80000100800 */
[----:B-1----:R-:W3:Y:S04]  /*26780*/  LDL R10, [R1+0xd34] ;  /* 0x000d3400010a7983 */ /* 0x002ee80000100800 */
[----:B0-----:R0:W2:Y:S02]  /*26790*/  LDG.E.U8 R18, desc[UR10][R6.64] ;  /* 0x0000000a06127981 */ /* 0x0010a4000c1e1100 */
[----:B0-----:R-:W-:-:S04]  /*267a0*/  IADD3 R6, P2, PT, R19, UR5, RZ ;  /* 0x0000000513067c10 */ /* 0x001fc8000ff5e0ff */
[----:B------:R-:W-:-:S05]  /*267b0*/  IADD3.X R7, PT, PT, R13, UR8, RZ, P2, !PT ;  /* 0x000000080d077c10 */ /* 0x000fca00097fe4ff */
[----:B------:R0:W3:Y:S02]  /*267c0*/  LDG.E.U8 R29, desc[UR10][R6.64] ;  /* 0x0000000a061d7981 */ /* 0x0000e4000c1e1100 */
[----:B0-----:R-:W-:-:S04]  /*267d0*/  IADD3 R6, P2, PT, R17, UR5, RZ ;  /* 0x0000000511067c10 */ /* 0x001fc8000ff5e0ff */
[----:B------:R-:W-:-:S05]  /*267e0*/  IADD3.X R7, PT, PT, R16, UR8, RZ, P2, !PT ;  /* 0x0000000810077c10 */ /* 0x000fca00097fe4ff */
[----:B------:R0:W3:Y:S02]  /*267f0*/  LDG.E.U8 R28, desc[UR10][R6.64] ;  /* 0x0000000a061c7981 */ /* 0x0000e4000c1e1100 */
[----:B0-----:R-:W-:-:S04]  /*26800*/  IADD3 R6, P2, PT, R15, UR5, RZ ;  /* 0x000000050f067c10 */ /* 0x001fc8000ff5e0ff */
[----:B------:R-:W-:-:S06]  /*26810*/  IADD3.X R7, PT, PT, R3, UR8, RZ, P2, !PT ;  /* 0x0000000803077c10 */ /* 0x000fcc00097fe4ff */
[----:B------:R-:W3:Y:S01]  /*26820*/  LDG.E.U8 R7, desc[UR10][R6.64] ;  /* 0x0000000a06077981 */ /* 0x000ee2000c1e1100 */
[----:B----4-:R-:W-:-:S04]  /*26830*/  IADD3 R14, P2, PT, R14, UR5, RZ ;  /* 0x000000050e0e7c10 */ /* 0x010fc8000ff5e0ff */
[----:B------:R-:W-:-:S05]  /*26840*/  IADD3.X R15, PT, PT, R4, UR8, RZ, P2, !PT ;  /* 0x00000008040f7c10 */ /* 0x000fca00097fe4ff */
[----:B------:R0:W4:Y:S04]  /*26850*/  LDG.E.U8 R6, desc[UR10][R14.64] ;  /* 0x0000000a0e067981 */ /* 0x000128000c1e1100 */
[----:B--2---:R-:W-:Y:S04]  /*26860*/  STL [R1+0x1be4], R18 ;  /* 0x001be41201007387 */ /* 0x004fe80000100800 */
[----:B------:R-:W2:Y:S04]  /*26870*/  LDL R13, [R1+0xd2c] ;  /* 0x000d2c00010d7983 */ /* 0x000ea80000100800 */
[----:B------:R-:W2:Y:S04]  /*26880*/  LDL R12, [R1+0xd1c] ;  /* 0x000d1c00010c7983 */ /* 0x000ea80000100800 */
[----:B---3--:R-:W-:Y:S04]  /*26890*/  STL [R1+0x1be8], R29 ;  /* 0x001be81d01007387 */ /* 0x008fe80000100800 */
[----:B------:R-:W3:Y:S04]  /*268a0*/  LDL R9, [R1+0xd18] ;  /* 0x000d180001097983 */ /* 0x000ee80000100800 */
[----:B------:R-:W-:Y:S04]  /*268b0*/  STL [R1+0x1bec], R28 ;  /* 0x001bec1c01007387 */ /* 0x000fe80000100800 */
[----:B------:R-:W3:Y:S04]  /*268c0*/  LDL R3, [R1+0xcf4] ;  /* 0x000cf40001037983 */ /* 0x000ee80000100800 */
[----:B------:R1:W-:Y:S04]  /*268d0*/  STL [R1+0x1bf0], R7 ;  /* 0x001bf00701007387 */ /* 0x0003e80000100800 */
[----:B------:R-:W3:Y:S04]  /*268e0*/  LDL R4, [R1+0xcd8] ;  /* 0x000cd80001047983 */ /* 0x000ee80000100800 */
[----:B-1----:R-:W3:Y:S01]  /*268f0*/  LDL R7, [R1+0xce0] ;  /* 0x000ce00001077983 */ /* 0x002ee20000100800 */
[----:B0-----:R-:W-:-:S04]  /*26900*/  IADD3 R14, P2, PT, R11, UR5, RZ ;  /* 0x000000050b0e7c10 */ /* 0x001fc8000ff5e0ff */
[----:B------:R-:W-:-:S05]  /*26910*/  IADD3.X R15, PT, PT, R10, UR8, RZ, P2, !PT ;  /* 0x000000080a0f7c10 */ /* 0x000fca00097fe4ff */
[----:B------:R2:W3:Y:S04]  /*26920*/  LDG.E.U8 R27, desc[UR10][R14.64] ;  /* 0x0000000a0e1b7981 */ /* 0x0004e8000c1e1100 */
[----:B----4-:R0:W-:Y:S04]  /*26930*/  STL [R1+0x1bf4], R6 ;  /* 0x001bf40601007387 */ /* 0x0101e80000100800 */
[----:B------:R-:W4:Y:S04]  /*26940*/  LDL R20, [R1+0xcc0] ;  /* 0x000cc00001147983 */ /* 0x000f280000100800 */
[----:B------:R-:W4:Y:S04]  /*26950*/  LDL R16, [R1+0xcbc] ;  /* 0x000cbc0001107983 */ /* 0x000f280000100800 */
[----:B------:R-:W4:Y:S04]  /*26960*/  LDL R17, [R1+0xcd4] ;  /* 0x000cd40001117983 */ /* 0x000f280000100800 */
[----:B------:R-:W4:Y:S04]  /*26970*/  LDL R11, [R1+0xca4] ;  /* 0x000ca400010b7983 */ /* 0x000f280000100800 */
[----:B------:R-:W4:Y:S01]  /*26980*/  LDL R10, [R1+0xd30] ;  /* 0x000d3000010a7983 */ /* 0x000f220000100800 */
[----:B--2---:R-:W-:-:S04]  /*26990*/  IADD3 R14, P2, PT, R13, UR5, RZ ;  /* 0x000000050d0e7c10 */ /* 0x004fc8000ff5e0ff */
[----:B------:R-:W-:-:S05]  /*269a0*/  IADD3.X R15, PT, PT, R12, UR8, RZ, P2, !PT ;  /* 0x000000080c0f7c10 */ /* 0x000fca00097fe4ff */
[----:B------:R3:W2:Y:S02]  /*269b0*/  LDG.E.U8 R26, desc[UR10][R14.64] ;  /* 0x0000000a0e1a7981 */ /* 0x0006a4000c1e1100 */
[----:B---3--:R-:W-:-:S04]  /*269c0*/  IADD3 R14, P2, PT, R9, UR5, RZ ;  /* 0x00000005090e7c10 */ /* 0x008fc8000ff5e0ff */
[----:B------:R-:W-:-:S05]  /*269d0*/  IADD3.X R15, PT, PT, R3, UR8, RZ, P2, !PT ;  /* 0x00000008030f7c10 */ /* 0x000fca00097fe4ff */
[----:B------:R1:W3:Y:S02]  /*269e0*/  LDG.E.U8 R3, desc[UR10][R14.64] ;  /* 0x0000000a0e037981 */ /* 0x0002e4000c1e1100 */
[----:B-1----:R-:W-:-:S04]  /*269f0*/  IADD3 R14, P2, PT, R7, UR5, RZ ;  /* 0x00000005070e7c10 */ /* 0x002fc8000ff5e0ff */
[----:B------:R-:W-:-:S05]  /*26a00*/  IADD3.X R15, PT, PT, R4, UR8, RZ, P2, !PT ;  /* 0x00000008040f7c10 */ /* 0x000fca00097fe4ff */
[----:B------:R4:W3:Y:S04]  /*26a10*/  LDG.E.U8 R4, desc[UR10][R14.64] ;  /* 0x0000000a0e047981 */ /* 0x0008e8000c1e1100 */
[----:B------:R-:W-:Y:S04]  /*26a20*/  STL [R1+0x1b88], R27 ;  /* 0x001b881b01007387 */ /* 0x000fe80000100800 */
[----:B------:R-:W3:Y:S04]  /*26a30*/  LDL R19, [R1+0xd0c] ;  /* 0x000d0c0001137983 */ /* 0x000ee80000100800 */
[----:B------:R-:W3:Y:S04]  /*26a40*/  LDL R18, [R1+0xcf8] ;  /* 0x000cf80001127983 */ /* 0x000ee80000100800 */
[----:B------:R-:W3:Y:S01]  /*26a50*/  LDL R13, [R1+0xcf0] ;  /* 0x000cf000010d7983 */ /* 0x000ee20000100800 */
[----:B----4-:R-:W-:-:S04]  /*26a60*/  IADD3 R14, P2, PT, R20, UR5, RZ ;  /* 0x00000005140e7c10 */ /* 0x010fc8000ff5e0ff */
[----:B------:R-:W-:-:S05]  /*26a70*/  IADD3.X R15, PT, PT, R16, UR8, RZ, P2, !PT ;  /* 0x00000008100f7c10 */ /* 0x000fca00097fe4ff */
[----:B------:R1:W4:Y:S02]  /*26a80*/  LDG.E.U8 R16, desc[UR10][R14.64] ;  /* 0x0000000a0e107981 */ /* 0x000324000c1e1100 */
[----:B-1----:R-:W-:-:S04]  /*26a90*/  IADD3 R14, P2, PT, R17, UR5, RZ ;  /* 0x00000005110e7c10 */ /* 0x002fc8000ff5e0ff */
[----:B------:R-:W-:-:S05]  /*26aa0*/  IADD3.X R15, PT, PT, R11, UR8, RZ, P2, !PT ;  /* 0x000000080b0f7c10 */ /* 0x000fca00097fe4ff */
[----:B------:R1:W4:Y:S02]  /*26ab0*/  LDG.E.U8 R17, desc[UR10][R14.64] ;  /* 0x0000000a0e117981 */ /* 0x000324000c1e1100 */
[----:B-1----:R-:W-:Y:S02]  /*26ac0*/  IADD3 R14, P2, PT, R10, UR5, RZ ;  /* 0x000000050a0e7c10 */ /* 0x002fe4000ff5e0ff */
[----:B--2---:R-:W-:Y:S04]  /*26ad0*/  STL [R1+0x1bb4], R26 ;  /* 0x001bb41a01007387 */ /* 0x004fe80000100800 */
[----:B------:R-:W2:Y:S04]  /*26ae0*/  LDL R12, [R1+0xce4] ;  /* 0x000ce400010c7983 */ /* 0x000ea80000100800 */
[----:B------:R-:W2:Y:S04]  /*26af0*/  LDL R9, [R1+0xcac] ;  /* 0x000cac0001097983 */ /* 0x000ea80000100800 */
[----:B---3--:R1:W-:Y:S04]  /*26b00*/  STL [R1+0x1bb8], R3 ;  /* 0x001bb80301007387 */ /* 0x0083e80000100800 */
[----:B------:R-:W3:Y:S04]  /*26b10*/  LDL R7, [R1+0xcc8] ;  /* 0x000cc80001077983 */ /* 0x000ee80000100800 */
[----:B0-----:R-:W3:Y:S04]  /*26b20*/  LDL R6, [R1+0xcc4] ;  /* 0x000cc40001067983 */ /* 0x001ee80000100800 */
[----:B------:R0:W-:Y:S04]  /*26b30*/  STL [R1+0x1bbc], R4 ;  /* 0x001bbc0401007387 */ /* 0x0001e80000100800 */
[----:B-1----:R-:W3:Y:S04]  /*26b40*/  LDL R3, [R1+0xc98] ;  /* 0x000c980001037983 */ /* 0x002ee80000100800 */
[----:B0-----:R-:W3:Y:S01]  /*26b50*/  LDL R4, [R1+0xca8] ;  /* 0x000ca80001047983 */ /* 0x001ee20000100800 */
[----:B------:R-:W-:-:S05]  /*26b60*/  IADD3.X R15, PT, PT, R19, UR8, RZ, P2, !PT ;  /* 0x00000008130f7c10 */ /* 0x000fca00097fe4ff */
[----:B------:R0:W3:Y:S02]  /*26b70*/  LDG.E.U8 R20, desc[UR10][R14.64] ;  /* 0x0000000a0e147981 */ /* 0x0000e4000c1e1100 */
[----:B0-----:R-:W-:-:S04]  /*26b80*/  IADD3 R14, P2, PT, R18, UR5, RZ ;  /* 0x00000005120e7c10 */ /* 0x001fc8000ff5e0ff */
[----:B------:R-:W-:-:S05]  /*26b90*/  IADD3.X R15, PT, PT, R13, UR8, RZ, P2, !PT ;  /* 0x000000080d0f7c10 */ /* 0x000fca00097fe4ff */
[----:B------:R2:W3:Y:S04]  /*26ba0*/  LDG.E.U8 R21, desc[UR10][R14.64] ;  /* 0x0000000a0e157981 */ /* 0x0004e8000c1e1100 */
[----:B----4-:R-:W-:Y:S04]  /*26bb0*/  STL [R1+0x1bc0], R16 ;  /* 0x001bc01001007387 */ /* 0x010fe80000100800 */
[----:B------:R0:W-:Y:S04]  /*26bc0*/  STL [R1+0x1bc4], R17 ;  /* 0x001bc41101007387 */ /* 0x0001e80000100800 */
[----:B------:R-:W4:Y:S04]  /*26bd0*/  LDL.LU R10, [R1+0x3d4] ;  /* 0x0003d400010a7983 */ /* 0x000f280000300800 */
[----:B------:R-:W4:Y:S01]  /*26be0*/  LDL.LU R11, [R1+0x3c8] ;  /* 0x0003c800010b7983 */ /* 0x000f220000300800 */
[----:B--2---:R-:W-:-:S04]  /*26bf0*/  IADD3 R14, P2, PT, R12, UR5, RZ ;  /* 0x000000050c0e7c10 */ /* 0x004fc8000ff5e0ff */
[----:B------:R-:W-:-:S05]  /*26c00*/  IADD3.X R15, PT, PT, R9, UR8, RZ, P2, !PT ;  /* 0x00000008090f7c10 */ /* 0x000fca00097fe4ff */
[----:B------:R3:W2:Y:S02]  /*26c10*/  LDG.E.U8 R22, desc[UR10][R14.64] ;  /* 0x0000000a0e167981 */ /* 0x0006a4000c1e1100 */
[----:B---3--:R-:W-:-:S04]  /*26c20*/  IADD3 R14, P2, PT, R7, UR5, RZ ;  /* 0x00000005070e7c10 */ /* 0x008fc8000ff5e0ff */
[----:B------:R-:W-:-:S05]  /*26c30*/  IADD3.X R15, PT, PT, R6, UR8, RZ, P2, !PT ;  /* 0x00000008060f7c10 */ /* 0x000fca00097fe4ff */
[----:B------:R1:W3:Y:S02]  /*26c40*/  LDG.E.U8 R23, desc[UR10][R14.64] ;  /* 0x0000000a0e177981 */ /* 0x0002e4000c1e1100 */
[----:B-1----:R-:W-:-:S04]  /*26c50*/  IADD3 R14, P2, PT, R4, UR5, RZ ;  /* 0x00000005040e7c10 */ /* 0x002fc8000ff5e0ff */
[----:B------:R-:W-:Y:S01]  /*26c60*/  IADD3.X R15, PT, PT, R3, UR8, RZ, P2, !PT ;  /* 0x00000008030f7c10 */ /* 0x000fe200097fe4ff */
[----:B------:R-:W-:Y:S04]  /*26c70*/  STL [R1+0x1b8c], R20 ;  /* 0x001b8c1401007387 */ /* 0x000fe80000100800 */
[----:B------:R1:W3:Y:S01]  /*26c80*/  LDG.E.U8 R24, desc[UR10][R14.64] ;  /* 0x0000000a0e187981 */ /* 0x0002e2000c1e1100 */
[----:B0-----:R-:W0:Y:S03]  /*26c90*/  S2R R17, SR_TID.X ;  /* 0x0000000000117919 */ /* 0x001e260000002100 */
[----:B------:R0:W2:Y:S04]  /*26ca0*/  LDS R3, [R5] ;  /* 0x0000000005037984 */ /* 0x0000a80000000800 */
[----:B------:R-:W-:Y:S04]  /*26cb0*/  STL [R1+0x1b90], R21 ;  /* 0x001b901501007387 */ /* 0x000fe80000100800 */
[----:B------:R-:W3:Y:S01]  /*26cc0*/  LDL.LU R12, [R1+0x3c0] ;  /* 0x0003c000010c7983 */ /* 0x000ee20000300800 */
[----:B------:R-:W-:Y:S01]  /*26cd0*/  BAR.SYNC.DEFER_BLOCKING 0x0 ;  /* 0x0000000000007b1d */ /* 0x000fe20000010000 */
[----:B0-----:R-:W-:-:S04]  /*26ce0*/  LOP3.LUT P2, RZ, R17, 0x80, RZ, 0xc0, !PT ;  /* 0x0000008011ff7812 */ /* 0x001fc8000784c0ff */
[----:B-1----:R-:W-:-:S04]  /*26cf0*/  SEL R14, RZ, 0x90, !P2 ;  /* 0x00000090ff0e7807 */ /* 0x002fc80005000000 */
[----:B------:R-:W-:Y:S02]  /*26d00*/  LOP3.LUT R25, R14, 0x7f, R17, 0x78, !PT ;  /* 0x0000007f0e197812 */ /* 0x000fe400078e7811 */
[C---:B------:R-:W-:Y:S01]  /*26d10*/  LOP3.LUT R14, R17.reuse, 0x7, RZ, 0xc0, !PT ;  /* 0x00000007110e7812 */ /* 0x040fe200078ec0ff */
[C---:B------:R-:W-:Y:S01]  /*26d20*/  IMAD.SHL.U32 R5, R17.reuse, 0x2, RZ ;  /* 0x0000000211057824 */ /* 0x040fe200078e00ff */
[----:B------:R-:W-:Y:S01]  /*26d30*/  LOP3.LUT R15, R17, 0xe0, RZ, 0xc0, !PT ;  /* 0x000000e0110f7812 */ /* 0x000fe200078ec0ff */
[----:B----4-:R-:W-:Y:S04]  /*26d40*/  STS.U8 [R25+UR7], R10 ;  /* 0x0000000a19007988 */ /* 0x010fe80008000007 */
[----:B------:R-:W-:Y:S04]  /*26d50*/  STS.U8 [R25+UR7+0x400], R11 ;  /* 0x0004000b19007988 */ /* 0x000fe80008000007 */
[----:B--2---:R-:W-:Y:S04]  /*26d60*/  STL [R1+0x1b94], R22 ;  /* 0x001b941601007387 */ /* 0x004fe80000100800 */
[----:B------:R-:W2:Y:S04]  /*26d70*/  LDL.LU R13, [R1+0x238] ;  /* 0x00023800010d7983 */ /* 0x000ea80000300800 */
[----:B------:R-:W2:Y:S04]  /*26d80*/  LDL.LU R19, [R1+0x22c] ;  /* 0x00022c0001137983 */ /* 0x000ea80000300800 */
[----:B---3--:R-:W-:Y:S04]  /*26d90*/  STL [R1+0x1b98], R23 ;  /* 0x001b981701007387 */ /* 0x008fe80000100800 */
[----:B------:R-:W-:Y:S04]  /*26da0*/  STL [R1+0x1b9c], R24 ;  /* 0x001b9c1801007387 */ /* 0x000fe80000100800 */
[----:B------:R-:W-:Y:S04]  /*26db0*/  STL [R1+0x2c8], R3 ;  /* 0x0002c80301007387 */ /* 0x000fe80000100800 */
[----:B------:R0:W-:Y:S02]  /*26dc0*/  STL [R1+0x2cc], R2 ;  /* 0x0002cc0201007387 */ /* 0x0001e40000100800 */
[----:B0-----:R-:W-:-:S02]  /*26dd0*/  IMAD.SHL.U32 R2, R14, 0x10, RZ ;  /* 0x000000100e027824 */ /* 0x001fc400078e00ff */
[----:B------:R-:W-:-:S03]  /*26de0*/  IMAD R14, R14, 0x4, R15 ;  /* 0x000000040e0e7824 */ /* 0x000fc600078e020f */
[----:B------:R-:W-:Y:S02]  /*26df0*/  LOP3.LUT R2, R2, 0x30, R5, 0x78, !PT ;  /* 0x0000003002027812 */ /* 0x000fe400078e7805 */
[----:B------:R-:W-:-:S03]  /*26e00*/  F2FP.SATFINITE.E4M3.F32.PACK_AB_MERGE_C R5, R0, R8, RZ ;  /* 0x000000080005723e */ /* 0x000fc600048070ff */
[----:B------:R-:W-:Y:S02]  /*26e10*/  IMAD.U32 R2, R14, 0x20, R2 ;  /* 0x000000200e027824 */ /* 0x000fe400078e0002 */
[----:B------:R-:W-:Y:S04]  /*26e20*/  STL [R1+0x1ba0], R5 ;  /* 0x001ba00501007387 */ /* 0x000fe80000100800 */
[----:B------:R0:W-:Y:S04]  /*26e30*/  STL [R1+0x1ba4], R2 ;  /* 0x001ba40201007387 */ /* 0x0001e80000100800 */
[----:B------:R-:W-:Y:S01]  /*26e40*/  STL [R1+0x1c30], R25 ;  /* 0x001c301901007387 */ /* 0x000fe20000100800 */
[----:B0-----:R-:W-:-:S03]  /*26e50*/  LOP3.LUT R2, R17, 0xf, RZ, 0xc0, !PT ;  /* 0x0000000f11027812 */ /* 0x001fc600078ec0ff */
[----:B------:R0:W-:Y:S04]  /*26e60*/  STS.U8 [R25+UR7+0x800], R12 ;  /* 0x0008000c19007988 */ /* 0x0001e80008000007 */
[----:B------:R1:W-:Y:S04]  /*26e70*/  STL [R1+0x1c08], R2 ;  /* 0x001c080201007387 */ /* 0x0003e80000100800 */
[----:B0-----:R-:W3:Y:S04]  /*26e80*/  LDL.LU R25, [R1+0x8] ;  /* 0x0000080001197983 */ /* 0x001ee80000300800 */
[----:B------:R-:W3:Y:S01]  /*26e90*/  LDL.LU R14, [R1+0x4] ;  /* 0x00000400010e7983 */ /* 0x000ee20000300800 */
[----:B------:R-:W-:-:S05]  /*26ea0*/  LOP3.LUT R0, R17, 0x3, RZ, 0xc0, !PT ;  /* 0x0000000311007812 */ /* 0x000fca00078ec0ff */
[----:B------:R-:W-:-:S04]  /*26eb0*/  IMAD.SHL.U32 R0, R0, 0x20, RZ ;  /* 0x0000002000007824 */ /* 0x000fc800078e00ff */
[----:B------:R-:W-:Y:S02]  /*26ec0*/  IMAD R0, R2, 0x100, R0 ;  /* 0x0000010002007824 */ /* 0x000fe400078e0200 */
        /* <DEDUP_REMOVED lines=13> */
[----:B------:R-:W4:Y:S01]  /*26fa0*/  LDL.LU R7, [R1+0x2a8] ;  /* 0x0002a80001077983 */ /* 0x000f220000300800 */
[----:B------:R-:W-:-:S03]  /*26fb0*/  SHF.R.U32.HI R8, RZ, 0x1, R15 ;  /* 0x00000001ff087819 */ /* 0x000fc6000001160f */
[----:B------:R-:W4:Y:S04]  /*26fc0*/  LDL.LU R28, [R1+0x298] ;  /* 0x00029800011c7983 */ /* 0x000f280000300800 */
[----:B------:R-:W4:Y:S04]  /*26fd0*/  LDL.LU R29, [R1+0x288] ;  /* 0x00028800011d7983 */ /* 0x000f280000300800 */
[----:B------:R-:W4:Y:S04]  /*26fe0*/  LDL.LU R18, [R1+0x278] ;  /* 0x0002780001127983 */ /* 0x000f280000300800 */
[----:B------:R-:W4:Y:S04]  /*26ff0*/  LDL.LU R9, [R1+0x268] ;  /* 0x0002680001097983 */ /* 0x000f280000300800 */
[----:B------:R-:W4:Y:S04]  /*27000*/  LDL.LU R10, [R1+0x258] ;  /* 0x00025800010a7983 */ /* 0x000f280000300800 */
[----:B------:R-:W4:Y:S04]  /*27010*/  LDL.LU R11, [R1+0x248] ;  /* 0x00024800010b7983 */ /* 0x000f280000300800 */
[----:B------:R-:W4:Y:S01]  /*27020*/  LDL.LU R12, [R1+0x234] ;  /* 0x00023400010c7983 */ /* 0x000f220000300800 */
[----:B------:R-:W-:-:S02]  /*27030*/  LOP3.LUT R0, R0, R8, RZ, 0x3c, !PT ;  /* 0x0000000800007212 */ /* 0x000fc400078e3cff */
[----:B------:R-:W-:Y:S02]  /*27040*/  LOP3.LUT R8, R17, 0x10, RZ, 0xc0, !PT ;  /* 0x0000001011087812 */ /* 0x000fe400078ec0ff */
[----:B--2---:R-:W-:Y:S02]  /*27050*/  F2FP.SATFINITE.E4M3.F32.PACK_AB_MERGE_C R15, R19, R13, RZ ;  /* 0x0000000d130f723e */ /* 0x004fe400048070ff */
[----:B------:R-:W2:Y:S04]  /*27060*/  LDL.LU R13, [R1+0x220] ;  /* 0x00022000010d7983 */ /* 0x000ea80000300800 */
[----:B------:R-:W2:Y:S04]  /*27070*/  LDL.LU R19, [R1+0x210] ;  /* 0x0002100001137983 */ /* 0x000ea80000300800 */
[----:B------:R0:W-:Y:S04]  /*27080*/  STL [R1+0x1ba8], R15 ;  /* 0x001ba80f01007387 */ /* 0x0001e80000100800 */
[----:B0-----:R-:W2:Y:S04]  /*27090*/  LDL.LU R15, [R1+0x3ac] ;  /* 0x0003ac00010f7983 */ /* 0x001ea80000300800 */
[----:B------:R0:W-:Y:S04]  /*270a0*/  STL [R1+0x1c20], R17 ;  /* 0x001c201101007387 */ /* 0x0001e80000100800 */
[----:B0-----:R-:W2:Y:S01]  /*270b0*/  LDL.LU R17, [R1+0x3bc] ;  /* 0x0003bc0001117983 */ /* 0x001ea20000300800 */
[----:B---3--:R-:W-:-:S03]  /*270c0*/  F2FP.SATFINITE.E4M3.F32.PACK_AB_MERGE_C R14, R14, R25, RZ ;  /* 0x000000190e0e723e */ /* 0x008fc600048070ff */
[----:B------:R-:W2:Y:S01]  /*270d0*/  LDL.LU R25, [R1+0x1c30] ;  /* 0x001c300001197983 */ /* 0x000ea20000300800 */
[----:B------:R-:W-:-:S05]  /*270e0*/  LEA R8, R8, UR7, 0x3 ;  /* 0x0000000708087c11 */ /* 0x000fca000f8e18ff */
[----:B------:R-:W-:Y:S01]  /*270f0*/  IMAD.IADD R0, R0, 0x1, R8 ;  /* 0x0000000100007824 */ /* 0x000fe200078e0208 */
[----:B------:R-:W-:Y:S04]  /*27100*/  STL [R1+0x1bac], R14 ;  /* 0x001bac0e01007387 */ /* 0x000fe80000100800 */
[----:B------:R-:W-:Y:S04]  /*27110*/  STL [R1+0x1bc8], R0 ;  /* 0x001bc80001007387 */ /* 0x000fe80000100800 */
[----:B--2---:R0:W-:Y:S04]  /*27120*/  STS.U8 [R25+UR7+0xc00], R17 ;  /* 0x000c001119007988 */ /* 0x0041e80008000007 */
[----:B0-----:R-:W2:Y:S04]  /*27130*/  LDL.LU R17, [R1+0x1c4] ;  /* 0x0001c40001117983 */ /* 0x001ea80000300800 */
[----:B--2---:R0:W-:Y:S04]  /*27140*/  STL [R1+0x1c24], R17 ;  /* 0x001c241101007387 */ /* 0x0041e80000100800 */
[----:B0-----:R-:W2:Y:S04]  /*27150*/  LDL.LU R17, [R1+0x1d4] ;  /* 0x0001d40001117983 */ /* 0x001ea80000300800 */
[----:B--2---:R0:W-:Y:S04]  /*27160*/  STL [R1+0x1c28], R17 ;  /* 0x001c281101007387 */ /* 0x0041e80000100800 */
[----:B0-----:R-:W2:Y:S04]  /*27170*/  LDL.LU R17, [R1+0x1f0] ;  /* 0x0001f00001117983 */ /* 0x001ea80000300800 */
[----:B----4-:R-:W-:Y:S04]  /*27180*/  STS.U8 [R25+UR7+0x5800], R9 ;  /* 0x0058000919007988 */ /* 0x010fe80008000007 */
[----:B------:R-:W-:Y:S04]  /*27190*/  STS.U8 [R25+UR7+0x5c00], R10 ;  /* 0x005c000a19007988 */ /* 0x000fe80008000007 */
[----:B------:R-:W-:Y:S04]  /*271a0*/  STS.U8 [R25+UR7+0x6000], R11 ;  /* 0x0060000b19007988 */ /* 0x000fe80008000007 */
[----:B------:R-:W-:Y:S04]  /*271b0*/  STS.U8 [R25+UR7+0x6400], R12 ;  /* 0x0064000c19007988 */ /* 0x000fe80008000007 */
[----:B------:R-:W-:Y:S04]  /*271c0*/  STS.U8 [R25+UR7+0x6800], R13 ;  /* 0x0068000d19007988 */ /* 0x000fe80008000007 */
[----:B--2---:R0:W-:Y:S04]  /*271d0*/  STL [R1+0x1c2c], R17 ;  /* 0x001c2c1101007387 */ /* 0x0041e80000100800 */
[----:B0-----:R-:W2:Y:S04]  /*271e0*/  LDL.LU R17, [R1+0x200] ;  /* 0x0002000001117983 */ /* 0x001ea80000300800 */
[----:B------:R-:W3:Y:S04]  /*271f0*/  LDL.LU R9, [R1+0x1b4] ;  /* 0x0001b40001097983 */ /* 0x000ee80000300800 */
[----:B------:R-:W4:Y:S04]  /*27200*/  LDL.LU R10, [R1+0x1a4] ;  /* 0x0001a400010a7983 */ /* 0x000f280000300800 */
[----:B------:R-:W3:Y:S04]  /*27210*/  LDL.LU R11, [R1+0x194] ;  /* 0x00019400010b7983 */ /* 0x000ee80000300800 */
[----:B------:R-:W3:Y:S04]  /*27220*/  LDL.LU R12, [R1+0x184] ;  /* 0x00018400010c7983 */ /* 0x000ee80000300800 */
[----:B------:R-:W3:Y:S04]  /*27230*/  LDL.LU R13, [R1+0x174] ;  /* 0x00017400010d7983 */ /* 0x000ee80000300800 */
[----:B------:R-:W3:Y:S04]  /*27240*/  LDL.LU R0, [R1+0x164] ;  /* 0x0001640001007983 */ /* 0x000ee80000300800 */
[----:B------:R-:W3:Y:S04]  /*27250*/  LDL.LU R8, [R1+0x154] ;  /* 0x0001540001087983 */ /* 0x000ee80000300800 */
[----:B------:R0:W-:Y:S04]  /*27260*/  STS.U8 [R25+UR7+0x1000], R15 ;  /* 0x0010000f19007988 */ /* 0x0001e80008000007 */
[----:B------:R-:W3:Y:S04]  /*27270*/  LDL.LU R14, [R1+0x144] ;  /* 0x00014400010e7983 */ /* 0x000ee80000300800 */
[----:B------:R1:W-:Y:S04]  /*27280*/  STS.U8 [R25+UR7+0x1400], R2 ;  /* 0x0014000219007988 */ /* 0x0003e80008000007 */
[----:B0-----:R-:W3:Y:S04]  /*27290*/  LDL.LU R15, [R1+0x134] ;  /* 0x00013400010f7983 */ /* 0x001ee80000300800 */
[----:B------:R0:W-:Y:S04]  /*272a0*/  STS.U8 [R25+UR7+0x1800], R5 ;  /* 0x0018000519007988 */ /* 0x0001e80008000007 */
[----:B-1----:R-:W3:Y:S04]  /*272b0*/  LDL.LU R2, [R1+0x124] ;  /* 0x0001240001027983 */ /* 0x002ee80000300800 */
        /* <DEDUP_REMOVED lines=32> */
[----:B0-----:R-:W3:Y:S04]  /*274c0*/  LDL.LU R19, [R1+0x10] ;  /* 0x0000100001137983 */ /* 0x001ee80000300800 */
[----:B--2---:R0:W-:Y:S04]  /*274d0*/  STS.U8 [R25+UR7+0x7000], R17 ;  /* 0x0070001119007988 */ /* 0x0041e80008000007 */
[----:B0-----:R-:W2:Y:S04]  /*274e0*/  LDL.LU R17, [R1+0x1c2c] ;  /* 0x001c2c0001117983 */ /* 0x001ea80000300800 */
[----:B--2---:R0:W-:Y:S04]  /*274f0*/  STS.U8 [R25+UR7+0x7400], R17 ;  /* 0x0074001119007988 */ /* 0x0041e80008000007 */
[----:B0-----:R-:W2:Y:S04]  /*27500*/  LDL.LU R17, [R1+0x1c28] ;  /* 0x001c280001117983 */ /* 0x001ea80000300800 */
[----:B--2---:R0:W-:Y:S04]  /*27510*/  STS.U8 [R25+UR7+0x7800], R17 ;  /* 0x0078001119007988 */ /* 0x0041e80008000007 */
[----:B0-----:R-:W2:Y:S04]  /*27520*/  LDL.LU R17, [R1+0x1c24] ;  /* 0x001c240001117983 */ /* 0x001ea80000300800 */
[----:B---3--:R-:W-:Y:S04]  /*27530*/  STS.U8 [R25+UR7+0x8000], R9 ;  /* 0x0080000919007988 */ /* 0x008fe80008000007 */
[----:B----4-:R-:W-:Y:S04]  /*27540*/  STS.U8 [R25+UR7+0x8400], R10 ;  /* 0x0084000a19007988 */ /* 0x010fe80008000007 */
[----:B------:R-:W-:Y:S04]  /*27550*/  STS.U8 [R25+UR7+0x8800], R11 ;  /* 0x0088000b19007988 */ /* 0x000fe80008000007 */
[----:B------:R-:W-:Y:S04]  /*27560*/  STS.U8 [R25+UR7+0x8c00], R12 ;  /* 0x008c000c19007988 */ /* 0x000fe80008000007 */
[----:B------:R-:W-:Y:S04]  /*27570*/  STS.U8 [R25+UR7+0x9000], R13 ;  /* 0x0090000d19007988 */ /* 0x000fe80008000007 */
[----:B------:R-:W-:Y:S04]  /*27580*/  STS.U8 [R25+UR7+0xa400], R2 ;  /* 0x00a4000219007988 */ /* 0x000fe80008000007 */
[----:B--2---:R0:W-:Y:S04]  /*27590*/  STS.U8 [R25+UR7+0x7c00], R17 ;  /* 0x007c001119007988 */ /* 0x0041e80008000007 */
[----:B0-----:R-:W2:Y:S04]  /*275a0*/  LDL.LU R17, [R1+0x1c20] ;  /* 0x001c200001117983 */ /* 0x001ea80000300800 */
[----:B------:R-:W3:Y:S04]  /*275b0*/  LDL.LU R9, [R1+0x1c1c] ;  /* 0x001c1c0001097983 */ /* 0x000ee80000300800 */
[----:B------:R-:W4:Y:S04]  /*275c0*/  LDL.LU R10, [R1+0x1c18] ;  /* 0x001c1800010a7983 */ /* 0x000f280000300800 */
[----:B------:R-:W2:Y:S04]  /*275d0*/  LDL.LU R11, [R1+0x1c14] ;  /* 0x001c1400010b7983 */ /* 0x000ea80000300800 */
[----:B------:R-:W2:Y:S04]  /*275e0*/  LDL.LU R12, [R1+0x1c10] ;  /* 0x001c1000010c7983 */ /* 0x000ea80000300800 */
[----:B------:R-:W2:Y:S04]  /*275f0*/  LDL.LU R13, [R1+0x1c0c] ;  /* 0x001c0c00010d7983 */ /* 0x000ea80000300800 */
[----:B------:R-:W2:Y:S04]  /*27600*/  LDL.LU R2, [R1+0x4c4] ;  /* 0x0004c40001027983 */ /* 0x000ea80000300800 */
[----:B------:R0:W-:Y:S04]  /*27610*/  STS.U8 [R25+UR7+0x9400], R0 ;  /* 0x0094000019007988 */ /* 0x0001e80008000007 */
[----:B------:R1:W-:Y:S04]  /*27620*/  STS.U8 [R25+UR7+0x9c00], R14 ;  /* 0x009c000e19007988 */ /* 0x0003e80008000007 */
[----:B------:R1:W-:Y:S04]  /*27630*/  STS.U8 [R25+UR7+0xa000], R15 ;  /* 0x00a0000f19007988 */ /* 0x0003e80008000007 */
[----:B0-----:R-:W2:Y:S04]  /*27640*/  LDL.LU R0, [R1+0x378] ;  /* 0x0003780001007983 */ /* 0x001ea80000300800 */
[----:B-1----:R-:W2:Y:S04]  /*27650*/  LDL.LU R14, [R1+0x368] ;  /* 0x00036800010e7983 */ /* 0x002ea80000300800 */
[----:B------:R0:W-:Y:S04]  /*27660*/  STS.U8 [R25+UR7+0xa800], R5 ;  /* 0x00a8000519007988 */ /* 0x0001e80008000007 */
[----:B------:R-:W2:Y:S04]  /*27670*/  LDL.LU R15, [R1+0x358] ;  /* 0x00035800010f7983 */ /* 0x000ea80000300800 */
[----:B------:R1:W-:Y:S04]  /*27680*/  STS.U8 [R25+UR7+0xac00], R24 ;  /* 0x00ac001819007988 */ /* 0x0003e80008000007 */
[----:B0-----:R-:W2:Y:S04]  /*27690*/  LDL.LU R5, [R1+0x348] ;  /* 0x0003480001057983 */ /* 0x001ea80000300800 */
[----:B------:R0:W-:Y:S04]  /*276a0*/  STS.U8 [R25+UR7+0xb000], R23 ;  /* 0x00b0001719007988 */ /* 0x0001e80008000007 */
[----:B-1----:R-:W2:Y:S04]  /*276b0*/  LDL.LU R24, [R1+0x334] ;  /* 0x0003340001187983 */ /* 0x002ea80000300800 */
        /* <DEDUP_REMOVED lines=29> */
[----:B0-----:R-:W2:Y:S01]  /*27890*/  LDL.LU R19, [R1+0x21c] ;  /* 0x00021c0001137983 */ /* 0x001ea20000300800 */
[----:B-1----:R-:W-:-:S03]  /*278a0*/  LOP3.LUT R8, R25, 0x20, RZ, 0x3c, !PT ;  /* 0x0000002019087812 */ /* 0x002fc600078e3cff */
[----:B---3--:R-:W-:Y:S04]  /*278b0*/  STS.U8 [R25+UR7+0xfc00], R9 ;  /* 0x00fc000919007988 */ /* 0x008fe80008000007 */
[----:B----4-:R-:W-:Y:S04]  /*278c0*/  STS.U8 [R25+UR7+0xf800], R10 ;  /* 0x00f8000a19007988 */ /* 0x010fe80008000007 */
[----:B--2---:R-:W-:Y:S04]  /*278d0*/  STS.U8 [R25+UR7+0xf400], R11 ;  /* 0x00f4000b19007988 */ /* 0x004fe80008000007 */
[----:B------:R-:W-:Y:S04]  /*278e0*/  STS.U8 [R25+UR7+0xf000], R12 ;  /* 0x00f0000c19007988 */ /* 0x000fe80008000007 */
[----:B------:R0:W-:Y:S04]  /*278f0*/  STS.U8 [R25+UR7+0xec00], R13 ;  /* 0x00ec000d19007988 */ /* 0x0001e80008000007 */
[----:B------:R-:W-:Y:S04]  /*27900*/  STS.U8 [R8+UR7+0x100], R2 ;  /* 0x0001000208007988 */ /* 0x000fe80008000007 */
[----:B0-----:R-:W2:Y:S04]  /*27910*/  LDL.LU R13, [R1+0x388] ;  /* 0x00038800010d7983 */ /* 0x001ea80000300800 */
[----:B------:R-:W3:Y:S04]  /*27920*/  LDL.LU R12, [R1+0x398] ;  /* 0x00039800010c7983 */ /* 0x000ee80000300800 */
[----:B------:R-:W4:Y:S04]  /*27930*/  LDL.LU R11, [R1+0x3a8] ;  /* 0x0003a800010b7983 */ /* 0x000f280000300800 */
[----:B------:R-:W2:Y:S04]  /*27940*/  LDL.LU R10, [R1+0x3b8] ;  /* 0x0003b800010a7983 */ /* 0x000ea80000300800 */
[----:B------:R-:W2:Y:S04]  /*27950*/  LDL.LU R9, [R1+0x3d0] ;  /* 0x0003d00001097983 */ /* 0x000ea80000300800 */
[----:B------:R0:W-:Y:S04]  /*27960*/  STL [R1+0x1bf8], R25 ;  /* 0x001bf81901007387 */ /* 0x0001e80000100800 */
[----:B0-----:R-:W2:Y:S04]  /*27970*/  LDL.LU R25, [R1+0x4c0] ;  /* 0x0004c00001197983 */ /* 0x001ea80000300800 */
[----:B------:R-:W2:Y:S04]  /*27980*/  LDL.LU R2, [R1+0x1c08] ;  /* 0x001c080001027983 */ /* 0x000ea80000300800 */
[----:B---3--:R0:W-:Y:S02]  /*27990*/  STS.U8 [R8+UR7+0x1500], R12 ;  /* 0x0015000c08007988 */ /* 0x0081e40008000007 */
[----:B0-----:R-:W-:-:S05]  /*279a0*/  LOP3.LUT R12, R17, 0x1c, RZ, 0xc0, !PT ;  /* 0x0000001c110c7812 */ /* 0x001fca00078ec0ff */
[----:B--2---:R-:W-:Y:S01]  /*279b0*/  IMAD R12, R12, 0x8, R2 ;  /* 0x000000080c0c7824 */ /* 0x004fe200078e0202 */
[----:B------:R0:W-:Y:S04]  /*279c0*/  STS.U8 [R8+UR7+0x500], R25 ;  /* 0x0005001908007988 */ /* 0x0001e80008000007 */
[----:B------:R-:W-:Y:S04]  /*279d0*/  STL [R1+0x1bcc], R12 ;  /* 0x001bcc0c01007387 */ /* 0x000fe80000100800 */
[----:B0-----:R-:W2:Y:S04]  /*279e0*/  LDL.LU R25, [R1+0x1d0] ;  /* 0x0001d00001197983 */ /* 0x001ea80000300800 */
[----:B--2---:R0:W-:Y:S04]  /*279f0*/  STL [R1+0x1bfc], R25 ;  /* 0x001bfc1901007387 */ /* 0x0041e80000100800 */
[----:B0-----:R-:W2:Y:S04]  /*27a00*/  LDL.LU R25, [R1+0x1e8] ;  /* 0x0001e80001197983 */ /* 0x001ea80000300800 */
[----:B--2---:R0:W-:Y:S04]  /*27a10*/  STL [R1+0x1c00], R25 ;  /* 0x001c001901007387 */ /* 0x0041e80000100800 */
[----:B0-----:R-:W2:Y:S04]  /*27a20*/  LDL.LU R25, [R1+0x1fc] ;  /* 0x0001fc0001197983 */ /* 0x001ea80000300800 */
        /* <DEDUP_REMOVED lines=15> */
[----:B------:R-:W3:Y:S04]  /*27b20*/  LDL.LU R12, [R1+0x160] ;  /* 0x00016000010c7983 */ /* 0x000ee80000300800 */
[----:B------:R0:W-:Y:S04]  /*27b30*/  STS.U8 [R8+UR7+0xd00], R10 ;  /* 0x000d000a08007988 */ /* 0x0001e80008000007 */
[----:B-1----:R-:W3:Y:S04]  /*27b40*/  LDL.LU R9, [R1+0x150] ;  /* 0x0001500001097983 */ /* 0x002ee80000300800 */
[----:B----4-:R1:W-:Y:S04]  /*27b50*/  STS.U8 [R8+UR7+0x1100], R11 ;  /* 0x0011000b08007988 */ /* 0x0103e80008000007 */
[----:B0-----:R-:W4:Y:S04]  /*27b60*/  LDL.LU R10, [R1+0x140] ;  /* 0x00014000010a7983 */ /* 0x001f280000300800 */
        /* <DEDUP_REMOVED lines=40> */
[----:B------:R-:W-:Y:S04]  /*27df0*/  STS.U8 [R8+UR7+0x8100], R7 ;  /* 0x0081000708007988 */ /* 0x000fe80008000007 */
[----:B------:R-:W-:Y:S04]  /*27e00*/  STS.U8 [R8+UR7+0x8500], R28 ;  /* 0x0085001c08007988 */ /* 0x000fe80008000007 */
[----:B------:R-:W-:Y:S04]  /*27e10*/  STS.U8 [R8+UR7+0x8900], R29 ;  /* 0x0089001d08007988 */ /* 0x000fe80008000007 */
[----:B------:R-:W-:Y:S04]  /*27e20*/  STS.U8 [R8+UR7+0x8d00], R18 ;  /* 0x008d001208007988 */ /* 0x000fe80008000007 */
[----:B------:R-:W-:Y:S04]  /*27e30*/  STS.U8 [R8+UR7+0x9100], R19 ;  /* 0x0091001308007988 */ /* 0x000fe80008000007 */
[----:B--2---:R0:W-:Y:S04]  /*27e40*/  STS.U8 [R8+UR7+0x7900], R25 ;  /* 0x0079001908007988 */ /* 0x0041e80008000007 */
[----:B0-----:R-:W2:Y:S04]  /*27e50*/  LDL.LU R25, [R1+0x1bf8] ;  /* 0x001bf80001197983 */ /* 0x001ea80000300800 */
[----:B------:R-:W3:Y:S04]  /*27e60*/  LDL.LU R6, [R1+0x1bf4] ;  /* 0x001bf40001067983 */ /* 0x000ee80000300800 */
[----:B------:R-:W3:Y:S04]  /*27e70*/  LDL.LU R7, [R1+0x1bf0] ;  /* 0x001bf00001077983 */ /* 0x000ee80000300800 */
[----:B------:R-:W3:Y:S04]  /*27e80*/  LDL.LU R28, [R1+0x1bec] ;  /* 0x001bec00011c7983 */ /* 0x000ee80000300800 */
[----:B------:R-:W3:Y:S04]  /*27e90*/  LDL.LU R29, [R1+0x1be8] ;  /* 0x001be800011d7983 */ /* 0x000ee80000300800 */
[----:B------:R-:W3:Y:S04]  /*27ea0*/  LDL.LU R18, [R1+0x1be4] ;  /* 0x001be40001127983 */ /* 0x000ee80000300800 */
[----:B------:R-:W3:Y:S04]  /*27eb0*/  LDL.LU R19, [R1+0x1be0] ;  /* 0x001be00001137983 */ /* 0x000ee80000300800 */
[----:B------:R0:W-:Y:S04]  /*27ec0*/  STS.U8 [R8+UR7+0x9500], R12 ;  /* 0x0095000c08007988 */ /* 0x0001e80008000007 */
[----:B----4-:R1:W-:Y:S04]  /*27ed0*/  STS.U8 [R8+UR7+0x9d00], R10 ;  /* 0x009d000a08007988 */ /* 0x0103e80008000007 */
[----:B------:R4:W-:Y:S04]  /*27ee0*/  STS.U8 [R8+UR7+0xa100], R11 ;  /* 0x00a1000b08007988 */ /* 0x0009e80008000007 */
[----:B0-----:R-:W3:Y:S04]  /*27ef0*/  LDL.LU R12, [R1+0x394] ;  /* 0x00039400010c7983 */ /* 0x001ee80000300800 */
[----:B-1----:R-:W3:Y:S04]  /*27f00*/  LDL.LU R10, [R1+0x384] ;  /* 0x00038400010a7983 */ /* 0x002ee80000300800 */
[----:B------:R0:W-:Y:S04]  /*27f10*/  STS.U8 [R8+UR7+0xa500], R13 ;  /* 0x00a5000d08007988 */ /* 0x0001e80008000007 */
[----:B----4-:R-:W4:Y:S04]  /*27f20*/  LDL.LU R11, [R1+0x374] ;  /* 0x00037400010b7983 */ /* 0x010f280000300800 */
[----:B------:R1:W-:Y:S04]  /*27f30*/  STS.U8 [R8+UR7+0xa900], R0 ;  /* 0x00a9000008007988 */ /* 0x0003e80008000007 */
[----:B0-----:R-:W4:Y:S04]  /*27f40*/  LDL.LU R13, [R1+0x364] ;  /* 0x00036400010d7983 */ /* 0x001f280000300800 */
[----:B------:R0:W-:Y:S04]  /*27f50*/  STS.U8 [R8+UR7+0xad00], R14 ;  /* 0x00ad000e08007988 */ /* 0x0001e80008000007 */
[----:B-1----:R-:W4:Y:S04]  /*27f60*/  LDL.LU R0, [R1+0x354] ;  /* 0x0003540001007983 */ /* 0x002f280000300800 */
        /* <DEDUP_REMOVED lines=29> */
[----:B0-----:R-:W4:Y:S01]  /*28140*/  LDL.LU R27, [R1+0x240] ;  /* 0x00024000011b7983 */ /* 0x001f220000300800 */
[----:B--2---:R-:W-:-:S03]  /*28150*/  LOP3.LUT R9, R25, 0x40, RZ, 0x3c, !PT ;  /* 0x0000004019097812 */ /* 0x004fc600078e3cff */
[----:B---3--:R0:W-:Y:S04]  /*28160*/  STS.U8 [R8+UR7+0xed00], R18 ;  /* 0x00ed001208007988 */ /* 0x0081e80008000007 */
[----:B------:R1:W-:Y:S04]  /*28170*/  STS.U8 [R8+UR7+0xe900], R19 ;  /* 0x00e9001308007988 */ /* 0x0003e80008000007 */
[----:B0-----:R-:W2:Y:S04]  /*28180*/  LDL.LU R18, [R1+0x228] ;  /* 0x0002280001127983 */ /* 0x001ea80000300800 */
[----:B-1----:R-:W3:Y:S04]  /*28190*/  LDL.LU R19, [R1+0x218] ;  /* 0x0002180001137983 */ /* 0x002ee80000300800 */
[----:B------:R0:W-:Y:S04]  /*281a0*/  STL [R1+0x1bd0], R25 ;  /* 0x001bd01901007387 */ /* 0x0001e80000100800 */
[----:B0-----:R-:W2:Y:S04]  /*281b0*/  LDL.LU R25, [R1+0x3a4] ;  /* 0x0003a40001197983 */ /* 0x001ea80000300800 */
[----:B------:R0:W-:Y:S04]  /*281c0*/  STS.U8 [R8+UR7+0xf100], R29 ;  /* 0x00f1001d08007988 */ /* 0x0001e80008000007 */
[----:B------:R1:W-:Y:S04]  /*281d0*/  STS.U8 [R8+UR7+0xf500], R28 ;  /* 0x00f5001c08007988 */ /* 0x0003e80008000007 */
[----:B------:R1:W-:Y:S04]  /*281e0*/  STS.U8 [R8+UR7+0xf900], R7 ;  /* 0x00f9000708007988 */ /* 0x0003e80008000007 */
[----:B0-----:R-:W3:Y:S04]  /*281f0*/  LDL.LU R29, [R1+0x3b4] ;  /* 0x0003b400011d7983 */ /* 0x001ee80000300800 */
[----:B-1----:R-:W3:Y:S04]  /*28200*/  LDL.LU R28, [R1+0x3cc] ;  /* 0x0003cc00011c7983 */ /* 0x002ee80000300800 */
[----:B------:R-:W3:Y:S04]  /*28210*/  LDL.LU R7, [R1+0x3dc] ;  /* 0x0003dc0001077983 */ /* 0x000ee80000300800 */
[----:B------:R0:W-:Y:S04]  /*28220*/  STS.U8 [R8+UR7+0xfd00], R6 ;  /* 0x00fd000608007988 */ /* 0x0001e80008000007 */
[----:B0-----:R-:W3:Y:S04]  /*28230*/  LDL.LU R8, [R1+0x4cc] ;  /* 0x0004cc0001087983 */ /* 0x001ee80000300800 */
[----:B--2---:R0:W-:Y:S04]  /*28240*/  STS.U8 [R9+UR7+0x1200], R25 ;  /* 0x0012001909007988 */ /* 0x0041e80008000007 */
[----:B0-----:R-:W2:Y:S04]  /*28250*/  LDL.LU R25, [R1+0x1cc] ;  /* 0x0001cc0001197983 */ /* 0x001ea80000300800 */
[----:B--2---:R0:W-:Y:S04]  /*28260*/  STL [R1+0x1bd4], R25 ;  /* 0x001bd41901007387 */ /* 0x0041e80000100800 */
[----:B0-----:R-:W2:Y:S04]  /*28270*/  LDL.LU R25, [R1+0x1dc] ;  /* 0x0001dc0001197983 */ /* 0x001ea80000300800 */
[----:B--2---:R0:W-:Y:S04]  /*28280*/  STL [R1+0x1bd8], R25 ;  /* 0x001bd81901007387 */ /* 0x0041e80000100800 */
[----:B0-----:R-:W2:Y:S04]  /*28290*/  LDL.LU R25, [R1+0x1f8] ;  /* 0x0001f80001197983 */ /* 0x001ea80000300800 */
[----:B------:R-:W-:Y:S04]  /*282a0*/  STS.U8 [R9+UR7+0x1600], R12 ;  /* 0x0016000c09007988 */ /* 0x000fe80008000007 */
[----:B----4-:R-:W-:Y:S04]  /*282b0*/  STS.U8 [R9+UR7+0x2600], R0 ;  /* 0x0026000009007988 */ /* 0x010fe80008000007 */
[----:B------:R-:W-:Y:S04]  /*282c0*/  STS.U8 [R9+UR7+0x4e00], R17 ;  /* 0x004e001109007988 */ /* 0x000fe80008000007 */
[----:B------:R-:W-:Y:S04]  /*282d0*/  STS.U8 [R9+UR7+0x5200], R16 ;  /* 0x0052001009007988 */ /* 0x000fe80008000007 */
[----:B------:R-:W-:Y:S04]  /*282e0*/  STS.U8 [R9+UR7+0x5600], R4 ;  /* 0x0056000409007988 */ /* 0x000fe80008000007 */
[----:B--2---:R0:W-:Y:S04]  /*282f0*/  STL [R1+0x1bdc], R25 ;  /* 0x001bdc1901007387 */ /* 0x0041e80000100800 */
[----:B0-----:R-:W2:Y:S04]  /*28300*/  LDL.LU R25, [R1+0x208] ;  /* 0x0002080001197983 */ /* 0x001ea80000300800 */
[----:B------:R-:W4:Y:S04]  /*28310*/  LDL.LU R12, [R1+0x1bc] ;  /* 0x0001bc00010c7983 */ /* 0x000f280000300800 */
[----:B------:R-:W4:Y:S04]  /*28320*/  LDL.LU R0, [R1+0x1ac] ;  /* 0x0001ac0001007983 */ /* 0x000f280000300800 */
        /* <DEDUP_REMOVED lines=8> */
[----:B---3--:R1:W-:Y:S04]  /*283b0*/  STS.U8 [R9+UR7+0x200], R8 ;  /* 0x0002000809007988 */ /* 0x0083e80008000007 */
[----:B0-----:R-:W3:Y:S04]  /*283c0*/  LDL.LU R18, [R1+0x14c] ;  /* 0x00014c0001127983 */ /* 0x001ee80000300800 */
[----:B------:R-:W3:Y:S04]  /*283d0*/  LDL.LU R6, [R1+0x13c] ;  /* 0x00013c0001067983 */ /* 0x000ee80000300800 */
        /* <DEDUP_REMOVED lines=41> */
[----:B----4-:R-:W-:Y:S04]  /*28670*/  STS.U8 [R9+UR7+0x7e00], R12 ;  /* 0x007e000c09007988 */ /* 0x010fe80008000007 */
[----:B------:R-:W-:Y:S04]  /*28680*/  STS.U8 [R9+UR7+0x8200], R0 ;  /* 0x0082000009007988 */ /* 0x000fe80008000007 */
[----:B------:R-:W-:Y:S04]  /*28690*/  STS.U8 [R9+UR7+0x8600], R17 ;  /* 0x0086001109007988 */ /* 0x000fe80008000007 */
[----:B------:R-:W-:Y:S04]  /*286a0*/  STS.U8 [R9+UR7+0x8a00], R16 ;  /* 0x008a001009007988 */ /* 0x000fe80008000007 */
[----:B------:R-:W-:Y:S04]  /*286b0*/  STS.U8 [R9+UR7+0x8e00], R4 ;  /* 0x008e000409007988 */ /* 0x000fe80008000007 */
[----:B------:R-:W-:Y:S04]  /*286c0*/  STS.U8 [R9+UR7+0x9200], R3 ;  /* 0x0092000309007988 */ /* 0x000fe80008000007 */
[----:B------:R-:W-:Y:S04]  /*286d0*/  STS.U8 [R9+UR7+0x9600], R26 ;  /* 0x0096001a09007988 */ /* 0x000fe80008000007 */
[----:B---3--:R-:W-:Y:S04]  /*286e0*/  STS.U8 [R9+UR7+0x9a00], R18 ;  /* 0x009a001209007988 */ /* 0x008fe80008000007 */
        /* <DEDUP_REMOVED lines=8> */
[----:B------:R-:W2:Y:S04]  /*28770*/  LDL.LU R26, [R1+0x1bb4] ;  /* 0x001bb400011a7983 */ /* 0x000ea80000300800 */
[----:B------:R-:W2:Y:S04]  /*28780*/  LDL.LU R18, [R1+0x1bb0] ;  /* 0x001bb00001127983 */ /* 0x000ea80000300800 */
[----:B------:R0:W-:Y:S04]  /*28790*/  STS.U8 [R9+UR7+0xda00], R21 ;  /* 0x00da001509007988 */ /* 0x0001e80008000007 */
[----:B------:R1:W-:Y:S04]  /*287a0*/  STS.U8 [R9+UR7+0xde00], R20 ;  /* 0x00de001409007988 */ /* 0x0003e80008000007 */
[----:B------:R1:W-:Y:S04]  /*287b0*/  STS.U8 [R9+UR7+0xe200], R27 ;  /* 0x00e2001b09007988 */ /* 0x0003e80008000007 */
[----:B0-----:R-:W3:Y:S04]  /*287c0*/  LDL.LU R21, [R1+0x3c4] ;  /* 0x0003c40001157983 */ /* 0x001ee80000300800 */
[----:B-1----:R-:W3:Y:S04]  /*287d0*/  LDL.LU R20, [R1+0x3b0] ;  /* 0x0003b00001147983 */ /* 0x002ee80000300800 */
[----:B------:R0:W-:Y:S04]  /*287e0*/  STS.U8 [R9+UR7+0xe600], R19 ;  /* 0x00e6001309007988 */ /* 0x0001e80008000007 */
[----:B------:R-:W3:Y:S04]  /*287f0*/  LDL.LU R27, [R1+0x3a0] ;  /* 0x0003a000011b7983 */ /* 0x000ee80000300800 */
[----:B0-----:R-:W3:Y:S04]  /*28800*/  LDL.LU R19, [R1+0x390] ;  /* 0x0003900001137983 */ /* 0x001ee80000300800 */
[----:B--2---:R0:W-:Y:S04]  /*28810*/  STS.U8 [R9+UR7+0xea00], R18 ;  /* 0x00ea001209007988 */ /* 0x0041e80008000007 */
[----:B0-----:R-:W2:Y:S04]  /*28820*/  LDL.LU R18, [R1+0x380] ;  /* 0x0003800001127983 */ /* 0x001ea80000300800 */
[----:B------:R0:W-:Y:S04]  /*28830*/  STS.U8 [R9+UR7+0x9e00], R6 ;  /* 0x009e000609007988 */ /* 0x0001e80008000007 */
[----:B------:R1:W-:Y:S04]  /*28840*/  STS.U8 [R9+UR7+0xa200], R8 ;  /* 0x00a2000809007988 */ /* 0x0003e80008000007 */
[----:B------:R3:W-:Y:S04]  /*28850*/  STS.U8 [R9+UR7+0xa600], R7 ;  /* 0x00a6000709007988 */ /* 0x0007e80008000007 */
[----:B0-----:R-:W4:Y:S04]  /*28860*/  LDL.LU R6, [R1+0x328] ;  /* 0x0003280001067983 */ /* 0x001f280000300800 */
[----:B-1----:R-:W4:Y:S04]  /*28870*/  LDL.LU R8, [R1+0x30c] ;  /* 0x00030c0001087983 */ /* 0x002f280000300800 */
[----:B------:R0:W-:Y:S04]  /*28880*/  STS.U8 [R9+UR7+0xaa00], R28 ;  /* 0x00aa001c09007988 */ /* 0x0001e80008000007 */
[----:B---3--:R-:W3:Y:S04]  /*28890*/  LDL.LU R7, [R1+0x2f8] ;  /* 0x0002f80001077983 */ /* 0x008ee80000300800 */
        /* <DEDUP_REMOVED lines=22> */
[----:B------:R0:W-:Y:S01]  /*28a00*/  STS.U8 [R9+UR7+0xee00], R26 ;  /* 0x00ee001a09007988 */ /* 0x0001e20008000007 */
[----:B-1----:R-:W-:-:S03]  /*28a10*/  LOP3.LUT R13, R25, 0x60, RZ, 0x3c, !PT ;  /* 0x00000060190d7812 */ /* 0x002fc600078e3cff */
[----:B------:R1:W-:Y:S04]  /*28a20*/  STS.U8 [R9+UR7+0xf200], R3 ;  /* 0x00f2000309007988 */ /* 0x0003e80008000007 */
[----:B------:R1:W-:Y:S04]  /*28a30*/  STS.U8 [R9+UR7+0xf600], R4 ;  /* 0x00f6000409007988 */ /* 0x0003e80008000007 */
[----:B0-----:R-:W3:Y:S04]  /*28a40*/  LDL.LU R26, [R1+0x340] ;  /* 0x00034000011a7983 */ /* 0x001ee80000300800 */
[----:B------:R-:W3:Y:S04]  /*28a50*/  LDL.LU R25, [R1+0x350] ;  /* 0x0003500001197983 */ /* 0x000ee80000300800 */
[----:B-1----:R-:W3:Y:S04]  /*28a60*/  LDL.LU R3, [R1+0x360] ;  /* 0x0003600001037983 */ /* 0x002ee80000300800 */
[----:B------:R-:W3:Y:S04]  /*28a70*/  LDL.LU R4, [R1+0x370] ;  /* 0x0003700001047983 */ /* 0x000ee80000300800 */
[----:B------:R0:W-:Y:S04]  /*28a80*/  STS.U8 [R9+UR7+0xfa00], R16 ;  /* 0x00fa001009007988 */ /* 0x0001e80008000007 */
[----:B------:R1:W-:Y:S04]  /*28a90*/  STS.U8 [R9+UR7+0xfe00], R17 ;  /* 0x00fe001109007988 */ /* 0x0003e80008000007 */
[----:B0-----:R-:W3:Y:S04]  /*28aa0*/  LDL.LU R16, [R1+0x3d8] ;  /* 0x0003d80001107983 */ /* 0x001ee80000300800 */
[----:B-1----:R-:W4:Y:S04]  /*28ab0*/  LDL.LU R9, [R1+0x4c8] ;  /* 0x0004c80001097983 */ /* 0x002f280000300800 */
[----:B------:R0:W-:Y:S04]  /*28ac0*/  STS.U8 [R13+UR7+0xb00], R21 ;  /* 0x000b00150d007988 */ /* 0x0001e80008000007 */
[----:B------:R1:W-:Y:S04]  /*28ad0*/  STS.U8 [R13+UR7+0xf00], R20 ;  /* 0x000f00140d007988 */ /* 0x0003e80008000007 */
[----:B------:R1:W-:Y:S04]  /*28ae0*/  STS.U8 [R13+UR7+0x1300], R27 ;  /* 0x0013001b0d007988 */ /* 0x0003e80008000007 */
[----:B0-----:R-:W4:Y:S04]  /*28af0*/  LDL.LU R21, [R1+0x224] ;  /* 0x0002240001157983 */ /* 0x001f280000300800 */
[----:B-1----:R-:W4:Y:S04]  /*28b00*/  LDL.LU R20, [R1+0x214] ;  /* 0x0002140001147983 */ /* 0x002f280000300800 */
[----:B------:R0:W-:Y:S04]  /*28b10*/  STS.U8 [R13+UR7+0x1700], R19 ;  /* 0x001700130d007988 */ /* 0x0001e80008000007 */
[----:B------:R-:W4:Y:S04]  /*28b20*/  LDL.LU R27, [R1+0x204] ;  /* 0x00020400011b7983 */ /* 0x000f280000300800 */
[----:B0-----:R-:W4:Y:S04]  /*28b30*/  LDL.LU R19, [R1+0x1f4] ;  /* 0x0001f40001137983 */ /* 0x001f280000300800 */
[----:B--2---:R0:W-:Y:S04]  /*28b40*/  STS.U8 [R13+UR7+0x1b00], R18 ;  /* 0x001b00120d007988 */ /* 0x0041e80008000007 */
[----:B0-----:R-:W2:Y:S04]  /*28b50*/  LDL.LU R18, [R1+0x1d8] ;  /* 0x0001d80001127983 */ /* 0x001ea80000300800 */
[----:B---3--:R-:W-:Y:S04]  /*28b60*/  STS.U8 [R13+UR7+0x700], R16 ;  /* 0x000700100d007988 */ /* 0x008fe80008000007 */
[----:B----4-:R-:W-:Y:S04]  /*28b70*/  STS.U8 [R13+UR7+0x300], R9 ;  /* 0x000300090d007988 */ /* 0x010fe80008000007 */
[----:B------:R-:W-:Y:S04]  /*28b80*/  STS.U8 [R13+UR7+0x1f00], R4 ;  /* 0x001f00040d007988 */ /* 0x000fe80008000007 */
        /* <DEDUP_REMOVED lines=34> */
[----:B------:R-:W2:Y:S04]  /*28db0*/  LDL.LU R17, [R1+0xc8] ;  /* 0x0000c80001117983 */ /* 0x000ea80000300800 */
[----:B------:R-:W2:Y:S04]  /*28dc0*/  LDL.LU R9, [R1+0xb8] ;  /* 0x0000b80001097983 */ /* 0x000ea80000300800 */
[----:B------:R-:W2:Y:S04]  /*28dd0*/  LDL.LU R16, [R1+0xac] ;  /* 0x0000ac0001107983 */ /* 0x000ea80000300800 */
        /* <DEDUP_REMOVED lines=10> */
[----:B0-----:R-:W2:Y:S04]  /*28e80*/  LDL.LU R8, [R1+0x4c] ;  /* 0x00004c0001087983 */ /* 0x001ea80000300800 */
[----:B----4-:R0:W-:Y:S04]  /*28e90*/  STS.U8 [R13+UR7+0x7b00], R14 ;  /* 0x007b000e0d007988 */ /* 0x0101e80008000007 */
[----:B------:R1:W-:Y:S04]  /*28ea0*/  STS.U8 [R13+UR7+0x7f00], R15 ;  /* 0x007f000f0d007988 */ /* 0x0003e80008000007 */
[----:B0-----:R-:W4:Y:S04]  /*28eb0*/  LDL.LU R14, [R1+0x1bac] ;  /* 0x001bac00010e7983 */ /* 0x001f280000300800 */
[----:B-1----:R-:W4:Y:S04]  /*28ec0*/  LDL.LU R15, [R1+0x1ba8] ;  /* 0x001ba800010f7983 */ /* 0x002f280000300800 */
[----:B---3--:R0:W-:Y:S04]  /*28ed0*/  STS.U8 [R13+UR7+0x8300], R2 ;  /* 0x008300020d007988 */ /* 0x0081e80008000007 */
[----:B------:R1:W-:Y:S04]  /*28ee0*/  STS.U8 [R13+UR7+0x8700], R7 ;  /* 0x008700070d007988 */ /* 0x0003e80008000007 */
[----:B0-----:R-:W3:Y:S04]  /*28ef0*/  LDL.LU R2, [R1+0x1ba4] ;  /* 0x001ba40001027983 */ /* 0x001ee80000300800 */
[----:B------:R0:W-:Y:S04]  /*28f00*/  STS.U8 [R13+UR7+0x8b00], R28 ;  /* 0x008b001c0d007988 */ /* 0x0001e80008000007 */
[----:B-1----:R-:W3:Y:S04]  /*28f10*/  LDL.LU R7, [R1+0x500] ;  /* 0x0005000001077983 */ /* 0x002ee80000300800 */
[----:B------:R-:W-:Y:S04]  /*28f20*/  STS.U8 [R13+UR7+0x8f00], R29 ;  /* 0x008f001d0d007988 */ /* 0x000fe80008000007 */
[----:B------:R1:W-:Y:S04]  /*28f30*/  STS.U8 [R13+UR7+0x9300], R10 ;  /* 0x0093000a0d007988 */ /* 0x0003e80008000007 */
[----:B0-----:R-:W3:Y:S04]  /*28f40*/  LDL.LU R28, [R1+0x4ec] ;  /* 0x0004ec00011c7983 */ /* 0x001ee80000300800 */
[----:B------:R0:W-:Y:S04]  /*28f50*/  STS.U8 [R13+UR7+0x9700], R11 ;  /* 0x0097000b0d007988 */ /* 0x0001e80008000007 */
[----:B-1----:R-:W3:Y:S04]  /*28f60*/  LDL.LU R10, [R1+0x4e8] ;  /* 0x0004e800010a7983 */ /* 0x002ee80000300800 */
[----:B------:R1:W-:Y:S04]  /*28f70*/  STS.U8 [R13+UR7+0x9b00], R5 ;  /* 0x009b00050d007988 */ /* 0x0003e80008000007 */
[----:B0-----:R-:W3:Y:S04]  /*28f80*/  LDL.LU R11, [R1+0x4e4] ;  /* 0x0004e400010b7983 */ /* 0x001ee80000300800 */
[----:B------:R-:W3:Y:S04]  /*28f90*/  LDL.LU R29, [R1+0x4e0] ;  /* 0x0004e000011d7983 */ /* 0x000ee80000300800 */
[----:B-1----:R-:W3:Y:S04]  /*28fa0*/  LDL.LU R5, [R1+0x1ba0] ;  /* 0x001ba00001057983 */ /* 0x002ee80000300800 */
[----:B------:R0:W-:Y:S04]  /*28fb0*/  STS.U8 [R13+UR7+0x9f00], R24 ;  /* 0x009f00180d007988 */ /* 0x0001e80008000007 */
[----:B------:R1:W-:Y:S04]  /*28fc0*/  STS.U8 [R13+UR7+0xa300], R23 ;  /* 0x00a300170d007988 */ /* 0x0003e80008000007 */
[----:B------:R1:W-:Y:S04]  /*28fd0*/  STS.U8 [R13+UR7+0xa700], R22 ;  /* 0x00a700160d007988 */ /* 0x0003e80008000007 */
[----:B0-----:R-:W3:Y:S04]  /*28fe0*/  LDL.LU R24, [R1+0x1b9c] ;  /* 0x001b9c0001187983 */ /* 0x001ee80000300800 */
[----:B-1----:R-:W4:Y:S04]  /*28ff0*/  LDL.LU R23, [R1+0x1b98] ;  /* 0x001b980001177983 */ /* 0x002f280000300800 */
[----:B------:R-:W4:Y:S04]  /*29000*/  LDL.LU R22, [R1+0x1b94] ;  /* 0x001b940001167983 */ /* 0x000f280000300800 */
[----:B------:R0:W-:Y:S04]  /*29010*/  STS.U8 [R13+UR7+0xab00], R21 ;  /* 0x00ab00150d007988 */ /* 0x0001e80008000007 */
[----:B------:R1:W-:Y:S04]  /*29020*/  STS.U8 [R13+UR7+0xaf00], R20 ;  /* 0x00af00140d007988 */ /* 0x0003e80008000007 */
[----:B------:R1:W-:Y:S04]  /*29030*/  STS.U8 [R13+UR7+0xb300], R27 ;  /* 0x00b3001b0d007988 */ /* 0x0003e80008000007 */
[----:B0-----:R-:W4:Y:S04]  /*29040*/  LDL.LU R21, [R1+0x1b90] ;  /* 0x001b900001157983 */ /* 0x001f280000300800 */
[----:B-1----:R-:W4:Y:S04]  /*29050*/  LDL.LU R20, [R1+0x1b8c] ;  /* 0x001b8c0001147983 */ /* 0x002f280000300800 */
[----:B------:R-:W4:Y:S04]  /*29060*/  LDL.LU R27, [R1+0x1b88] ;  /* 0x001b8800011b7983 */ /* 0x000f280000300800 */
[----:B------:R0:W-:Y:S04]  /*29070*/  STS.U8 [R13+UR7+0xb700], R19 ;  /* 0x00b700130d007988 */ /* 0x0001e80008000007 */
[----:B0-----:R-:W4:Y:S04]  /*29080*/  LDL.LU R19, [R1+0x1b84] ;  /* 0x001b840001137983 */ /* 0x001f280000300800 */
[----:B--2---:R0:W-:Y:S04]  /*29090*/  STS.U8 [R13+UR7+0xbb00], R18 ;  /* 0x00bb00120d007988 */ /* 0x0041e80008000007 */
[----:B0-----:R-:W2:Y:S04]  /*290a0*/  LDL.LU R18, [R1+0x1b80] ;  /* 0x001b800001127983 */ /* 0x001ea80000300800 */
        /* <DEDUP_REMOVED lines=9> */
[----:B---3--:R-:W-:Y:S04]  /*29140*/  STS.U8 [R13+UR7+0xff00], R24 ;  /* 0x00ff00180d007988 */ /* 0x008fe80008000007 */
[----:B----4-:R-:W-:Y:S04]  /*29150*/  STS.U8 [R13+UR7+0xfb00], R23 ;  /* 0x00fb00170d007988 */ /* 0x010fe80008000007 */
[----:B------:R-:W-:Y:S04]  /*29160*/  STS.U8 [R13+UR7+0xf700], R22 ;  /* 0x00f700160d007988 */ /* 0x000fe80008000007 */
[----:B------:R-:W-:Y:S04]  /*29170*/  STS.U8 [R13+UR7+0xf300], R21 ;  /* 0x00f300150d007988 */ /* 0x000fe80008000007 */
[----:B------:R-:W-:Y:S04]  /*29180*/  STS.U8 [R13+UR7+0xef00], R20 ;  /* 0x00ef00140d007988 */ /* 0x000fe80008000007 */
[----:B------:R-:W-:Y:S04]  /*29190*/  STS.U8 [R13+UR7+0xeb00], R27 ;  /* 0x00eb001b0d007988 */ /* 0x000fe80008000007 */
[----:B------:R-:W-:Y:S04]  /*291a0*/  STS.U8 [R13+UR7+0xe700], R19 ;  /* 0x00e700130d007988 */ /* 0x000fe80008000007 */
[----:B--2---:R1:W-:Y:S01]  /*291b0*/  STS.U8 [R13+UR7+0xe300], R18 ;  /* 0x00e300120d007988 */ /* 0x0043e20008000007 */
[----:B------:R-:W-:Y:S01]  /*291c0*/  BAR.SYNC.DEFER_BLOCKING 0x0 ;  /* 0x0000000000007b1d */ /* 0x000fe20000010000 */
[----:B0-----:R-:W-:-:S05]  /*291d0*/  F2FP.F16.E4M3.UNPACK_B R8, R7 ;  /* 0x00000007ff08723e */ /* 0x001fca00020006ff */
[----:B-1----:R-:W2:Y:S04]  /*291e0*/  LDL.LU R18, [R1+0x1b7c] ;  /* 0x001b7c0001127983 */ /* 0x002ea80000300800 */
[----:B------:R-:W0:Y:S04]  /*291f0*/  LDSM.16.M88.4 R20, [R2+UR7] ;  /* 0x000000070214783b */ /* 0x000e280008000200 */
[----:B------:R-:W1:Y:S01]  /*29200*/  LDSM.16.M88.4 R24, [R2+UR7+0x2000] ;  /* 0x002000070218783b */ /* 0x000e620008000200 */
[----:B------:R-:W-:-:S03]  /*29210*/  F2FP.F16.E4M3.UNPACK_B R7, R14 ;  /* 0x0000000eff07723e */ /* 0x000fc600020006ff */
[----:B------:R-:W3:Y:S04]  /*29220*/  LDL.LU R19, [R1+0x1b78] ;  /* 0x001b780001137983 */ /* 0x000ee80000300800 */
[----:B0-----:R-:W-:Y:S01]  /*29230*/  STL.64 [R1+0x100], R20 ;  /* 0x0001001401007387 */ /* 0x001fe20000100a00 */
[----:B------:R-:W-:Y:S02]  /*29240*/  IMAD.MOV.U32 R14, RZ, RZ, R20 ;  /* 0x000000ffff0e7224 */ /* 0x000fe400078e0014 */
[----:B------:R-:W-:Y:S01]  /*29250*/  IMAD.MOV.U32 R13, RZ, RZ, R21 ;  /* 0x000000ffff0d7224 */ /* 0x000fe200078e0015 */
[----:B------:R-:W-:Y:S04]  /*29260*/  STL.64 [R1+0x108], R22 ;  /* 0x0001081601007387 */ /* 0x000fe80000100a00 */
[----:B------:R-:W0:Y:S04]  /*29270*/  LDSM.16.M88.4 R20, [R2+UR7+0x4000] ;  /* 0x004000070214783b */ /* 0x000e280008000200 */
[----:B-1----:R-:W-:Y:S04]  /*29280*/  STL.64 [R1+0x130], R24 ;  /* 0x0001301801007387 */ /* 0x002fe80000100a00 */
[----:B------:R-:W-:Y:S04]  /*29290*/  STL.64 [R1+0x138], R26 ;  /* 0x0001381a01007387 */ /* 0x000fe80000100a00 */
[----:B------:R-:W1:Y:S01]  /*292a0*/  LDSM.16.M88.4 R24, [R2+UR7+0x6000] ;  /* 0x006000070218783b */ /* 0x000e620008000200 */
[----:B------:R-:W-:-:S02]  /*292b0*/  F2FP.F16.E4M3.UNPACK_B R9, R28 ;  /* 0x0000001cff09723e */ /* 0x000fc400020006ff */
[----:B------:R-:W-:Y:S01]  /*292c0*/  F2FP.F16.E4M3.UNPACK_B R4, R29 ;  /* 0x0000001dff04723e */ /* 0x000fe200020006ff */
[----:B0-----:R-:W-:Y:S01]  /*292d0*/  STL.64 [R1+0x150], R20 ;  /* 0x0001501401007387 */ /* 0x001fe20000100a00 */
[----:B------:R-:W-:Y:S02]  /*292e0*/  IMAD.MOV.U32 R28, RZ, RZ, R20 ;  /* 0x000000ffff1c7224 */ /* 0x000fe400078e0014 */
[----:B------:R-:W-:Y:S01]  /*292f0*/  IMAD.MOV.U32 R29, RZ, RZ, R21 ;  /* 0x000000ffff1d7224 */ /* 0x000fe200078e0015 */
[----:B------:R-:W-:Y:S04]  /*29300*/  STL.64 [R1+0x158], R22 ;  /* 0x0001581601007387 */ /* 0x000fe80000100a00 */
[----:B------:R-:W0:Y:S04]  /*29310*/  LDSM.16.M88.4 R20, [R2+UR7+0x8000] ;  /* 0x008000070214783b */ /* 0x000e280008000200 */
[----:B-1----:R-:W-:Y:S04]  /*29320*/  STL.64 [R1+0x170], R24 ;  /* 0x0001701801007387 */ /* 0x002fe80000100a00 */
[----:B------:R-:W-:Y:S04]  /*29330*/  STL.64 [R1+0x178], R26 ;  /* 0x0001781a01007387 */ /* 0x000fe80000100a00 */
[----:B------:R-:W1:Y:S04]  /*29340*/  LDSM.16.M88.4 R24, [R2+UR7+0xa000] ;  /* 0x00a000070218783b */ /* 0x000e680008000200 */
[----:B0-----:R-:W-:Y:S04]  /*29350*/  STL.64 [R1+0x190], R20 ;  /* 0x0001901401007387 */ /* 0x001fe80000100a00 */
[----:B------:R-:W-:Y:S04]  /*29360*/  STL.64 [R1+0x198], R22 ;  /* 0x0001981601007387 */ /* 0x000fe80000100a00 */
[----:B------:R-:W0:Y:S04]  /*29370*/  LDSM.16.M88.4 R20, [R2+UR7+0xc000] ;  /* 0x00c000070214783b */ /* 0x000e280008000200 */
[----:B-1----:R-:W-:Y:S04]  /*29380*/  STL.64 [R1+0x200], R24 ;  /* 0x0002001801007387 */ /* 0x002fe80000100a00 */
[----:B------:R-:W-:Y:S04]  /*29390*/  STL.64 [R1+0x208], R26 ;  /* 0x0002081a01007387 */ /* 0x000fe80000100a00 */
[----:B------:R-:W1:Y:S01]  /*293a0*/  LDSM.16.M88.4 R24, [R2+UR7+0xe000] ;  /* 0x00e000070218783b */ /* 0x000e620008000200 */
[----:B------:R-:W-:Y:S01]  /*293b0*/  LOP3.LUT R3, R2, 0x40, RZ, 0x3c, !PT ;  /* 0x0000004002037812 */ /* 0x000fe200078e3cff */
[----:B0-----:R-:W-:-:S02]  /*293c0*/  IMAD.MOV.U32 R16, RZ, RZ, R20 ;  /* 0x000000ffff107224 */ /* 0x001fc400078e0014 */
[----:B------:R-:W-:Y:S01]  /*293d0*/  IMAD.MOV.U32 R17, RZ, RZ, R21 ;  /* 0x000000ffff117224 */ /* 0x000fe200078e0015 */
[----:B------:R-:W-:Y:S04]  /*293e0*/  STL.64 [R1+0x220], R20 ;  /* 0x0002201401007387 */ /* 0x000fe80000100a00 */
[----:B------:R-:W-:Y:S04]  /*293f0*/  STL.64 [R1+0x228], R22 ;  /* 0x0002281601007387 */ /* 0x000fe80000100a00 */
[----:B------:R-:W0:Y:S04]  /*29400*/  LDSM.16.M88.4 R20, [R3+UR7] ;  /* 0x000000070314783b */ /* 0x000e280008000200 */
[----:B------:R-:W-:Y:S04]  /*29410*/  STL.64 [R1+0x1b70], R16 ;  /* 0x001b701001007387 */ /* 0x000fe80000100a00 */
        /* <DEDUP_REMOVED lines=21> */
[----:B------:R-:W-:-:S02]  /*29570*/  F2FP.F16.E4M3.UNPACK_B R10, R10 ;  /* 0x0000000aff0a723e */ /* 0x000fc400020006ff */
[----:B------:R-:W-:Y:S01]  /*29580*/  F2FP.F16.E4M3.UNPACK_B R11, R11 ;  /* 0x0000000bff0b723e */ /* 0x000fe200020006ff */
[----:B------:R-:W-:Y:S06]  /*29590*/  BAR.SYNC.DEFER_BLOCKING 0x0 ;  /* 0x0000000000007b1d */ /* 0x000fec0000010000 */
[----:B0-----:R0:W-:Y:S04]  /*295a0*/  STL.64 [R1+0x2a0], R20 ;  /* 0x0002a01401007387 */ /* 0x0011e80000100a00 */
[----:B------:R-:W-:Y:S04]  /*295b0*/  STL.64 [R1+0x2a8], R22 ;  /* 0x0002a81601007387 */ /* 0x000fe80000100a00 */
[----:B0-----:R-:W2:Y:S04]  /*295c0*/  LDL.LU R20, [R1+0x4d0] ;  /* 0x0004d00001147983 */ /* 0x001ea80000300800 */
[----:B------:R-:W4:Y:S04]  /*295d0*/  LDL.LU R17, [R1+0x4d4] ;  /* 0x0004d40001117983 */ /* 0x000f280000300800 */
[----:B-1----:R0:W-:Y:S02]  /*295e0*/  STL.64 [R1+0x2b0], R24 ;  /* 0x0002b01801007387 */ /* 0x0021e40000100a00 */
[----:B0-----:R-:W0:Y:S01]  /*295f0*/  S2R R25, SR_TID.X ;  /* 0x0000000000197919 */ /* 0x001e220000002100 */
[----:B------:R-:W-:-:S02]  /*29600*/  F2FP.F16.E4M3.UNPACK_B R5, R5 ;  /* 0x00000005ff05723e */ /* 0x000fc400020006ff */
[----:B------:R-:W-:Y:S01]  /*29610*/  F2FP.F16.E4M3.UNPACK_B R6, R15 ;  /* 0x0000000fff06723e */ /* 0x000fe200020006ff */
[----:B------:R-:W-:Y:S04]  /*29620*/  STSM.16.M88.4 [R0], R8 ;  /* 0x0000000800007844 */ /* 0x000fe80000000200 */
[----:B------:R-:W-:Y:S04]  /*29630*/  STSM.16.M88.4 [R0+0x1000], R4 ;  /* 0x0010000400007844 */ /* 0x000fe80000000200 */
[----:B------:R0:W-:Y:S01]  /*29640*/  STL.64 [R1+0x2b8], R26 ;  /* 0x0002b81a01007387 */ /* 0x0001e20000100a00 */
[----:B------:R-:W-:-:S03]  /*29650*/  IMAD.SHL.U32 R12, R12, 0x8, RZ ;  /* 0x000000080c0c7824 */ /* 0x000fc600078e00ff */
[----:B------:R-:W3:Y:S02]  /*29660*/  LDL.LU R16, [R1+0x4d8] ;  /* 0x0004d80001107983 */ /* 0x000ee40000300800 */
[----:B------:R-:W-:Y:S01]  /*29670*/  LOP3.LUT R21, R12, 0x20, RZ, 0x3c, !PT ;  /* 0x000000200c157812 */ /* 0x000fe200078e3cff */
[----:B------:R-:W-:Y:S06]  /*29680*/  BAR.SYNC.DEFER_BLOCKING 0x0 ;  /* 0x0000000000007b1d */ /* 0x000fec0000010000 */
[----:B------:R-:W3:Y:S01]  /*29690*/  LDL.LU R15, [R1+0x4dc] ;  /* 0x0004dc00010f7983 */ /* 0x000ee20000300800 */
[----:B0-----:R-:W-:-:S03]  /*296a0*/  LOP3.LUT R26, R25, 0xf, RZ, 0xc0, !PT ;  /* 0x0000000f191a7812 */ /* 0x001fc600078ec0ff */
[----:B------:R-:W3:Y:S01]  /*296b0*/  LDL.LU R12, [R1+0x3e0] ;  /* 0x0003e000010c7983 */ /* 0x000ee20000300800 */
[----:B------:R-:W-:-:S05]  /*296c0*/  LOP3.LUT R0, R25, 0x1c, RZ, 0xc0, !PT ;  /* 0x0000001c19007812 */ /* 0x000fca00078ec0ff */
[----:B------:R-:W-:-:S04]  /*296d0*/  IMAD R0, R0, 0x8, R26 ;  /* 0x0000000800007824 */ /* 0x000fc800078e021a */
[----:B------:R-:W-:Y:S01]  /*296e0*/  IMAD.SHL.U32 R0, R0, 0x8, RZ ;  /* 0x0000000800007824 */ /* 0x000fe200078e00ff */
[----:B------:R-:W-:Y:S04]  /*296f0*/  LDS.64 R24, [R21+UR7] ;  /* 0x0000000715187984 */ /* 0x000fe80008000a00 */
[----:B------:R-:W0:Y:S04]  /*29700*/  LDS.64 R6, [R0+UR7] ;  /* 0x0000000700067984 */ /* 0x000e280008000a00 */
[----:B------:R-:W1:Y:S04]  /*29710*/  LDS.64 R2, [R0+UR7+0x800] ;  /* 0x0008000700027984 */ /* 0x000e680008000a00 */
[----:B------:R-:W1:Y:S04]  /*29720*/  LDS.64 R4, [R21+UR7+0x800] ;  /* 0x0008000715047984 */ /* 0x000e680008000a00 */
[----:B0-----:R0:W-:Y:S04]  /*29730*/  STL [R1+0x1b54], R7 ;  /* 0x001b540701007387 */ /* 0x0011e80000100800 */
[----:B-1----:R1:W-:Y:S04]  /*29740*/  STL [R1+0x1b50], R3 ;  /* 0x001b500301007387 */ /* 0x0023e80000100800 */
[----:B------:R1:W-:Y:S04]  /*29750*/  STL [R1+0x1af8], R0 ;  /* 0x001af80001007387 */ /* 0x0003e80000100800 */
[----:B------:R-:W-:Y:S04]  /*29760*/  STL [R1+0x1b4c], R25 ;  /* 0x001b4c1901007387 */ /* 0x000fe80000100800 */
[----:B0-----:R-:W3:Y:S04]  /*29770*/  LDL.LU R7, [R1+0x3e4] ;  /* 0x0003e40001077983 */ /* 0x001ee80000300800 */
[----:B-1----:R-:W3:Y:S04]  /*29780*/  LDL.LU R3, [R1+0x3e8] ;  /* 0x0003e80001037983 */ /* 0x002ee80000300800 */
[----:B------:R-:W3:Y:S01]  /*29790*/  LDL.LU R0, [R1+0x3ec] ;  /* 0x0003ec0001007983 */ /* 0x000ee20000300800 */
[----:B------:R-:W-:Y:S01]  /*297a0*/  F2FP.F16.E4M3.UNPACK_B R26, R14 ;  /* 0x0000000eff1a723e */ /* 0x000fe200020006ff */
[----:B------:R-:W-:Y:S01]  /*297b0*/  IMAD.MOV.U32 R8, RZ, RZ, R6 ;  /* 0x000000ffff087224 */ /* 0x000fe200078e0006 */
[----:B------:R-:W-:Y:S01]  /*297c0*/  F2FP.F16.E4M3.UNPACK_B R27, R13 ;  /* 0x0000000dff1b723e */ /* 0x000fe200020006ff */
[----:B------:R-:W-:-:S02]  /*297d0*/  IMAD.MOV.U32 R9, RZ, RZ, R2 ;  /* 0x000000ffff097224 */ /* 0x000fc400078e0002 */
[----:B------:R-:W-:Y:S02]  /*297e0*/  IMAD.MOV.U32 R10, RZ, RZ, R24 ;  /* 0x000000ffff0a7224 */ /* 0x000fe400078e0018 */
[----:B------:R-:W-:Y:S01]  /*297f0*/  IMAD.MOV.U32 R11, RZ, RZ, R4 ;  /* 0x000000ffff0b7224 */ /* 0x000fe200078e0004 */
[----:B------:R-:W-:Y:S01]  /*29800*/  STL [R1+0x1b48], R5 ;  /* 0x001b480501007387 */ /* 0x000fe20000100800 */
[C---:B--2---:R-:W-:Y:S01]  /*29810*/  FMUL R20, R18.reuse, R20 ;  /* 0x0000001412147220 */ /* 0x044fe20000400000 */
[----:B----4-:R-:W-:Y:S02]  /*29820*/  FMUL R21, R18, R17 ;  /* 0x0000001112157220 */ /* 0x010fe40000400000 */
[----:B------:R-:W2:Y:S01]  /*29830*/  LDL R17, [R1+0x174] ;  /* 0x0001740001117983 */ /* 0x000ea20000100800 */
[----:B---3--:R-:W-:-:S03]  /*29840*/  FMUL R22, R19, R16 ;  /* 0x0000001013167220 */ /* 0x008fc60000400000 */
[----:B------:R-:W3:Y:S01]  /*29850*/  LDL R16, [R1+0x170] ;  /* 0x0001700001107983 */ /* 0x000ee20000100800 */
[----:B------:R-:W-:-:S07]  /*29860*/  FMUL R23, R19, R15 ;  /* 0x0000000f13177220 */ /* 0x000fce0000400000 */
[----:B------:R-:W-:Y:S01]  /*29870*/  HMMA.16816.F32 R8, R8, R26, R20 ;  /* 0x0000001a0808723c */ /* 0x000fe20000001814 */
[----:B------:R-:W-:Y:S04]  /*29880*/  STL [R1+0x1abc], R26 ;  /* 0x001abc1a01007387 */ /* 0x000fe80000100800 */
[----:B------:R-:W-:-:S14]  /*29890*/  STL [R1+0x1ab8], R27 ;  /* 0x001ab81b01007387 */ /* 0x000fdc0000100800 */
[----:B------:R0:W-:Y:S04]  /*298a0*/  STL.64 [R1+0x60], R8 ;  /* 0x0000600801007387 */ /* 0x0001e80000100a00 */
[----:B------:R1:W-:Y:S04]  /*298b0*/  STL.64 [R1+0x68], R10 ;  /* 0x0000680a01007387 */ /* 0x0003e80000100a00 */
[----:B------:R-:W4:Y:S04]  /*298c0*/  LDL.LU R21, [R1+0x3f0] ;  /* 0x0003f00001157983 */ /* 0x000f280000300800 */
[----:B------:R-:W4:Y:S01]  /*298d0*/  LDL.LU R20, [R1+0x3f4] ;  /* 0x0003f40001147983 */ /* 0x000f220000300800 */
[----:B------:R-:W-:-:S03]  /*298e0*/  FMUL R13, R18, R7 ;  /* 0x00000007120d7220 */ /* 0x000fc60000400000 */
[----:B------:R-:W4:Y:S01]  /*298f0*/  LDL.LU R7, [R1+0x3f8] ;  /* 0x0003f80001077983 */ /* 0x000f220000300800 */
[----:B------:R-:W-:-:S03]  /*29900*/  FMUL R15, R19, R0 ;  /* 0x00000000130f7220 */ /* 0x000fc60000400000 */
[----:B------:R-:W4:Y:S01]  /*29910*/  LDL.LU R0, [R1+0x3fc] ;  /* 0x0003fc0001007983 */ /* 0x000f220000300800 */
[----:B------:R-:W-:Y:S01]  /*29920*/  FMUL R12, R18, R12 ;  /* 0x0000000c120c7220 */ /* 0x000fe20000400000 */
[----:B------:R-:W-:Y:S01]  /*29930*/  FMUL R14, R19, R3 ;  /* 0x00000003130e7220 */ /* 0x000fe20000400000 */
[----:B------:R-:W-:Y:S01]  /*29940*/  F2FP.F16.E4M3.UNPACK_B R28, R28 ;  /* 0x0000001cff1c723e */ /* 0x000fe200020006ff */
[----:B0-----:R-:W-:Y:S01]  /*29950*/  IMAD.MOV.U32 R8, RZ, RZ, R6 ;  /* 0x000000ffff087224 */ /* 0x001fe200078e0006 */
[----:B------:R-:W-:Y:S01]  /*29960*/  F2FP.F16.E4M3.UNPACK_B R29, R29 ;  /* 0x0000001dff1d723e */ /* 0x000fe200020006ff */
[----:B------:R-:W-:Y:S02]  /*29970*/  IMAD.MOV.U32 R9, RZ, RZ, R2 ;  /* 0x000000ffff097224 */ /* 0x000fe400078e0002 */
[----:B-1----:R-:W-:Y:S02]  /*29980*/  IMAD.MOV.U32 R10, RZ, RZ, R24 ;  /* 0x000000ffff0a7224 */ /* 0x002fe400078e0018 */
[----:B------:R-:W-:-:S07]  /*29990*/  IMAD.MOV.U32 R11, RZ, RZ, R4 ;  /* 0x000000ffff0b7224 */ /* 0x000fce00078e0004 */
[----:B------:R-:W-:-:S15]  /*299a0*/  HMMA.16816.F32 R12, R8, R28, R12 ;  /* 0x0000001c080c723c */ /* 0x000fde000000180c */
[----:B------:R-:W-:-:S04]  /*299b0*/  NOP ;  /* 0x0000000000007918 */ /* 0x000fc80000000000 */
[----:B------:R-:W-:Y:S01]  /*299c0*/  IMAD.MOV.U32 R3, RZ, RZ, R12 ;  /* 0x000000ffff037224 */ /* 0x000fe200078e000c */
[----:B------:R0:W-:Y:S01]  /*299d0*/  STL [R1+0x5c], R15 ;  /* 0x00005c0f01007387 */ /* 0x0001e20000100800 */
[----:B------:R-:W-:Y:S02]  /*299e0*/  IMAD.MOV.U32 R25, RZ, RZ, R13 ;  /* 0x000000ffff197224 */ /* 0x000fe400078e000d */
[----:B------:R-:W-:Y:S01]  /*299f0*/  IMAD.MOV.U32 R5, RZ, RZ, R14 ;  /* 0x000000ffff057224 */ /* 0x000fe200078e000e */
[----:B------:R-:W4:Y:S01]  /*29a00*/  LDL R26, [R1+0x190] ;  /* 0x00019000011a7983 */ /* 0x000f220000100800 */
[----:B------:R-:W-:Y:S02]  /*29a10*/  IMAD.MOV.U32 R12, RZ, RZ, R6 ;  /* 0x000000ffff0c7224 */ /* 0x000fe400078e0006 */
[----:B------:R-:W-:Y:S01]  /*29a20*/  IMAD.MOV.U32 R13, RZ, RZ, R2 ;  /* 0x000000ffff0d7224 */ /* 0x000fe200078e0002 */
[----:B------:R-:W4:Y:S01]  /*29a30*/  LDL R23, [R1+0x194] ;  /* 0x0001940001177983 */ /* 0x000f220000100800 */
[----:B------:R-:W-:-:S02]  /*29a40*/  IMAD.MOV.U32 R14, RZ, RZ, R24 ;  /* 0x000000ffff0e7224 */ /* 0x000fc400078e0018 */
[----:B0-----:R-:W-:Y:S01]  /*29a50*/  IMAD.MOV.U32 R15, RZ, RZ, R4 ;  /* 0x000000ffff0f7224 */ /* 0x001fe200078e0004 */
[----:B------:R0:W-:Y:S04]  /*29a60*/  STL [R1+0x1b60], R3 ;  /* 0x001b600301007387 */ /* 0x0001e80000100800 */
[----:B------:R-:W-:Y:S04]  /*29a70*/  STL [R1+0x1b5c], R25 ;  /* 0x001b5c1901007387 */ /* 0x000fe80000100800 */
[----:B------:R-:W-:Y:S04]  /*29a80*/  STL [R1+0x1b58], R5 ;  /* 0x001b580501007387 */ /* 0x000fe80000100800 */
[----:B------:R-:W-:Y:S04]  /*29a90*/  STL [R1+0x1aac], R28 ;  /* 0x001aac1c01007387 */ /* 0x000fe80000100800 */
[----:B------:R-:W-:Y:S01]  /*29aa0*/  STL [R1+0x1aa8], R29 ;  /* 0x001aa81d01007387 */ /* 0x000fe20000100800 */
[----:B--2---:R-:W-:-:S02]  /*29ab0*/  F2FP.F16.E4M3.UNPACK_B R17, R17 ;  /* 0x00000011ff11723e */ /* 0x004fc400020006ff */
[----:B---3--:R-:W-:Y:S01]  /*29ac0*/  F2FP.F16.E4M3.UNPACK_B R16, R16 ;  /* 0x00000010ff10723e */ /* 0x008fe200020006ff */
[C---:B----4-:R-:W-:Y:S01]  /*29ad0*/  FMUL R8, R18.reuse, R21 ;  /* 0x0000001512087220 */ /* 0x050fe20000400000 */
[----:B------:R-:W-:Y:S01]  /*29ae0*/  FMUL R9, R18, R20 ;  /* 0x0000001412097220 */ /* 0x000fe20000400000 */
[C---:B------:R-:W-:Y:S01]  /*29af0*/  FMUL R10, R19.reuse, R7 ;  /* 0x00000007130a7220 */ /* 0x040fe20000400000 */
[----:B------:R-:W-:Y:S02]  /*29b00*/  FMUL R11, R19, R0 ;  /* 0x00000000130b7220 */ /* 0x000fe40000400000 */
[----:B------:R-:W2:Y:S04]  /*29b10*/  LDL.LU R0, [R1+0x204] ;  /* 0x0002040001007983 */ /* 0x000ea80000300800 */
[----:B------:R-:W3:Y:S01]  /*29b20*/  LDL.LU R27, [R1+0x408] ;  /* 0x00040800011b7983 */ /* 0x000ee20000300800 */
[----:B------:R-:W-:Y:S03]  /*29b30*/  HMMA.16816.F32 R8, R12, R16, R8 ;  /* 0x000000100c08723c */ /* 0x000fe60000001808 */
[----:B0-----:R-:W4:-:S15]  /*29b40*/  LDL.LU R3, [R1+0x40c] ;  /* 0x00040c0001037983 */ /* 0x001f1e0000300800 */
[----:B------:R-:W-:Y:S01]  /*29b50*/  NOP ;  /* 0x0000000000007918 */ /* 0x000fe20000000000 */
[----:B------:R0:W-:Y:S01]  /*29b60*/  STL [R1+0x38], R10 ;  /* 0x0000380a01007387 */ /* 0x0001e20000100800 */
[----:B------:R-:W-:-:S03]  /*29b70*/  IMAD.MOV.U32 R7, RZ, RZ, R11 ;  /* 0x000000ffff077224 */ /* 0x000fc600078e000b */
[----:B0-----:R-:W2:Y:S04]  /*29b80*/  LDL.LU R10, [R1+0x400] ;  /* 0x00040000010a7983 */ /* 0x001ea80000300800 */
[----:B------:R-:W4:Y:S01]  /*29b90*/  LDL.LU R11, [R1+0x404] ;  /* 0x00040400010b7983 */ /* 0x000f220000300800 */
[----:B------:R-:W-:-:S03]  /*29ba0*/  IMAD.MOV.U32 R28, RZ, RZ, R16 ;  /* 0x000000ffff1c7224 */ /* 0x000fc600078e0010 */
[----:B------:R-:W4:Y:S01]  /*29bb0*/  LDL.LU R20, [R1+0x410] ;  /* 0x0004100001147983 */ /* 0x000f220000300800 */
[----:B------:R-:W-:-:S03]  /*29bc0*/  IMAD.MOV.U32 R29, RZ, RZ, R17 ;  /* 0x000000ffff1d7224 */ /* 0x000fc600078e0011 */
[----:B------:R-:W4:Y:S04]  /*29bd0*/  LDL.LU R21, [R1+0x414] ;  /* 0x0004140001157983 */ /* 0x000f280000300800 */
[----:B------:R-:W4:Y:S04]  /*29be0*/  LDL.LU R22, [R1+0x418] ;  /* 0x0004180001167983 */ /* 0x000f280000300800 */
[----:B------:R-:W4:Y:S04]  /*29bf0*/  LDL.LU R16, [R1+0x41c] ;  /* 0x00041c0001107983 */ /* 0x000f280000300800 */
[----:B------:R-:W4:Y:S01]  /*29c00*/  LDL R17, [R1+0x200] ;  /* 0x0002000001117983 */ /* 0x000f220000100800 */
[----:B------:R-:W-:-:S02]  /*29c10*/  IMAD.MOV.U32 R25, RZ, RZ, R8 ;  /* 0x000000ffff197224 */ /* 0x000fc400078e0008 */
[----:B------:R-:W-:Y:S01]  /*29c20*/  IMAD.MOV.U32 R5, RZ, RZ, R9 ;  /* 0x000000ffff057224 */ /* 0x000fe200078e0009 */
[----:B------:R-:W-:-:S04]  /*29c30*/  F2FP.F16.E4M3.UNPACK_B R26, R26 ;  /* 0x0000001aff1a723e */ /* 0x000fc800020006ff */
[----:B------:R-:W-:Y:S04]  /*29c40*/  STL [R1+0x1b68], R5 ;  /* 0x001b680501007387 */ /* 0x000fe80000100800 */
[----:B------:R-:W-:Y:S04]  /*29c50*/  STL [R1+0x1b64], R7 ;  /* 0x001b640701007387 */ /* 0x000fe80000100800 */
[----:B------:R0:W-:Y:S04]  /*29c60*/  STL [R1+0x1ad4], R29 ;  /* 0x001ad41d01007387 */ /* 0x0001e80000100800 */
[----:B------:R1:W-:Y:S04]  /*29c70*/  STL [R1+0x1ad0], R28 ;  /* 0x001ad01c01007387 */ /* 0x0003e80000100800 */
[----:B0-----:R-:W4:Y:S04]  /*29c80*/  LDL.LU R29, [R1+0x230] ;  /* 0x00023000011d7983 */ /* 0x001f280000300800 */
[----:B-1----:R-:W4:Y:S04]  /*29c90*/  LDL.LU R28, [R1+0x234] ;  /* 0x00023400011c7983 */ /* 0x002f280000300800 */
[----:B------:R-:W-:Y:S01]  /*29ca0*/  STL [R1+0x90], R26 ;  /* 0x0000901a01007387 */ /* 0x000fe20000100800 */
[C---:B--2---:R-:W-:Y:S01]  /*29cb0*/  FMUL R8, R18.reuse, R10 ;  /* 0x0000000a12087220 */ /* 0x044fe20000400000 */
[C---:B---3--:R-:W-:Y:S01]  /*29cc0*/  FMUL R10, R19.reuse, R27 ;  /* 0x0000001b130a7220 */ /* 0x048fe20000400000 */
[----:B------:R-:W-:Y:S01]  /*29cd0*/  F2FP.F16.E4M3.UNPACK_B R27, R23 ;  /* 0x00000017ff1b723e */ /* 0x000fe200020006ff */
[----:B----4-:R-:W-:Y:S01]  /*29ce0*/  FMUL R9, R18, R11 ;  /* 0x0000000b12097220 */ /* 0x010fe20000400000 */
[----:B------:R-:W-:-:S07]  /*29cf0*/  FMUL R11, R19, R3 ;  /* 0x00000003130b7220 */ /* 0x000fce0000400000 */
[----:B------:R-:W-:Y:S01]  /*29d00*/  HMMA.16816.F32 R8, R12, R26, R8 ;  /* 0x0000001a0c08723c */ /* 0x000fe20000001808 */
[----:B------:R-:W-:Y:S01]  /*29d10*/  STL [R1+0x94], R27 ;  /* 0x0000941b01007387 */ /* 0x000fe20000100800 */
[C---:B------:R-:W-:Y:S01]  /*29d20*/  FMUL R20, R18.reuse, R20 ;  /* 0x0000001412147220 */ /* 0x040fe20000400000 */
[----:B------:R-:W-:Y:S01]  /*29d30*/  FMUL R21, R18, R21 ;  /* 0x0000001512157220 */ /* 0x000fe20000400000 */
[C---:B------:R-:W-:Y:S01]  /*29d40*/  FMUL R22, R19.reuse, R22 ;  /* 0x0000001613167220 */ /* 0x040fe20000400000 */
[----:B------:R-:W-:Y:S01]  /*29d50*/  FMUL R23, R19, R16 ;  /* 0x0000001013177220 */ /* 0x000fe20000400000 */
[----:B------:R-:W-:Y:S02]  /*29d60*/  F2FP.F16.E4M3.UNPACK_B R16, R17 ;  /* 0x00000011ff10723e */ /* 0x000fe400020006ff */
[----:B------:R-:W-:-:S11]  /*29d70*/  F2FP.F16.E4M3.UNPACK_B R17, R0 ;  /* 0x00000000ff11723e */ /* 0x000fd600020006ff */
[----:B------:R-:W-:Y:S01]  /*29d80*/  IMAD.MOV.U32 R5, RZ, RZ, R8 ;  /* 0x000000ffff057224 */ /* 0x000fe200078e0008 */
[----:B------:R0:W-:Y:S01]  /*29d90*/  STL [R1+0x24], R9 ;  /* 0x0000240901007387 */ /* 0x0001e20000100800 */
[----:B------:R-:W-:Y:S02]  /*29da0*/  IMAD.MOV.U32 R7, RZ, RZ, R10 ;  /* 0x000000ffff077224 */ /* 0x000fe400078e000a */
[----:B------:R-:W-:Y:S01]  /*29db0*/  IMAD.MOV.U32 R3, RZ, RZ, R11 ;  /* 0x000000ffff037224 */ /* 0x000fe200078e000b */
[----:B------:R-:W2:Y:S01]  /*29dc0*/  LDL.LU R15, [R1+0x420] ;  /* 0x00042000010f7983 */ /* 0x000ea20000300800 */
[----:B------:R-:W-:Y:S02]  /*29dd0*/  IMAD.MOV.U32 R8, RZ, RZ, R6 ;  /* 0x000000ffff087224 */ /* 0x000fe400078e0006 */
[----:B------:R-:W-:Y:S01]  /*29de0*/  IMAD.MOV.U32 R10, RZ, RZ, R24 ;  /* 0x000000ffff0a7224 */ /* 0x000fe200078e0018 */
[----:B------:R-:W3:Y:S01]  /*29df0*/  LDL.LU R14, [R1+0x424] ;  /* 0x00042400010e7983 */ /* 0x000ee20000300800 */
[----:B------:R-:W-:-:S02]  /*29e00*/  IMAD.MOV.U32 R11, RZ, RZ, R4 ;  /* 0x000000ffff0b7224 */ /* 0x000fc400078e0004 */
[----:B0-----:R-:W-:Y:S01]  /*29e10*/  IMAD.MOV.U32 R9, RZ, RZ, R2 ;  /* 0x000000ffff097224 */ /* 0x001fe200078e0002 */
[----:B------:R-:W4:Y:S04]  /*29e20*/  LDL.LU R13, [R1+0x428] ;  /* 0x00042800010d7983 */ /* 0x000f280000300800 */
[----:B------:R-:W4:Y:S04]  /*29e30*/  LDL.LU R12, [R1+0x42c] ;  /* 0x00042c00010c7983 */ /* 0x000f280000300800 */
[----:B------:R-:W4:Y:S01]  /*29e40*/  LDL.LU R26, [R1+0x130] ;  /* 0x00013000011a7983 */ /* 0x000f220000300800 */
[----:B------:R-:W-:Y:S03]  /*29e50*/  HMMA.16816.F32 R20, R8, R16, R20 ;  /* 0x000000100814723c */ /* 0x000fe60000001814 */
[----:B------:R-:W4:Y:S04]  /*29e60*/  LDL.LU R27, [R1+0x134] ;  /* 0x00013400011b7983 */ /* 0x000f280000300800 */
[----:B------:R-:W-:Y:S04]  /*29e70*/  STL [R1+0xa0], R16 ;  /* 0x0000a01001007387 */ /* 0x000fe80000100800 */
[----:B------:R0:W-:Y:S04]  /*29e80*/  STL [R1+0xa4], R17 ;  /* 0x0000a41101007387 */ /* 0x0001e80000100800 */
[----:B0-----:R-:W4:Y:S04]  /*29e90*/  LDL.LU.64 R16, [R1+0x1b70] ;  /* 0x001b700001107983 */ /* 0x001f280000300a00 */
[----:B------:R0:W-:Y:S04]  /*29ea0*/  STL.64 [R1+0x1b18], R20 ;  /* 0x001b181401007387 */ /* 0x0001e80000100a00 */
[----:B0-----:R-:W4:Y:S04]  /*29eb0*/  LDL.LU R21, [R1+0x24c] ;  /* 0x00024c0001157983 */ /* 0x001f280000300800 */
[----:B------:R0:W-:Y:S04]  /*29ec0*/  STL.64 [R1+0x1b00], R22 ;  /* 0x001b001601007387 */ /* 0x0001e80000100a00 */
[----:B0-----:R-:W4:Y:S04]  /*29ed0*/  LDL.LU R22, [R1+0x438] ;  /* 0x0004380001167983 */ /* 0x001f280000300800 */
[----:B------:R-:W4:Y:S01]  /*29ee0*/  LDL.LU R23, [R1+0x43c] ;  /* 0x00043c0001177983 */ /* 0x000f220000300800 */
[----:B--2---:R-:W-:Y:S01]  /*29ef0*/  FMUL R8, R18, R15 ;  /* 0x0000000f12087220 */ /* 0x004fe20000400000 */
[----:B------:R-:W-:-:S02]  /*29f00*/  IMAD.MOV.U32 R15, RZ, RZ, R4 ;  /* 0x000000ffff0f7224 */ /* 0x000fc400078e0004 */
[----:B---3--:R-:W-:Y:S01]  /*29f10*/  FMUL R9, R18, R14 ;  /* 0x0000000e12097220 */ /* 0x008fe20000400000 */
[----:B------:R-:W-:Y:S02]  /*29f20*/  IMAD.MOV.U32 R14, RZ, RZ, R24 ;  /* 0x000000ffff0e7224 */ /* 0x000fe400078e0018 */
[C---:B----4-:R-:W-:Y:S01]  /*29f30*/  FMUL R10, R19.reuse, R13 ;  /* 0x0000000d130a7220 */ /* 0x050fe20000400000 */
[----:B------:R-:W-:Y:S02]  /*29f40*/  IMAD.MOV.U32 R13, RZ, RZ, R2 ;  /* 0x000000ffff0d7224 */ /* 0x000fe400078e0002 */
[----:B------:R-:W-:Y:S01]  /*29f50*/  FMUL R11, R19, R12 ;  /* 0x0000000c130b7220 */ /* 0x000fe20000400000 */
[----:B------:R-:W-:Y:S01]  /*29f60*/  IMAD.MOV.U32 R12, RZ, RZ, R6 ;  /* 0x000000ffff0c7224 */ /* 0x000fe200078e0006 */
[----:B------:R-:W-:Y:S02]  /*29f70*/  F2FP.F16.E4M3.UNPACK_B R16, R16 ;  /* 0x00000010ff10723e */ /* 0x000fe400020006ff */
[----:B------:R-:W-:-:S03]  /*29f80*/  F2FP.F16.E4M3.UNPACK_B R17, R17 ;  /* 0x00000011ff11723e */ /* 0x000fc600020006ff */
[----:B------:R0:W-:Y:S04]  /*29f90*/  STL [R1+0xb8], R16 ;  /* 0x0000b81001007387 */ /* 0x0001e80000100800 */
[----:B------:R1:W-:Y:S01]  /*29fa0*/  STL [R1+0xbc], R17 ;  /* 0x0000bc1101007387 */ /* 0x0003e20000100800 */
[----:B------:R-:W-:Y:S03]  /*29fb0*/  HMMA.16816.F32 R12, R12, R16, R8 ;  /* 0x000000100c0c723c */ /* 0x000fe60000001808 */
[----:B------:R-:W2:Y:S04]  /*29fc0*/  LDL.LU R10, [R1+0x430] ;  /* 0x00043000010a7983 */ /* 0x000ea80000300800 */
[----:B------:R-:W3:-:S12]  /*29fd0*/  LDL.LU R11, [R1+0x434] ;  /* 0x00043400010b7983 */ /* 0x000ed80000300800 */
[----:B------:R-:W-:Y:S04]  /*29fe0*/  STL.64 [R1+0x40], R12 ;  /* 0x0000400c01007387 */ /* 0x000fe80000100a00 */
[----:B------:R-:W-:Y:S04]  /*29ff0*/  STL.64 [R1+0x48], R14 ;  /* 0x0000480e01007387 */ /* 0x000fe80000100a00 */
[----:B0-----:R-:W4:Y:S04]  /*2a000*/  LDL.LU R16, [R1+0x4f0] ;  /* 0x0004f00001107983 */ /* 0x001f280000300800 */
[----:B-1----:R-:W4:Y:S04]  /*2a010*/  LDL.LU R17, [R1+0x4f4] ;  /* 0x0004f40001117983 */ /* 0x002f280000300800 */
[----:B------:R-:W4:Y:S04]  /*2a020*/  LDL.LU R20, [R1+0x4fc] ;  /* 0x0004fc0001147983 */ /* 0x000f280000300800 */
[----:B------:R0:W-:Y:S01]  /*2a030*/  STL [R1+0x1ae8], R29 ;  /* 0x001ae81d01007387 */ /* 0x0001e20000100800 */
[----:B--2---:R-:W-:Y:S01]  /*2a040*/  FMUL R8, R18, R10 ;  /* 0x0000000a12087220 */ /* 0x004fe20000400000 */
[----:B------:R-:W-:Y:S01]  /*2a050*/  FMUL R10, R19, R22 ;  /* 0x00000016130a7220 */ /* 0x000fe20000400000 */
[----:B------:R-:W-:-:S02]  /*2a060*/  F2FP.F16.E4M3.UNPACK_B R22, R29 ;  /* 0x0000001dff16723e */ /* 0x000fc400020006ff */
[----:B0-----:R-:W2:Y:S01]  /*2a070*/  LDL.LU R29, [R1+0x4f8] ;  /* 0x0004f800011d7983 */ /* 0x001ea20000300800 */
[----:B---3--:R-:W-:Y:S01]  /*2a080*/  FMUL R9, R18, R11 ;  /* 0x0000000b12097220 */ /* 0x008fe20000400000 */
[----:B------:R-:W-:Y:S01]  /*2a090*/  FMUL R11, R19, R23 ;  /* 0x00000017130b7220 */ /* 0x000fe20000400000 */
[----:B------:R-:W-:Y:S01]  /*2a0a0*/  F2FP.F16.E4M3.UNPACK_B R23, R28 ;  /* 0x0000001cff17723e */ /* 0x000fe200020006ff */
[----:B------:R-:W-:Y:S02]  /*2a0b0*/  IMAD.MOV.U32 R12, RZ, RZ, R6 ;  /* 0x000000ffff0c7224 */ /* 0x000fe400078e0006 */
[----:B------:R-:W-:Y:S02]  /*2a0c0*/  IMAD.MOV.U32 R13, RZ, RZ, R2 ;  /* 0x000000ffff0d7224 */ /* 0x000fe400078e0002 */
[----:B------:R-:W-:Y:S02]  /*2a0d0*/  IMAD.MOV.U32 R14, RZ, RZ, R24 ;  /* 0x000000ffff0e7224 */ /* 0x000fe400078e0018 */
[----:B------:R-:W-:-:S07]  /*2a0e0*/  IMAD.MOV.U32 R15, RZ, RZ, R4 ;  /* 0x000000ffff0f7224 */ /* 0x000fce00078e0004 */
[----:B------:R-:W-:Y:S01]  /*2a0f0*/  HMMA.16816.F32 R8, R12, R22, R8 ;  /* 0x000000160c08723c */ /* 0x000fe20000001808 */
[----:B------:R0:W-:Y:S01]  /*2a100*/  STL [R1+0x1aec], R28 ;  /* 0x001aec1c01007387 */ /* 0x0001e20000100800 */
[----:B----4-:R-:W-:-:S03]  /*2a110*/  FMUL R16, R18, R16 ;  /* 0x0000001012107220 */ /* 0x010fc60000400000 */
[----:B------:R-:W-:Y:S01]  /*2a120*/  STL [R1+0xc8], R22 ;  /* 0x0000c81601007387 */ /* 0x000fe20000100800 */
[----:B------:R-:W-:-:S03]  /*2a130*/  FMUL R17, R18, R17 ;  /* 0x0000001112117220 */ /* 0x000fc60000400000 */
[----:B------:R-:W-:Y:S01]  /*2a140*/  STL [R1+0xcc], R23 ;  /* 0x0000cc1701007387 */ /* 0x000fe20000100800 */
[----:B------:R-:W-:Y:S02]  /*2a150*/  F2FP.F16.E4M3.UNPACK_B R12, R26 ;  /* 0x0000001aff0c723e */ /* 0x000fe400020006ff */
[----:B------:R-:W-:-:S07]  /*2a160*/  F2FP.F16.E4M3.UNPACK_B R13, R27 ;  /* 0x0000001bff0d723e */ /* 0x000fce00020006ff */
[----:B0-----:R-:W-:Y:S01]  /*2a170*/  IMAD.MOV.U32 R28, RZ, RZ, R10 ;  /* 0x000000ffff1c7224 */ /* 0x001fe200078e000a */
[----:B------:R0:W-:Y:S01]  /*2a180*/  STL.64 [R1+0x10], R8 ;  /* 0x0000100801007387 */ /* 0x0001e20000100a00 */
[----:B------:R-:W-:-:S03]  /*2a190*/  IMAD.MOV.U32 R10, RZ, RZ, R24 ;  /* 0x000000ffff0a7224 */ /* 0x000fc600078e0018 */
[----:B------:R-:W-:Y:S01]  /*2a1a0*/  STL [R1+0x1af4], R28 ;  /* 0x001af41c01007387 */ /* 0x000fe20000100800 */
[----:B0-----:R-:W-:Y:S02]  /*2a1b0*/  IMAD.MOV.U32 R8, RZ, RZ, R6 ;  /* 0x000000ffff087224 */ /* 0x001fe400078e0006 */
[----:B------:R-:W-:Y:S02]  /*2a1c0*/  IMAD.MOV.U32 R9, RZ, RZ, R2 ;  /* 0x000000ffff097224 */ /* 0x000fe400078e0002 */
[C---:B--2---:R-:W-:Y:S01]  /*2a1d0*/  FMUL R18, R19.reuse, R29 ;  /* 0x0000001d13127220 */ /* 0x044fe20000400000 */
[----:B------:R-:W-:Y:S02]  /*2a1e0*/  IMAD.MOV.U32 R29, RZ, RZ, R11 ;  /* 0x000000ffff1d7224 */ /* 0x000fe400078e000b */
[----:B------:R-:W-:Y:S01]  /*2a1f0*/  FMUL R19, R19, R20 ;  /* 0x0000001413137220 */ /* 0x000fe20000400000 */
[----:B------:R-:W-:Y:S02]  /*2a200*/  IMAD.MOV.U32 R11, RZ, RZ, R4 ;  /* 0x000000ffff0b7224 */ /* 0x000fe400078e0004 */
[----:B------:R-:W-:Y:S04]  /*2a210*/  STL [R1+0x1af0], R29 ;  /* 0x001af01d01007387 */ /* 0x000fe80000100800 */
[----:B------:R0:W-:Y:S04]  /*2a220*/  STL.64 [R1+0x1b30], R26 ;  /* 0x001b301a01007387 */ /* 0x0001e80000100a00 */
[----:B------:R-:W-:Y:S04]  /*2a230*/  STL [R1+0xd0], R12 ;  /* 0x0000d00c01007387 */ /* 0x000fe80000100800 */
[----:B------:R1:W-:Y:S04]  /*2a240*/  STL [R1+0xd4], R13 ;  /* 0x0000d40d01007387 */ /* 0x0003e80000100800 */
[----:B0-----:R-:W2:Y:S01]  /*2a250*/  LDL.LU R27, [R1+0x100] ;  /* 0x00010000011b7983 */ /* 0x001ea20000300800 */
[----:B-1----:R-:W-:-:S15]  /*2a260*/  HMMA.16816.F32 R12, R8, R12, R16 ;  /* 0x0000000c080c723c */ /* 0x002fde0000001810 */
[----:B------:R-:W-:-:S04]  /*2a270*/  NOP ;  /* 0x0000000000007918 */ /* 0x000fc80000000000 */
[----:B------:R-:W-:Y:S02]  /*2a280*/  IMAD.MOV.U32 R24, RZ, RZ, R14 ;  /* 0x000000ffff187224 */ /* 0x000fe400078e000e */
[----:B------:R-:W-:Y:S01]  /*2a290*/  IMAD.MOV.U32 R4, RZ, RZ, R15 ;  /* 0x000000ffff047224 */ /* 0x000fe200078e000f */
[----:B------:R-:W3:Y:S01]  /*2a2a0*/  LDL.LU R14, [R1+0x104] ;  /* 0x00010400010e7983 */ /* 0x000ee20000300800 */
[----:B------:R-:W-:-:S03]  /*2a2b0*/  IMAD.MOV.U32 R15, RZ, RZ, R21 ;  /* 0x000000ffff0f7224 */ /* 0x000fc600078e0015 */
[----:B------:R-:W4:Y:S04]  /*2a2c0*/  LDL.LU R20, [R1+0x150] ;  /* 0x0001500001147983 */ /* 0x000f280000300800 */
[----:B------:R-:W4:Y:S04]  /*2a2d0*/  LDL.LU R21, [R1+0x154] ;  /* 0x0001540001157983 */ /* 0x000f280000300800 */
[----:B------:R-:W2:Y:S04]  /*2a2e0*/  LDL.LU R22, [R1+0x170] ;  /* 0x0001700001167983 */ /* 0x000ea80000300800 */
[----:B------:R-:W2:Y:S01]  /*2a2f0*/  LDL.LU R23, [R1+0x174] ;  /* 0x0001740001177983 */ /* 0x000ea20000300800 */
[----:B------:R-:W-:-:S02]  /*2a300*/  IMAD.MOV.U32 R28, RZ, RZ, R12 ;  /* 0x000000ffff1c7224 */ /* 0x000fc400078e000c */
[----:B------:R-:W-:Y:S02]  /*2a310*/  IMAD.MOV.U32 R29, RZ, RZ, R13 ;  /* 0x000000ffff1d7224 */ /* 0x000fe400078e000d */
[----:B------:R-:W-:Y:S01]  /*2a320*/  IMAD.MOV.U32 R16, RZ, RZ, R5 ;  /* 0x000000ffff107224 */ /* 0x000fe200078e0005 */
[----:B--2---:R-:W-:Y:S04]  /*2a330*/  STL.64 [R1+0x1b40], R22 ;  /* 0x001b401601007387 */ /* 0x004fe80000100a00 */
[----:B----4-:R0:W-:Y:S04]  /*2a340*/  STL.64 [R1+0x1b38], R20 ;  /* 0x001b381401007387 */ /* 0x0101e80000100a00 */
[----:B0-----:R-:W2:Y:S04]  /*2a350*/  LDL.LU R20, [R1+0x60] ;  /* 0x0000600001147983 */ /* 0x001ea80000300800 */
[----:B------:R-:W2:Y:S04]  /*2a360*/  LDL.LU R21, [R1+0x64] ;  /* 0x0000640001157983 */ /* 0x000ea80000300800 */
[----:B------:R-:W2:Y:S04]  /*2a370*/  LDL.LU R22, [R1+0x68] ;  /* 0x0000680001167983 */ /* 0x000ea80000300800 */
[----:B------:R-:W2:Y:S04]  /*2a380*/  LDL.LU R23, [R1+0x6c] ;  /* 0x00006c0001177983 */ /* 0x000ea80000300800 */
[----:B------:R-:W4:Y:S04]  /*2a390*/  LDL.LU R12, [R1+0x190] ;  /* 0x00019000010c7983 */ /* 0x000f280000300800 */
[----:B------:R-:W2:Y:S04]  /*2a3a0*/  LDL.LU R13, [R1+0x194] ;  /* 0x00019400010d7983 */ /* 0x000ea80000300800 */
[----:B------:R-:W2:Y:S04]  /*2a3b0*/  LDL.LU R5, [R1+0x1b68] ;  /* 0x001b680001057983 */ /* 0x000ea80000300800 */
[----:B------:R-:W2:Y:S01]  /*2a3c0*/  LDL.LU R17, [R1+0x24] ;  /* 0x0000240001117983 */ /* 0x000ea20000300800 */
[----:B------:R-:W-:-:S02]  /*2a3d0*/  IMAD.MOV.U32 R18, RZ, RZ, R7 ;  /* 0x000000ffff127224 */ /* 0x000fc400078e0007 */
[----:B------:R-:W-:Y:S01]  /*2a3e0*/  IMAD.MOV.U32 R19, RZ, RZ, R3 ;  /* 0x000000ffff137224 */ /* 0x000fe200078e0003 */
[----:B------:R-:W3:Y:S04]  /*2a3f0*/  LDL.LU R7, [R1+0x1b64] ;  /* 0x001b640001077983 */ /* 0x000ee80000300800 */
[----:B------:R-:W3:Y:S04]  /*2a400*/  LDL.LU R3, [R1+0x1b60] ;  /* 0x001b600001037983 */ /* 0x000ee80000300800 */
[----:B------:R-:W-:Y:S04]  /*2a410*/  STL.64 [R1+0x1b10], R18 ;  /* 0x001b101201007387 */ /* 0x000fe80000100a00 */
[----:B--2---:R0:W-:Y:S02]  /*2a420*/  STL.64 [R1+0x1b08], R16 ;  /* 0x001b081001007387 */ /* 0x0041e40000100a00 */
[----:B0-----:R-:W-:-:S02]  /*2a430*/  IMAD.MOV.U32 R16, RZ, RZ, R25 ;  /* 0x000000ffff107224 */ /* 0x001fc400078e0019 */
[----:B------:R-:W2:Y:S01]  /*2a440*/  LDL.LU R25, [R1+0x1b5c] ;  /* 0x001b5c0001197983 */ /* 0x000ea20000300800 */
[----:B------:R-:W-:-:S03]  /*2a450*/  IMAD.MOV.U32 R17, RZ, RZ, R5 ;  /* 0x000000ffff117224 */ /* 0x000fc600078e0005 */
[----:B------:R-:W2:Y:S04]  /*2a460*/  LDL.LU R5, [R1+0x1b58] ;  /* 0x001b580001057983 */ /* 0x000ea80000300800 */
[----:B------:R-:W2:Y:S01]  /*2a470*/  LDL.LU R18, [R1+0x38] ;  /* 0x0000380001127983 */ /* 0x000ea20000300800 */
[----:B---3--:R-:W-:-:S03]  /*2a480*/  IMAD.MOV.U32 R19, RZ, RZ, R7 ;  /* 0x000000ffff137224 */ /* 0x008fc600078e0007 */
[----:B------:R-:W3:Y:S04]  /*2a490*/  LDL.LU R7, [R1+0x1b54] ;  /* 0x001b540001077983 */ /* 0x000ee80000300800 */
[----:B--2---:R0:W-:Y:S04]  /*2a4a0*/  STL.64 [R1+0x1b28], R18 ;  /* 0x001b281201007387 */ /* 0x0041e80000100a00 */
[----:B------:R1:W-:Y:S01]  /*2a4b0*/  STL.64 [R1+0x1b20], R16 ;  /* 0x001b201001007387 */ /* 0x0003e20000100a00 */
[----:B0-----:R-:W-:Y:S02]  /*2a4c0*/  IMAD.MOV.U32 R18, RZ, RZ, R5 ;  /* 0x000000ffff127224 */ /* 0x001fe400078e0005 */
[----:B-1----:R-:W-:-:S02]  /*2a4d0*/  IMAD.MOV.U32 R16, RZ, RZ, R3 ;  /* 0x000000ffff107224 */ /* 0x002fc400078e0003 */
[----:B------:R-:W2:Y:S01]  /*2a4e0*/  LDL.LU R3, [R1+0x1b50] ;  /* 0x001b500001037983 */ /* 0x000ea20000300800 */
[----:B------:R-:W-:-:S03]  /*2a4f0*/  IMAD.MOV.U32 R17, RZ, RZ, R25 ;  /* 0x000000ffff117224 */ /* 0x000fc600078e0019 */
[----:B------:R-:W4:Y:S04]  /*2a500*/  LDL.LU R25, [R1+0x1b4c] ;  /* 0x001b4c0001197983 */ /* 0x000f280000300800 */
[----:B------:R-:W4:Y:S01]  /*2a510*/  LDL.LU R5, [R1+0x1b48] ;  /* 0x001b480001057983 */ /* 0x000f220000300800 */
[----:B------:R-:W-:Y:S01]  /*2a520*/  F2FP.F16.E4M3.UNPACK_B R26, R27.H1 ;  /* 0x0000001bff1a723e */ /* 0x000fe200030006ff */
[----:B---3--:R-:W-:Y:S01]  /*2a530*/  IMAD.MOV.U32 R8, RZ, RZ, R7 ;  /* 0x000000ffff087224 */ /* 0x008fe200078e0007 */
[----:B------:R-:W-:Y:S01]  /*2a540*/  F2FP.F16.E4M3.UNPACK_B R27, R14.H1 ;  /* 0x0000000eff1b723e */ /* 0x000fe200030006ff */
[----:B------:R-:W3:Y:S04]  /*2a550*/  LDL.LU R19, [R1+0x5c] ;  /* 0x00005c0001137983 */ /* 0x000ee80000300800 */
[----:B------:R-:W3:Y:S04]  /*2a560*/  LDL.LU R2, [R1+0x200] ;  /* 0x0002000001027983 */ /* 0x000ee80000300800 */
[----:B------:R-:W-:Y:S04]  /*2a570*/  STL [R1+0xd8], R26 ;  /* 0x0000d81a01007387 */ /* 0x000fe80000100800 */
[----:B------:R0:W-:Y:S01]  /*2a580*/  STL [R1+0xdc], R27 ;  /* 0x0000dc1b01007387 */ /* 0x0001e20000100800 */
[----:B--2---:R-:W-:-:S02]  /*2a590*/  IMAD.MOV.U32 R9, RZ, RZ, R3 ;  /* 0x000000ffff097224 */ /* 0x004fc400078e0003 */
[----:B----4-:R-:W-:Y:S02]  /*2a5a0*/  IMAD.MOV.U32 R10, RZ, RZ, R25 ;  /* 0x000000ffff0a7224 */ /* 0x010fe400078e0019 */
[----:B------:R-:W-:-:S07]  /*2a5b0*/  IMAD.MOV.U32 R11, RZ, RZ, R5 ;  /* 0x000000ffff0b7224 */ /* 0x000fce00078e0005 */
[----:B------:R-:W-:Y:S01]  /*2a5c0*/  HMMA.16816.F32 R8, R8, R26, R20 ;  /* 0x0000001a0808723c */ /* 0x000fe20000001814 */
[----:B------:R-:W2:Y:S04]  /*2a5d0*/  LDL.LU.64 R22, [R1+0x1b40] ;  /* 0x001b400001167983 */ /* 0x000ea80000300a00 */
[----:B------:R-:W4:Y:S04]  /*2a5e0*/  LDL.LU.64 R20, [R1+0x1b38] ;  /* 0x001b380001147983 */ /* 0x000f280000300a00 */
[----:B0-----:R-:W2:Y:S04]  /*2a5f0*/  LDL.LU.64 R26, [R1+0x1b30] ;  /* 0x001b3000011a7983 */ /* 0x001ea80000300a00 */
[----:B------:R-:W2:Y:S06]  /*2a600*/  LDL.LU R6, [R1+0x220] ;  /* 0x0002200001067983 */ /* 0x000eac0000300800 */
[----:B------:R0:W-:Y:S04]  /*2a610*/  STL.64 [R1+0x120], R8 ;  /* 0x0001200801007387 */ /* 0x0001e80000100a00 */
[----:B------:R1:W-:Y:S04]  /*2a620*/  STL.64 [R1+0x128], R10 ;  /* 0x0001280a01007387 */ /* 0x0003e80000100a00 */
[----:B------:R-:W2:Y:S01]  /*2a630*/  LDL.LU R14, [R1+0x224] ;  /* 0x00022400010e7983 */ /* 0x000ea20000300800 */
[----:B0-----:R-:W-:-:S02]  /*2a640*/  IMAD.MOV.U32 R8, RZ, RZ, R7 ;  /* 0x000000ffff087224 */ /* 0x001fc400078e0007 */
[----:B------:R-:W-:Y:S02]  /*2a650*/  IMAD.MOV.U32 R9, RZ, RZ, R3 ;  /* 0x000000ffff097224 */ /* 0x000fe400078e0003 */
[----:B-1----:R-:W-:Y:S02]  /*2a660*/  IMAD.MOV.U32 R10, RZ, RZ, R25 ;  /* 0x000000ffff0a7224 */ /* 0x002fe400078e0019 */
[----:B------:R-:W-:Y:S01]  /*2a670*/  IMAD.MOV.U32 R11, RZ, RZ, R5 ;  /* 0x000000ffff0b7224 */ /* 0x000fe200078e0005 */
[----:B----4-:R-:W-:Y:S02]  /*2a680*/  F2FP.F16.E4M3.UNPACK_B R20, R20.H1 ;  /* 0x00000014ff14723e */ /* 0x010fe400030006ff */
[----:B------:R-:W-:-:S03]  /*2a690*/  F2FP.F16.E4M3.UNPACK_B R21, R21.H1 ;  /* 0x00000015ff15723e */ /* 0x000fc600030006ff */
[----:B------:R-:W-:Y:S04]  /*2a6a0*/  STL [R1+0xc0], R20 ;  /* 0x0000c01401007387 */ /* 0x000fe80000100800 */
[----:B------:R0:W-:Y:S01]  /*2a6b0*/  STL [R1+0xc4], R21 ;  /* 0x0000c41501007387 */ /* 0x0001e20000100800 */
[----:B---3--:R-:W-:Y:S03]  /*2a6c0*/  HMMA.16816.F32 R8, R8, R20, R16 ;  /* 0x000000140808723c */ /* 0x008fe60000001810 */
[----:B------:R-:W3:Y:S04]  /*2a6d0*/  LDL.LU.64 R18, [R1+0x1b28] ;  /* 0x001b280001127983 */ /* 0x000ee80000300a00 */
[----:B------:R-:W3:Y:S01]  /*2a6e0*/  LDL.LU.64 R16, [R1+0x1b20] ;  /* 0x001b200001107983 */ /* 0x000ee20000300a00 */
[----:B--2---:R-:W-:-:S03]  /*2a6f0*/  F2FP.F16.E4M3.UNPACK_B R22, R22.H1 ;  /* 0x00000016ff16723e */ /* 0x004fc600030006ff */
[----:B0-----:R-:W2:Y:S01]  /*2a700*/  LDL.LU.64 R20, [R1+0x1b18] ;  /* 0x001b180001147983 */ /* 0x001ea20000300a00 */
[----:B------:R-:W-:-:S07]  /*2a710*/  F2FP.F16.E4M3.UNPACK_B R23, R23.H1 ;  /* 0x00000017ff17723e */ /* 0x000fce00030006ff */
[----:B------:R0:W-:Y:S04]  /*2a720*/  STL.64 [R1+0x140], R8 ;  /* 0x0001400801007387 */ /* 0x0001e80000100a00 */
[----:B------:R1:W-:Y:S01]  /*2a730*/  STL.64 [R1+0x148], R10 ;  /* 0x0001480a01007387 */ /* 0x0003e20000100a00 */
[----:B0-----:R-:W-:Y:S02]  /*2a740*/  IMAD.MOV.U32 R8, RZ, RZ, R7 ;  /* 0x000000ffff087224 */ /* 0x001fe400078e0007 */
[----:B------:R-:W-:Y:S02]  /*2a750*/  IMAD.MOV.U32 R9, RZ, RZ, R3 ;  /* 0x000000ffff097224 */ /* 0x000fe400078e0003 */
[----:B-1----:R-:W-:Y:S02]  /*2a760*/  IMAD.MOV.U32 R10, RZ, RZ, R25 ;  /* 0x000000ffff0a7224 */ /* 0x002fe400078e0019 */
[----:B------:R-:W-:Y:S01]  /*2a770*/  IMAD.MOV.U32 R11, RZ, RZ, R5 ;  /* 0x000000ffff0b7224 */ /* 0x000fe200078e0005 */
[----:B------:R-:W-:Y:S04]  /*2a780*/  STL [R1+0xb0], R22 ;  /* 0x0000b01601007387 */ /* 0x000fe80000100800 */
[----:B------:R0:W-:Y:S02]  /*2a790*/  STL [R1+0xb4], R23 ;  /* 0x0000b41701007387 */ /* 0x0001e40000100800 */
[----:B---3--:R-:W-:Y:S02]  /*2a7a0*/  HMMA.16816.F32 R8, R8, R22, R16 ;  /* 0x000000160808723c */ /* 0x008fe40000001810 */
[----:B------:R-:W3:Y:S04]  /*2a7b0*/  LDL.LU.64 R18, [R1+0x1b10] ;  /* 0x001b100001127983 */ /* 0x000ee80000300a00 */
[----:B------:R-:W3:Y:S01]  /*2a7c0*/  LDL.LU.64 R16, [R1+0x1b08] ;  /* 0x001b080001107983 */ /* 0x000ee20000300a00 */
[----:B------:R-:W-:-:S03]  /*2a7d0*/  F2FP.F16.E4M3.UNPACK_B R12, R12.H1 ;  /* 0x0000000cff0c723e */ /* 0x000fc600030006ff */
[----:B0-----:R-:W2:Y:S01]  /*2a7e0*/  LDL.LU.64 R22, [R1+0x1b00] ;  /* 0x001b000001167983 */ /* 0x001ea20000300a00 */
[----:B------:R-:W-:-:S08]  /*2a7f0*/  F2FP.F16.E4M3.UNPACK_B R13, R13.H1 ;  /* 0x0000000dff0d723e */ /* 0x000fd000030006ff */
[----:B------:R0:W-:Y:S04]  /*2a800*/  STL.64 [R1+0x160], R8 ;  /* 0x0001600801007387 */ /* 0x0001e80000100a00 */
[----:B------:R1:W-:Y:S01]  /*2a810*/  STL.64 [R1+0x168], R10 ;  /* 0x0001680a01007387 */ /* 0x0003e20000100a00 */
[----:B0-----:R-:W-:Y:S02]  /*2a820*/  IMAD.MOV.U32 R8, RZ, RZ, R7 ;  /* 0x000000ffff087224 */ /* 0x001fe400078e0007 */
[----:B------:R-:W-:Y:S02]  /*2a830*/  IMAD.MOV.U32 R9, RZ, RZ, R3 ;  /* 0x000000ffff097224 */ /* 0x000fe400078e0003 */
[----:B-1----:R-:W-:Y:S02]  /*2a840*/  IMAD.MOV.U32 R10, RZ, RZ, R25 ;  /* 0x000000ffff0a7224 */ /* 0x002fe400078e0019 */
[----:B------:R-:W-:Y:S01]  /*2a850*/  IMAD.MOV.U32 R11, RZ, RZ, R5 ;  /* 0x000000ffff0b7224 */ /* 0x000fe200078e0005 */
[----:B------:R0:W-:Y:S06]  /*2a860*/  STL.64 [R1+0x1a50], R12 ;  /* 0x001a500c01007387 */ /* 0x0001ec0000100a00 */
[----:B---3--:R-:W-:Y:S01]  /*2a870*/  HMMA.16816.F32 R8, R8, R12, R16 ;  /* 0x0000000c0808723c */ /* 0x008fe20000001810 */
[----:B------:R-:W-:-:S15]  /*2a880*/  F2FP.F16.E4M3.UNPACK_B R17, R0.H1 ;  /* 0x00000000ff11723e */ /* 0x000fde00030006ff */
[----:B------:R-:W-:-:S03]  /*2a890*/  NOP ;  /* 0x0000000000007918 */ /* 0x000fc60000000000 */
[----:B------:R1:W-:Y:S04]  /*2a8a0*/  STL.64 [R1+0x180], R8 ;  /* 0x0001800801007387 */ /* 0x0003e80000100a00 */
[----:B------:R3:W-:Y:S04]  /*2a8b0*/  STL.64 [R1+0x188], R10 ;  /* 0x0001880a01007387 */ /* 0x0007e80000100a00 */
[----:B------:R-:W4:Y:S01]  /*2a8c0*/  LDL.LU R0, [R1+0x1af8] ;  /* 0x001af80001007983 */ /* 0x000f220000300800 */
[----:B0-----:R-:W-:Y:S02]  /*2a8d0*/  F2FP.F16.E4M3.UNPACK_B R12, R6.H1 ;  /* 0x00000006ff0c723e */ /* 0x001fe400030006ff */
[----:B------:R-:W0:Y:S01]  /*2a8e0*/  S2R R6, SR_TID.X ;  /* 0x0000000000067919 */ /* 0x000e220000002100 */
[----:B------:R-:W-:Y:S01]  /*2a8f0*/  F2FP.F16.E4M3.UNPACK_B R16, R2.H1 ;  /* 0x00000002ff10723e */ /* 0x000fe200030006ff */
[----:B-1----:R-:W-:-:S02]  /*2a900*/  IMAD.MOV.U32 R8, RZ, RZ, R7 ;  /* 0x000000ffff087224 */ /* 0x002fc400078e0007 */
[----:B------:R-:W-:Y:S02]  /*2a910*/  IMAD.MOV.U32 R9, RZ, RZ, R3 ;  /* 0x000000ffff097224 */ /* 0x000fe400078e0003 */
[----:B---3--:R-:W-:Y:S02]  /*2a920*/  IMAD.MOV.U32 R10, RZ, RZ, R25 ;  /* 0x000000ffff0a7224 */ /* 0x008fe400078e0019 */
[----:B------:R-:W-:Y:S01]  /*2a930*/  IMAD.MOV.U32 R11, RZ, RZ, R5 ;  /* 0x000000ffff0b7224 */ /* 0x000fe200078e0005 */
[----:B------:R-:W-:Y:S04]  /*2a940*/  STL [R1+0xa8], R16 ;  /* 0x0000a81001007387 */ /* 0x000fe80000100800 */
[----:B------:R0:W-:Y:S02]  /*2a950*/  STL [R1+0xac], R17 ;  /* 0x0000ac1101007387 */ /* 0x0001e40000100800 */
[----:B--2---:R-:W-:Y:S01]  /*2a960*/  HMMA.16816.F32 R8, R8, R16, R20 ;  /* 0x000000100808723c */ /* 0x004fe20000001814 */
[----:B------:R-:W-:Y:S01]  /*2a970*/  F2FP.F16.E4M3.UNPACK_B R13, R14.H1 ;  /* 0x0000000eff0d723e */ /* 0x000fe200030006ff */
[----:B------:R-:W-:Y:S01]  /*2a980*/  IMAD.MOV.U32 R2, RZ, RZ, R15 ;  /* 0x000000ffff027224 */ /* 0x000fe200078e000f */
[----:B0-----:R-:W-:-:S02]  /*2a990*/  LOP3.LUT R17, R6, 0xf, RZ, 0xc0, !PT ;  /* 0x0000000f06117812 */ /* 0x001fc400078ec0ff */
[----:B------:R-:W-:-:S05]  /*2a9a0*/  LOP3.LUT R6, R6, 0x1c, RZ, 0xc0, !PT ;  /* 0x0000001c06067812 */ /* 0x000fca00078ec0ff */
[----:B------:R-:W-:-:S04]  /*2a9b0*/  IMAD R6, R6, 0x8, R17 ;  /* 0x0000000806067824 */ /* 0x000fc800078e0211 */
[----:B------:R-:W-:-:S05]  /*2a9c0*/  IMAD.SHL.U32 R6, R6, 0x8, RZ ;  /* 0x0000000806067824 */ /* 0x000fca00078e00ff */
[----:B------:R-:W-:-:S05]  /*2a9d0*/  LOP3.LUT R6, R6, 0x20, RZ, 0x3c, !PT ;  /* 0x0000002006067812 */ /* 0x000fca00078e3cff */
[----:B------:R-:W-:Y:S04]  /*2a9e0*/  LDS.64 R16, [R6+UR7+0x1000] ;  /* 0x0010000706107984 */ /* 0x000fe80008000a00 */
[----:B------:R-:W-:Y:S04]  /*2a9f0*/  STL.64 [R1+0x1d0], R8 ;  /* 0x0001d00801007387 */ /* 0x000fe80000100a00 */
[----:B------:R-:W-:Y:S04]  /*2aa00*/  STL.64 [R1+0x1d8], R10 ;  /* 0x0001d80a01007387 */ /* 0x000fe80000100a00 */
[----:B------:R-:W-:Y:S04]  /*2aa10*/  STL [R1+0x98], R12 ;  /* 0x0000980c01007387 */ /* 0x000fe80000100800 */
[----:B------:R-:W-:Y:S04]  /*2aa20*/  LDS.64 R20, [R6+UR7+0x1800] ;  /* 0x0018000706147984 */ /* 0x000fe80008000a00 */
[----:B----4-:R-:W0:Y:S04]  /*2aa30*/  LDS.64 R14, [R0+UR7+0x1000] ;  /* 0x00100007000e7984 */ /* 0x010e280008000a00 */
[----:B------:R-:W1:Y:S04]  /*2aa40*/  LDS.64 R18, [R0+UR7+0x1800] ;  /* 0x0018000700127984 */ /* 0x000e680008000a00 */
[----:B0-----:R0:W-:Y:S04]  /*2aa50*/  STL [R1+0x1a70], R15 ;  /* 0x001a700f01007387 */ /* 0x0011e80000100800 */
[----:B------:R-:W-:Y:S04]  /*2aa60*/  STL [R1+0x9c], R13 ;  /* 0x00009c0d01007387 */ /* 0x000fe80000100800 */
[----:B0-----:R-:W2:Y:S04]  /*2aa70*/  LDL R15, [R1+0x1e4] ;  /* 0x0001e400010f7983 */ /* 0x001ea80000100800 */
[----:B-1----:R0:W-:Y:S04]  /*2aa80*/  STL [R1+0x1a80], R19 ;  /* 0x001a801301007387 */ /* 0x0021e80000100800 */
[----:B------:R1:W-:Y:S01]  /*2aa90*/  STL [R1+0x1a74], R0 ;  /* 0x001a740001007387 */ /* 0x0003e20000100800 */
[----:B0-----:R-:W-:-:S03]  /*2aaa0*/  IMAD.MOV.U32 R19, RZ, RZ, R4 ;  /* 0x000000ffff137224 */ /* 0x001fc600078e0004 */
[----:B-1----:R-:W3:Y:S04]  /*2aab0*/  LDL R0, [R1+0x1e0] ;  /* 0x0001e00001007983 */ /* 0x002ee80000100800 */
[----:B------:R0:W-:Y:S04]  /*2aac0*/  STL [R1+0x1a84], R17 ;  /* 0x001a841101007387 */ /* 0x0001e80000100800 */
[----:B------:R1:W-:Y:S04]  /*2aad0*/  STL [R1+0x1ab4], R18 ;  /* 0x001ab41201007387 */ /* 0x0003e80000100800 */
[----:B------:R4:W-:Y:S01]  /*2aae0*/  STL [R1+0x1ab0], R16 ;  /* 0x001ab01001007387 */ /* 0x0009e20000100800 */
[----:B0-----:R-:W-:-:S02]  /*2aaf0*/  IMAD.MOV.U32 R17, RZ, RZ, R29 ;  /* 0x000000ffff117224 */ /* 0x001fc400078e001d */
[----:B-1----:R-:W-:Y:S02]  /*2ab00*/  IMAD.MOV.U32 R18, RZ, RZ, R24 ;  /* 0x000000ffff127224 */ /* 0x002fe400078e0018 */
[----:B----4-:R-:W-:Y:S02]  /*2ab10*/  IMAD.MOV.U32 R16, RZ, RZ, R28 ;  /* 0x000000ffff107224 */ /* 0x010fe400078e001c */
[----:B------:R-:W4:Y:S04]  /*2ab20*/  LDL.LU R28, [R1+0x1af4] ;  /* 0x001af400011c7983 */ /* 0x000f280000300800 */
[----:B------:R-:W2:Y:S04]  /*2ab30*/  LDL.LU R29, [R1+0x1af0] ;  /* 0x001af000011d7983 */ /* 0x000ea80000300800 */
[----:B------:R-:W-:Y:S04]  /*2ab40*/  STL.64 [R1+0x1ac8], R18 ;  /* 0x001ac81201007387 */ /* 0x000fe80000100a00 */
[----:B------:R0:W-:Y:S04]  /*2ab50*/  STL.64 [R1+0x1ac0], R16 ;  /* 0x001ac01001007387 */ /* 0x0001e80000100a00 */
[----:B0-----:R-:W3:Y:S04]  /*2ab60*/  LDL.LU R16, [R1+0x10] ;  /* 0x0000100001107983 */ /* 0x001ee80000300800 */
[----:B------:R-:W3:Y:S01]  /*2ab70*/  LDL.LU R17, [R1+0x14] ;  /* 0x0000140001117983 */ /* 0x000ee20000300800 */
[----:B----4-:R-:W-:-:S03]  /*2ab80*/  IMAD.MOV.U32 R18, RZ, RZ, R28 ;  /* 0x000000ffff127224 */ /* 0x010fc600078e001c */
[----:B------:R-:W4:Y:S01]  /*2ab90*/  LDL.LU R28, [R1+0x1aec] ;  /* 0x001aec00011c7983 */ /* 0x000f220000300800 */
[----:B--2---:R-:W-:-:S03]  /*2aba0*/  IMAD.MOV.U32 R19, RZ, RZ, R29 ;  /* 0x000000ffff137224 */ /* 0x004fc600078e001d */
[----:B------:R-:W2:Y:S04]  /*2abb0*/  LDL.LU R29, [R1+0x1ae8] ;  /* 0x001ae800011d7983 */ /* 0x000ea80000300800 */
[----:B------:R-:W-:Y:S04]  /*2abc0*/  STL.64 [R1+0x1ae0], R18 ;  /* 0x001ae01201007387 */ /* 0x000fe80000100a00 */
[----:B---3--:R0:W-:Y:S04]  /*2abd0*/  STL.64 [R1+0x1ad8], R16 ;  /* 0x001ad81001007387 */ /* 0x0081e80000100a00 */
[----:B0-----:R-:W3:Y:S04]  /*2abe0*/  LDL.LU R16, [R1+0x40] ;  /* 0x0000400001107983 */ /* 0x001ee80000300800 */
[----:B------:R-:W3:Y:S04]  /*2abf0*/  LDL.LU R17, [R1+0x44] ;  /* 0x0000440001117983 */ /* 0x000ee80000300800 */
[----:B------:R-:W3:Y:S04]  /*2ac00*/  LDL.LU R18, [R1+0x48] ;  /* 0x0000480001127983 */ /* 0x000ee80000300800 */
[----:B------:R-:W3:Y:S01]  /*2ac10*/  LDL.LU R19, [R1+0x4c] ;  /* 0x00004c0001137983 */ /* 0x000ee20000300800 */
[----:B------:R-:W-:-:S02]  /*2ac20*/  IMAD.MOV.U32 R8, RZ, RZ, R7 ;  /* 0x000000ffff087224 */ /* 0x000fc400078e0007 */
[----:B------:R-:W-:Y:S02]  /*2ac30*/  IMAD.MOV.U32 R9, RZ, RZ, R3 ;  /* 0x000000ffff097224 */ /* 0x000fe400078e0003 */
[----:B------:R-:W-:Y:S02]  /*2ac40*/  IMAD.MOV.U32 R10, RZ, RZ, R25 ;  /* 0x000000ffff0a7224 */ /* 0x000fe400078e0019 */
[----:B------:R-:W-:Y:S01]  /*2ac50*/  IMAD.MOV.U32 R11, RZ, RZ, R5 ;  /* 0x000000ffff0b7224 */ /* 0x000fe200078e0005 */
[----:B------:R-:W-:Y:S06]  /*2ac60*/  STL [R1+0x1a88], R21 ;  /* 0x001a881501007387 */ /* 0x000fec0000100800 */
[----:B---3--:R-:W-:Y:S01]  /*2ac70*/  HMMA.16816.F32 R8, R8, R12, R16 ;  /* 0x0000000c0808723c */ /* 0x008fe20000001810 */
[----:B------:R-:W3:Y:S04]  /*2ac80*/  LDL.LU.64 R18, [R1+0x1ae0] ;  /* 0x001ae00001127983 */ /* 0x000ee80000300a00 */
[----:B------:R-:W3:Y:S01]  /*2ac90*/  LDL.LU.64 R16, [R1+0x1ad8] ;  /* 0x001ad80001107983 */ /* 0x000ee20000300a00 */
[----:B--2---:R-:W-:-:S03]  /*2aca0*/  F2FP.F16.E4M3.UNPACK_B R22, R29.H1 ;  /* 0x0000001dff16723e */ /* 0x004fc600030006ff */
[----:B------:R-:W2:Y:S01]  /*2acb0*/  LDL.LU R29, [R1+0x1ad4] ;  /* 0x001ad400011d7983 */ /* 0x000ea20000300800 */
[----:B----4-:R-:W-:-:S09]  /*2acc0*/  F2FP.F16.E4M3.UNPACK_B R23, R28.H1 ;  /* 0x0000001cff17723e */ /* 0x010fd200030006ff */
[----:B------:R0:W-:Y:S04]  /*2acd0*/  STL.64 [R1+0x1f0], R8 ;  /* 0x0001f00801007387 */ /* 0x0001e80000100a00 */
[----:B------:R1:W-:Y:S04]  /*2ace0*/  STL.64 [R1+0x1f8], R10 ;  /* 0x0001f80a01007387 */ /* 0x0003e80000100a00 */
[----:B------:R-:W4:Y:S01]  /*2acf0*/  LDL.LU R28, [R1+0x1ad0] ;  /* 0x001ad000011c7983 */ /* 0x000f220000300800 */
[----:B0-----:R-:W-:-:S03]  /*2ad00*/  IMAD.MOV.U32 R8, RZ, RZ, R7 ;  /* 0x000000ffff087224 */ /* 0x001fc600078e0007 */
[----:B------:R-:W2:Y:S01]  /*2ad10*/  LDL.LU R4, [R1+0x440] ;  /* 0x0004400001047983 */ /* 0x000ea20000300800 */
[----:B------:R-:W-:Y:S02]  /*2ad20*/  IMAD.MOV.U32 R9, RZ, RZ, R3 ;  /* 0x000000ffff097224 */ /* 0x000fe400078e0003 */
[----:B-1----:R-:W-:Y:S01]  /*2ad30*/  IMAD.MOV.U32 R10, RZ, RZ, R25 ;  /* 0x000000ffff0a7224 */ /* 0x002fe200078e0019 */
[----:B------:R-:W2:Y:S01]  /*2ad40*/  LDL.LU R13, [R1+0x444] ;  /* 0x00044400010d7983 */ /* 0x000ea20000300800 */
[----:B------:R-:W-:-:S03]  /*2ad50*/  IMAD.MOV.U32 R11, RZ, RZ, R5 ;  /* 0x000000ffff0b7224 */ /* 0x000fc600078e0005 */
[----:B------:R0:W-:Y:S04]  /*2ad60*/  STL [R1+0x88], R22 ;  /* 0x0000881601007387 */ /* 0x0001e80000100800 */
[----:B------:R-:W2:Y:S04]  /*2ad70*/  LDL.LU R6, [R1+0x448] ;  /* 0x0004480001067983 */ /* 0x000ea80000300800 */
[----:B------:R1:W-:Y:S04]  /*2ad80*/  STL [R1+0x8c], R23 ;  /* 0x00008c1701007387 */ /* 0x0003e80000100800 */
[----:B------:R-:W2:Y:S01]  /*2ad90*/  LDL.LU R12, [R1+0x44c] ;  /* 0x00044c00010c7983 */ /* 0x000ea20000300800 */
[----:B---3--:R-:W-:Y:S03]  /*2ada0*/  HMMA.16816.F32 R8, R8, R22, R16 ;  /* 0x000000160808723c */ /* 0x008fe60000001810 */
[----:B------:R-:W3:Y:S04]  /*2adb0*/  LDL.LU.64 R18, [R1+0x1ac8] ;  /* 0x001ac80001127983 */ /* 0x000ee80000300a00 */
[----:B------:R-:W3:Y:S01]  /*2adc0*/  LDL.LU.64 R16, [R1+0x1ac0] ;  /* 0x001ac00001107983 */ /* 0x000ee20000300a00 */
[----:B0-----:R-:W-:-:S03]  /*2add0*/  F2FP.F16.E4M3.UNPACK_B R22, R26.H1 ;  /* 0x0000001aff16723e */ /* 0x001fc600030006ff */
[----:B------:R-:W2:Y:S01]  /*2ade0*/  LDL.LU R26, [R1+0x1abc] ;  /* 0x001abc00011a7983 */ /* 0x000ea20000300800 */
[----:B-1----:R-:W-:-:S07]  /*2adf0*/  F2FP.F16.E4M3.UNPACK_B R23, R27.H1 ;  /* 0x0000001bff17723e */ /* 0x002fce00030006ff */
[----:B------:R0:W-:Y:S04]  /*2ae00*/  STL.64 [R1+0x210], R8 ;  /* 0x0002100801007387 */ /* 0x0001e80000100a00 */
[----:B------:R1:W-:Y:S04]  /*2ae10*/  STL.64 [R1+0x218], R10 ;  /* 0x0002180a01007387 */ /* 0x0003e80000100a00 */
[----:B------:R-:W2:Y:S01]  /*2ae20*/  LDL.LU R27, [R1+0x1ab8] ;  /* 0x001ab800011b7983 */ /* 0x000ea20000300800 */
[----:B0-----:R-:W-:Y:S02]  /*2ae30*/  IMAD.MOV.U32 R8, RZ, RZ, R7 ;  /* 0x000000ffff087224 */ /* 0x001fe400078e0007 */
[----:B------:R-:W-:-:S02]  /*2ae40*/  IMAD.MOV.U32 R9, RZ, RZ, R3 ;  /* 0x000000ffff097224 */ /* 0x000fc400078e0003 */
[----:B-1----:R-:W-:Y:S02]  /*2ae50*/  IMAD.MOV.U32 R10, RZ, RZ, R25 ;  /* 0x000000ffff0a7224 */ /* 0x002fe400078e0019 */
[----:B------:R-:W-:-:S07]  /*2ae60*/  IMAD.MOV.U32 R11, RZ, RZ, R5 ;  /* 0x000000ffff0b7224 */ /* 0x000fce00078e0005 */
[----:B---3--:R-:W-:Y:S01]  /*2ae70*/  HMMA.16816.F32 R8, R8, R22, R16 ;  /* 0x000000160808723c */ /* 0x008fe20000001810 */
[----:B------:R-:W3:Y:S04]  /*2ae80*/  LDL.LU R18, [R1+0x1ab4] ;  /* 0x001ab40001127983 */ /* 0x000ee80000300800 */
[----:B------:R-:W4:-:S14]  /*2ae90*/  LDL.LU R16, [R1+0x1ab0] ;  /* 0x001ab00001107983 */ /* 0x000f1c0000300800 */
[----:B------:R-:W-:Y:S04]  /*2aea0*/  STL.64 [R1+0x70], R8 ;  /* 0x0000700801007387 */ /* 0x000fe80000100a00 */
[----:B------:R-:W-:Y:S04]  /*2aeb0*/  STL [R1+0x78], R10 ;  /* 0x0000780a01007387 */ /* 0x000fe80000100800 */
[----:B------:R0:W-:Y:S04]  /*2aec0*/  STL.64 [R1+0x1a08], R22 ;  /* 0x001a081601007387 */ /* 0x0001e80000100a00 */
[----:B0-----:R-:W4:Y:S04]  /*2aed0*/  LDL.LU R23, [R1+0x450] ;  /* 0x0004500001177983 */ /* 0x001f280000300800 */
[----:B------:R-:W4:Y:S01]  /*2aee0*/  LDL.LU R22, [R1+0x454] ;  /* 0x0004540001167983 */ /* 0x000f220000300800 */
[----:B------:R-:W-:-:S02]  /*2aef0*/  IMAD.MOV.U32 R3, RZ, RZ, R11 ;  /* 0x000000ffff037224 */ /* 0x000fc400078e000b */
[C---:B--2---:R-:W-:Y:S01]  /*2af00*/  FMUL R4, R0.reuse, R4 ;  /* 0x0000000400047220 */ /* 0x044fe20000400000 */
[----:B------:R-:W-:Y:S01]  /*2af10*/  FMUL R5, R0, R13 ;  /* 0x0000000d00057220 */ /* 0x000fe20000400000 */
[C---:B------:R-:W-:Y:S01]  /*2af20*/  FMUL R6, R15.reuse, R6 ;  /* 0x000000060f067220 */ /* 0x040fe20000400000 */
[----:B------:R-:W-:Y:S01]  /*2af30*/  FMUL R7, R15, R12 ;  /* 0x0000000c0f077220 */ /* 0x000fe20000400000 */
[----:B------:R-:W-:Y:S01]  /*2af40*/  IMAD.MOV.U32 R8, RZ, RZ, R14 ;  /* 0x000000ffff087224 */ /* 0x000fe200078e000e */
[----:B------:R-:W2:Y:S01]  /*2af50*/  LDL.LU R13, [R1+0x458] ;  /* 0x00045800010d7983 */ /* 0x000ea20000300800 */
[----:B------:R-:W-:-:S03]  /*2af60*/  IMAD.MOV.U32 R11, RZ, RZ, R20 ;  /* 0x000000ffff0b7224 */ /* 0x000fc600078e0014 */
[----:B------:R-:W2:Y:S01]  /*2af70*/  LDL.LU R12, [R1+0x45c] ;  /* 0x00045c00010c7983 */ /* 0x000ea20000300800 */
[----:B---3--:R-:W-:Y:S02]  /*2af80*/  IMAD.MOV.U32 R9, RZ, RZ, R18 ;  /* 0x000000ffff097224 */ /* 0x008fe400078e0012 */
[----:B----4-:R-:W-:-:S07]  /*2af90*/  IMAD.MOV.U32 R10, RZ, RZ, R16 ;  /* 0x000000ffff0a7224 */ /* 0x010fce00078e0010 */
[----:B------:R-:W-:-:S15]  /*2afa0*/  HMMA.16816.F32 R24, R8, R26, R4 ;  /* 0x0000001a0818723c */ /* 0x000fde0000001804 */
[----:B------:R-:W-:-:S04]  /*2afb0*/  NOP ;  /* 0x0000000000007918 */ /* 0x000fc80000000000 */
[----:B------:R-:W-:Y:S01]  /*2afc0*/  IMAD.MOV.U32 R17, RZ, RZ, R26 ;  /* 0x000000ffff117224 */ /* 0x000fe200078e001a */
[----:B------:R0:W-:Y:S01]  /*2afd0*/  STL [R1+0x60], R24 ;  /* 0x0000601801007387 */ /* 0x0001e20000100800 */
[----:B------:R-:W-:Y:S02]  /*2afe0*/  IMAD.MOV.U32 R19, RZ, RZ, R27 ;  /* 0x000000ffff137224 */ /* 0x000fe400078e001b */
[----:B------:R-:W-:Y:S02]  /*2aff0*/  IMAD.MOV.U32 R26, RZ, RZ, R28 ;  /* 0x000000ffff1a7224 */ /* 0x000fe400078e001c */
[----:B------:R-:W3:Y:S01]  /*2b000*/  LDL.LU R28, [R1+0x1aac] ;  /* 0x001aac00011c7983 */ /* 0x000ee20000300800 */
[----:B------:R-:W-:-:S03]  /*2b010*/  IMAD.MOV.U32 R27, RZ, RZ, R29 ;  /* 0x000000ffff1b7224 */ /* 0x000fc600078e001d */
[----:B------:R-:W3:Y:S01]  /*2b020*/  LDL.LU R29, [R1+0x1aa8] ;  /* 0x001aa800011d7983 */ /* 0x000ee20000300800 */
[----:B------:R-:W-:Y:S02]  /*2b030*/  IMAD.MOV.U32 R21, RZ, RZ, R25 ;  /* 0x000000ffff157224 */ /* 0x000fe400078e0019 */
[----:B------:R-:W-:-:S03]  /*2b040*/  FMUL R4, R0, R23 ;  /* 0x0000001700047220 */ /* 0x000fc60000400000 */
[----:B------:R1:W-:Y:S04]  /*2b050*/  STL [R1+0x1a94], R21 ;  /* 0x001a941501007387 */ /* 0x0003e80000100800 */
[----:B------:R4:W-:Y:S01]  /*2b060*/  STL [R1+0x1a90], R17 ;  /* 0x001a901101007387 */ /* 0x0009e20000100800 */
[----:B------:R-:W-:-:S03]  /*2b070*/  FMUL R5, R0, R22 ;  /* 0x0000001600057220 */ /* 0x000fc60000400000 */
[----:B------:R1:W-:Y:S04]  /*2b080*/  STL [R1+0x1a8c], R19 ;  /* 0x001a8c1301007387 */ /* 0x0003e80000100800 */
[----:B------:R-:W4:Y:S04]  /*2b090*/  LDL.LU R25, [R1+0x460] ;  /* 0x0004600001197983 */ /* 0x000f280000300800 */
[----:B0-----:R-:W4:Y:S04]  /*2b0a0*/  LDL.LU R24, [R1+0x464] ;  /* 0x0004640001187983 */ /* 0x001f280000300800 */
[----:B------:R-:W4:Y:S04]  /*2b0b0*/  LDL.LU R23, [R1+0x468] ;  /* 0x0004680001177983 */ /* 0x000f280000300800 */
[----:B------:R-:W4:Y:S01]  /*2b0c0*/  LDL.LU R22, [R1+0x46c] ;  /* 0x00046c0001167983 */ /* 0x000f220000300800 */
[C---:B--2---:R-:W-:Y:S01]  /*2b0d0*/  FMUL R6, R15.reuse, R13 ;  /* 0x0000000d0f067220 */ /* 0x044fe20000400000 */
[----:B------:R-:W-:-:S07]  /*2b0e0*/  FMUL R7, R15, R12 ;  /* 0x0000000c0f077220 */ /* 0x000fce0000400000 */
[----:B---3--:R-:W-:-:S15]  /*2b0f0*/  HMMA.16816.F32 R4, R8, R28, R4 ;  /* 0x0000001c0804723c */ /* 0x008fde0000001804 */
[----:B------:R-:W-:-:S04]  /*2b100*/  NOP ;  /* 0x0000000000007918 */ /* 0x000fc80000000000 */
[----:B-1----:R-:W-:Y:S01]  /*2b110*/  IMAD.MOV.U32 R21, RZ, RZ, R4 ;  /* 0x000000ffff157224 */ /* 0x002fe200078e0004 */
[----:B------:R0:W-:Y:S01]  /*2b120*/  STL [R1+0x4c], R7 ;  /* 0x00004c0701007387 */ /* 0x0001e20000100800 */
[----:B----4-:R-:W-:Y:S02]  /*2b130*/  IMAD.MOV.U32 R17, RZ, RZ, R5 ;  /* 0x000000ffff117224 */ /* 0x010fe400078e0005 */
[C---:B------:R-:W-:Y:S01]  /*2b140*/  FMUL R4, R0.reuse, R25 ;  /* 0x0000001900047220 */ /* 0x040fe20000400000 */
[----:B------:R-:W-:Y:S02]  /*2b150*/  IMAD.MOV.U32 R19, RZ, RZ, R6 ;  /* 0x000000ffff137224 */ /* 0x000fe400078e0006 */
[----:B------:R-:W-:Y:S01]  /*2b160*/  FMUL R5, R0, R24 ;  /* 0x0000001800057220 */ /* 0x000fe20000400000 */
[----:B------:R-:W2:Y:S01]  /*2b170*/  LDL.LU R12, [R1+0x90] ;  /* 0x00009000010c7983 */ /* 0x000ea20000300800 */
[----:B------:R-:W-:-:S03]  /*2b180*/  FMUL R6, R15, R23 ;  /* 0x000000170f067220 */ /* 0x000fc60000400000 */
[----:B------:R-:W2:Y:S01]  /*2b190*/  LDL.LU R13, [R1+0x94] ;  /* 0x00009400010d7983 */ /* 0x000ea20000300800 */
[----:B0-----:R-:W-:-:S07]  /*2b1a0*/  FMUL R7, R15, R22 ;  /* 0x000000160f077220 */ /* 0x001fce0000400000 */
[----:B------:R-:W-:Y:S01]  /*2b1b0*/  HMMA.16816.F32 R4, R8, R26, R4 ;  /* 0x0000001a0804723c */ /* 0x000fe20000001804 */
[----:B------:R0:W-:Y:S04]  /*2b1c0*/  STL [R1+0x1a9c], R17 ;  /* 0x001a9c1101007387 */ /* 0x0001e80000100800 */
[----:B------:R1:W-:Y:S04]  /*2b1d0*/  STL [R1+0x1a98], R19 ;  /* 0x001a981301007387 */ /* 0x0003e80000100800 */
[----:B------:R-:W3:Y:S04]  /*2b1e0*/  LDL.LU R24, [R1+0x470] ;  /* 0x0004700001187983 */ /* 0x000ee80000300800 */
[----:B------:R-:W4:Y:S04]  /*2b1f0*/  LDL.LU R25, [R1+0x474] ;  /* 0x0004740001197983 */ /* 0x000f280000300800 */
[----:B------:R-:W2:Y:S04]  /*2b200*/  LDL.LU R23, [R1+0x478] ;  /* 0x0004780001177983 */ /* 0x000ea80000300800 */
[----:B------:R-:W2:Y:S04]  /*2b210*/  LDL.LU R22, [R1+0x47c] ;  /* 0x00047c0001167983 */ /* 0x000ea80000300800 */
[----:B------:R0:W-:Y:S04]  /*2b220*/  STL.64 [R1+0x28], R6 ;  /* 0x0000280601007387 */ /* 0x0001e80000100a00 */
[----:B------:R-:W2:Y:S04]  /*2b230*/  LDL.LU R8, [R1+0x48c] ;  /* 0x00048c0001087983 */ /* 0x000ea80000300800 */
[----:B------:R-:W2:Y:S04]  /*2b240*/  LDL.LU R28, [R1+0xb8] ;  /* 0x0000b800011c7983 */ /* 0x000ea80000300800 */
[----:B------:R-:W2:Y:S04]  /*2b250*/  LDL.LU R29, [R1+0xbc] ;  /* 0x0000bc00011d7983 */ /* 0x000ea80000300800 */
[----:B------:R-:W3:Y:S01]  /*2b260*/  LDL.LU R9, [R1+0x488] ;  /* 0x0004880001097983 */ /* 0x000ee20000300800 */
[----:B0-----:R-:W-:-:S02]  /*2b270*/  IMAD.MOV.U32 R17, RZ, RZ, R4 ;  /* 0x000000ffff117224 */ /* 0x001fc400078e0004 */
[----:B-1----:R-:W-:Y:S02]  /*2b280*/  IMAD.MOV.U32 R19, RZ, RZ, R5 ;  /* 0x000000ffff137224 */ /* 0x002fe400078e0005 */
[----:B------:R-:W-:Y:S02]  /*2b290*/  IMAD.MOV.U32 R4, RZ, RZ, R14 ;  /* 0x000000ffff047224 */ /* 0x000fe400078e000e */
[----:B------:R-:W-:Y:S02]  /*2b2a0*/  IMAD.MOV.U32 R5, RZ, RZ, R18 ;  /* 0x000000ffff057224 */ /* 0x000fe400078e0012 */
[----:B------:R-:W-:Y:S02]  /*2b2b0*/  IMAD.MOV.U32 R6, RZ, RZ, R16 ;  /* 0x000000ffff067224 */ /* 0x000fe400078e0010 */
[----:B------:R-:W-:Y:S01]  /*2b2c0*/  IMAD.MOV.U32 R7, RZ, RZ, R20 ;  /* 0x000000ffff077224 */ /* 0x000fe200078e0014 */
[----:B--2---:R0:W-:Y:S04]  /*2b2d0*/  STL.64 [R1+0x1aa0], R28 ;  /* 0x001aa01c01007387 */ /* 0x0041e80000100a00 */
[----:B0-----:R-:W2:Y:S04]  /*2b2e0*/  LDL.LU R28, [R1+0xa0] ;  /* 0x0000a000011c7983 */ /* 0x001ea80000300800 */
[----:B------:R-:W2:Y:S04]  /*2b2f0*/  LDL.LU R29, [R1+0xa4] ;  /* 0x0000a400011d7983 */ /* 0x000ea80000300800 */
[----:B------:R-:W2:Y:S04]  /*2b300*/  LDL.LU R11, [R1+0x480] ;  /* 0x00048000010b7983 */ /* 0x000ea80000300800 */
[----:B------:R-:W2:Y:S01]  /*2b310*/  LDL.LU R10, [R1+0x484] ;  /* 0x00048400010a7983 */ /* 0x000ea20000300800 */
[C---:B---3--:R-:W-:Y:S01]  /*2b320*/  FMUL R24, R0.reuse, R24 ;  /* 0x0000001800187220 */ /* 0x048fe20000400000 */
[----:B----4-:R-:W-:Y:S01]  /*2b330*/  FMUL R25, R0, R25 ;  /* 0x0000001900197220 */ /* 0x010fe20000400000 */
[C---:B------:R-:W-:Y:S01]  /*2b340*/  FMUL R26, R15.reuse, R23 ;  /* 0x000000170f1a7220 */ /* 0x040fe20000400000 */
[----:B------:R-:W-:-:S07]  /*2b350*/  FMUL R27, R15, R22 ;  /* 0x000000160f1b7220 */ /* 0x000fce0000400000 */
[----:B------:R-:W-:Y:S01]  /*2b360*/  HMMA.16816.F32 R24, R4, R12, R24 ;  /* 0x0000000c0418723c */ /* 0x000fe20000001818 */
[C---:B------:R-:W-:Y:S01]  /*2b370*/  FMUL R6, R15.reuse, R9 ;  /* 0x000000090f067220 */ /* 0x040fe20000400000 */
[----:B------:R-:W-:Y:S01]  /*2b380*/  FMUL R7, R15, R8 ;  /* 0x000000080f077220 */ /* 0x000fe20000400000 */
[----:B------:R-:W-:Y:S02]  /*2b390*/  IMAD.MOV.U32 R8, RZ, RZ, R14 ;  /* 0x000000ffff087224 */ /* 0x000fe400078e000e */
[----:B------:R-:W-:-:S14]  /*2b3a0*/  IMAD.MOV.U32 R9, RZ, RZ, R18 ;  /* 0x000000ffff097224 */ /* 0x000fdc00078e0012 */
[----:B------:R0:W-:Y:S04]  /*2b3b0*/  STL.64 [R1+0x1a38], R26 ;  /* 0x001a381a01007387 */ /* 0x0001e80000100a00 */
[----:B0-----:R-:W3:Y:S04]  /*2b3c0*/  LDL.LU R26, [R1+0x4a8] ;  /* 0x0004a800011a7983 */ /* 0x001ee80000300800 */
[----:B------:R-:W4:Y:S04]  /*2b3d0*/  LDL.LU R27, [R1+0x4ac] ;  /* 0x0004ac00011b7983 */ /* 0x000f280000300800 */
[----:B------:R0:W-:Y:S04]  /*2b3e0*/  STL.64 [R1+0x1a30], R24 ;  /* 0x001a301801007387 */ /* 0x0001e80000100a00 */
[----:B0-----:R-:W4:Y:S04]  /*2b3f0*/  LDL.LU R24, [R1+0x4a0] ;  /* 0x0004a00001187983 */ /* 0x001f280000300800 */
[----:B------:R-:W4:Y:S04]  /*2b400*/  LDL.LU R25, [R1+0x4a4] ;  /* 0x0004a40001197983 */ /* 0x000f280000300800 */
[----:B------:R-:W4:Y:S04]  /*2b410*/  LDL.LU R23, [R1+0x490] ;  /* 0x0004900001177983 */ /* 0x000f280000300800 */
[----:B------:R-:W4:Y:S04]  /*2b420*/  LDL.LU R22, [R1+0x494] ;  /* 0x0004940001167983 */ /* 0x000f280000300800 */
[----:B------:R-:W4:Y:S04]  /*2b430*/  LDL.LU R13, [R1+0x498] ;  /* 0x00049800010d7983 */ /* 0x000f280000300800 */
[----:B------:R-:W4:Y:S01]  /*2b440*/  LDL.LU R12, [R1+0x49c] ;  /* 0x00049c00010c7983 */ /* 0x000f220000300800 */
[----:B--2---:R-:W-:Y:S01]  /*2b450*/  FMUL R4, R0, R11 ;  /* 0x0000000b00047220 */ /* 0x004fe20000400000 */
[----:B------:R-:W-:-:S02]  /*2b460*/  IMAD.MOV.U32 R11, RZ, RZ, R20 ;  /* 0x000000ffff0b7224 */ /* 0x000fc400078e0014 */
[----:B------:R-:W-:Y:S01]  /*2b470*/  FMUL R5, R0, R10 ;  /* 0x0000000a00057220 */ /* 0x000fe20000400000 */
[----:B------:R-:W-:-:S07]  /*2b480*/  IMAD.MOV.U32 R10, RZ, RZ, R16 ;  /* 0x000000ffff0a7224 */ /* 0x000fce00078e0010 */
[----:B------:R-:W-:Y:S01]  /*2b490*/  HMMA.16816.F32 R8, R8, R28, R4 ;  /* 0x0000001c0808723c */ /* 0x000fe20000001804 */
[----:B------:R-:W2:-:S15]  /*2b4a0*/  LDL.LU.64 R28, [R1+0x1aa0] ;  /* 0x001aa000011c7983 */ /* 0x000e9e0000300a00 */
[----:B------:R-:W-:-:S03]  /*2b4b0*/  NOP ;  /* 0x0000000000007918 */ /* 0x000fc60000000000 */
[----:B------:R0:W-:Y:S04]  /*2b4c0*/  STL.64 [R1+0x50], R8 ;  /* 0x0000500801007387 */ /* 0x0001e80000100a00 */
[----:B------:R1:W-:Y:S01]  /*2b4d0*/  STL.64 [R1+0x58], R10 ;  /* 0x0000580a01007387 */ /* 0x0003e20000100a00 */
[----:B0-----:R-:W-:Y:S02]  /*2b4e0*/  IMAD.MOV.U32 R8, RZ, RZ, R14 ;  /* 0x000000ffff087224 */ /* 0x001fe400078e000e */
[----:B------:R-:W-:Y:S02]  /*2b4f0*/  IMAD.MOV.U32 R9, RZ, RZ, R18 ;  /* 0x000000ffff097224 */ /* 0x000fe400078e0012 */
[----:B---3--:R-:W-:Y:S01]  /*2b500*/  FMUL R6, R15, R26 ;  /* 0x0000001a0f067220 */ /* 0x008fe20000400000 */
[----:B-1----:R-:W-:-:S02]  /*2b510*/  IMAD.MOV.U32 R10, RZ, RZ, R16 ;  /* 0x000000ffff0a7224 */ /* 0x002fc400078e0010 */
[----:B------:R-:W-:Y:S02]  /*2b520*/  IMAD.MOV.U32 R11, RZ, RZ, R20 ;  /* 0x000000ffff0b7224 */ /* 0x000fe400078e0014 */
[----:B----4-:R-:W-:Y:S01]  /*2b530*/  FMUL R7, R15, R27 ;  /* 0x0000001b0f077220 */ /* 0x010fe20000400000 */
[C---:B------:R-:W-:Y:S01]  /*2b540*/  FMUL R4, R0.reuse, R24 ;  /* 0x0000001800047220 */ /* 0x040fe20000400000 */
[----:B------:R-:W-:-:S07]  /*2b550*/  FMUL R5, R0, R25 ;  /* 0x0000001900057220 */ /* 0x000fce0000400000 */
[----:B--2---:R-:W-:Y:S01]  /*2b560*/  HMMA.16816.F32 R8, R8, R28, R4 ;  /* 0x0000001c0808723c */ /* 0x004fe20000001804 */
[C---:B------:R-:W-:Y:S01]  /*2b570*/  FMUL R5, R0.reuse, R22 ;  /* 0x0000001600057220 */ /* 0x040fe20000400000 */
[----:B------:R-:W-:-:S15]  /*2b580*/  FMUL R4, R0, R23 ;  /* 0x0000001700047220 */ /* 0x000fde0000400000 */
[----:B------:R-:W-:Y:S02]  /*2b590*/  NOP ;  /* 0x0000000000007918 */ /* 0x000fe40000000000 */
[----:B------:R-:W-:Y:S04]  /*2b5a0*/  STL.64 [R1+0x30], R8 ;  /* 0x0000300801007387 */ /* 0x000fe80000100a00 */
[----:B------:R-:W-:Y:S04]  /*2b5b0*/  STL.64 [R1+0x38], R10 ;  /* 0x0000380a01007387 */ /* 0x000fe80000100a00 */
[----:B------:R-:W2:Y:S04]  /*2b5c0*/  LDL.LU R22, [R1+0xb0] ;  /* 0x0000b00001167983 */ /* 0x000ea80000300800 */
[----:B------:R-:W2:Y:S04]  /*2b5d0*/  LDL.LU R23, [R1+0xb4] ;  /* 0x0000b40001177983 */ /* 0x000ea80000300800 */
[----:B------:R0:W-:Y:S01]  /*2b5e0*/  STL.64 [R1+0x1a78], R2 ;  /* 0x001a780201007387 */ /* 0x0001e20000100a00 */
[C---:B------:R-:W-:Y:S01]  /*2b5f0*/  FMUL R7, R15.reuse, R12 ;  /* 0x0000000c0f077220 */ /* 0x040fe20000400000 */
[----:B------:R-:W-:Y:S01]  /*2b600*/  FMUL R6, R15, R13 ;  /* 0x0000000d0f067220 */ /* 0x000fe20000400000 */
[----:B------:R-:W-:Y:S01]  /*2b610*/  IMAD.MOV.U32 R24, RZ, RZ, R17 ;  /* 0x000000ffff187224 */ /* 0x000fe200078e0011 */
[----:B0-----:R-:W3:Y:S04]  /*2b620*/  LDL.LU R2, [R1+0xc8] ;  /* 0x0000c80001027983 */ /* 0x001ee80000300800 */
[----:B------:R-:W3:Y:S01]  /*2b630*/  LDL.LU R3, [R1+0xcc] ;  /* 0x0000cc0001037983 */ /* 0x000ee20000300800 */
[----:B------:R-:W-:-:S03]  /*2b640*/  IMAD.MOV.U32 R25, RZ, RZ, R19 ;  /* 0x000000ffff197224 */ /* 0x000fc600078e0013 */
[----:B--2---:R0:W-:Y:S04]  /*2b650*/  STL.64 [R1+0x1a68], R22 ;  /* 0x001a681601007387 */ /* 0x0041e80000100a00 */
[----:B------:R-:W2:Y:S04]  /*2b660*/  LDL.LU R28, [R1+0xc0] ;  /* 0x0000c000011c7983 */ /* 0x000ea80000300800 */
[----:B------:R-:W2:Y:S04]  /*2b670*/  LDL.LU R29, [R1+0xc4] ;  /* 0x0000c400011d7983 */ /* 0x000ea80000300800 */
[----:B------:R-:W4:Y:S04]  /*2b680*/  LDL.LU R12, [R1+0xd8] ;  /* 0x0000d800010c7983 */ /* 0x000f280000300800 */
[----:B------:R-:W4:Y:S04]  /*2b690*/  LDL.LU R13, [R1+0xdc] ;  /* 0x0000dc00010d7983 */ /* 0x000f280000300800 */
[----:B0-----:R-:W2:Y:S04]  /*2b6a0*/  LDL.LU R22, [R1+0xd0] ;  /* 0x0000d00001167983 */ /* 0x001ea80000300800 */
[----:B------:R-:W2:Y:S04]  /*2b6b0*/  LDL.LU R23, [R1+0xd4] ;  /* 0x0000d40001177983 */ /* 0x000ea80000300800 */
[----:B------:R-:W2:Y:S04]  /*2b6c0*/  LDL.LU R17, [R1+0x1a9c] ;  /* 0x001a9c0001117983 */ /* 0x000ea80000300800 */
[----:B------:R-:W2:Y:S04]  /*2b6d0*/  LDL.LU R19, [R1+0x1a98] ;  /* 0x001a980001137983 */ /* 0x000ea80000300800 */
[----:B------:R-:W2:Y:S04]  /*2b6e0*/  LDL.LU R26, [R1+0x28] ;  /* 0x00002800011a7983 */ /* 0x000ea80000300800 */
[----:B------:R-:W2:Y:S01]  /*2b6f0*/  LDL.LU R27, [R1+0x2c] ;  /* 0x00002c00011b7983 */ /* 0x000ea20000300800 */
[----:B------:R-:W-:-:S02]  /*2b700*/  IMAD.MOV.U32 R8, RZ, RZ, R14 ;  /* 0x000000ffff087224 */ /* 0x000fc400078e000e */
[----:B------:R-:W-:Y:S02]  /*2b710*/  IMAD.MOV.U32 R9, RZ, RZ, R18 ;  /* 0x000000ffff097224 */ /* 0x000fe400078e0012 */
[----:B------:R-:W-:Y:S02]  /*2b720*/  IMAD.MOV.U32 R10, RZ, RZ, R16 ;  /* 0x000000ffff0a7224 */ /* 0x000fe400078e0010 */
[----:B------:R-:W-:Y:S01]  /*2b730*/  IMAD.MOV.U32 R11, RZ, RZ, R20 ;  /* 0x000000ffff0b7224 */ /* 0x000fe200078e0014 */
[----:B--2---:R0:W-:Y:S04]  /*2b740*/  STL.64 [R1+0x1a48], R26 ;  /* 0x001a481a01007387 */ /* 0x0041e80000100a00 */
[----:B------:R1:W-:Y:S01]  /*2b750*/  STL.64 [R1+0x1a40], R24 ;  /* 0x001a401801007387 */ /* 0x0003e20000100a00 */
[----:B0-----:R-:W-:-:S02]  /*2b760*/  IMAD.MOV.U32 R26, RZ, RZ, R19 ;  /* 0x000000ffff1a7224 */ /* 0x001fc400078e0013 */
[----:B-1----:R-:W-:Y:S02]  /*2b770*/  IMAD.MOV.U32 R24, RZ, RZ, R21 ;  /* 0x000000ffff187224 */ /* 0x002fe400078e0015 */
[----:B------:R-:W2:Y:S01]  /*2b780*/  LDL.LU R21, [R1+0x1a94] ;  /* 0x001a940001157983 */ /* 0x000ea20000300800 */
[----:B------:R-:W-:-:S03]  /*2b790*/  IMAD.MOV.U32 R25, RZ, RZ, R17 ;  /* 0x000000ffff197224 */ /* 0x000fc600078e0011 */
[----:B------:R-:W2:Y:S04]  /*2b7a0*/  LDL.LU R17, [R1+0x1a90] ;  /* 0x001a900001117983 */ /* 0x000ea80000300800 */
[----:B------:R-:W2:Y:S04]  /*2b7b0*/  LDL.LU R19, [R1+0x1a8c] ;  /* 0x001a8c0001137983 */ /* 0x000ea80000300800 */
[----:B------:R-:W2:Y:S01]  /*2b7c0*/  LDL.LU R27, [R1+0x4c] ;  /* 0x00004c00011b7983 */ /* 0x000ea20000300800 */
[----:B---3--:R-:W-:Y:S03]  /*2b7d0*/  HMMA.16816.F32 R8, R8, R2, R4 ;  /* 0x000000020808723c */ /* 0x008fe60000001804 */
[----:B--2---:R0:W-:Y:S04]  /*2b7e0*/  STL.64 [R1+0x1a60], R26 ;  /* 0x001a601a01007387 */ /* 0x0041e80000100a00 */
[----:B------:R1:W-:Y:S01]  /*2b7f0*/  STL.64 [R1+0x1a58], R24 ;  /* 0x001a581801007387 */ /* 0x0003e20000100a00 */
[----:B0-----:R-:W-:-:S02]  /*2b800*/  IMAD.MOV.U32 R26, RZ, RZ, R17 ;  /* 0x000000ffff1a7224 */ /* 0x001fc400078e0011 */
[----:B------:R-:W-:Y:S01]  /*2b810*/  IMAD.MOV.U32 R27, RZ, RZ, R19 ;  /* 0x000000ffff1b7224 */ /* 0x000fe200078e0013 */
[----:B-1----:R-:W4:Y:S01]  /*2b820*/  LDL.LU R24, [R1+0x60] ;  /* 0x0000600001187983 */ /* 0x002f220000300800 */
[----:B------:R-:W-:-:S03]  /*2b830*/  IMAD.MOV.U32 R25, RZ, RZ, R21 ;  /* 0x000000ffff197224 */ /* 0x000fc600078e0015 */
[----:B------:R-:W2:Y:S04]  /*2b840*/  LDL.LU R21, [R1+0x1a88] ;  /* 0x001a880001157983 */ /* 0x000ea80000300800 */
[----:B------:R-:W3:Y:S04]  /*2b850*/  LDL.LU R17, [R1+0x1a84] ;  /* 0x001a840001117983 */ /* 0x000ee80000300800 */
[----:B------:R-:W2:Y:S04]  /*2b860*/  LDL.LU R19, [R1+0x1a80] ;  /* 0x001a800001137983 */ /* 0x000ea80000300800 */
[----:B------:R-:W2:Y:S04]  /*2b870*/  LDL.LU.64 R2, [R1+0x1a78] ;  /* 0x001a780001027983 */ /* 0x000ea80000300a00 */
[----:B------:R-:W2:Y:S04]  /*2b880*/  LDL.LU R4, [R1+0x4b0] ;  /* 0x0004b00001047983 */ /* 0x000ea80000300800 */
[----:B------:R-:W3:Y:S04]  /*2b890*/  LDL.LU R5, [R1+0x4b4] ;  /* 0x0004b40001057983 */ /* 0x000ee80000300800 */
[----:B------:R0:W-:Y:S04]  /*2b8a0*/  STL.64 [R1+0x10], R8 ;  /* 0x0000100801007387 */ /* 0x0001e80000100a00 */
[----:B------:R1:W-:Y:S04]  /*2b8b0*/  STL.64 [R1+0x18], R10 ;  /* 0x0000180a01007387 */ /* 0x0003e80000100a00 */
[----:B------:R-:W4:Y:S04]  /*2b8c0*/  LDL.LU R6, [R1+0x4b8] ;  /* 0x0004b80001067983 */ /* 0x000f280000300800 */
[----:B------:R-:W4:Y:S01]  /*2b8d0*/  LDL.LU R7, [R1+0x4bc] ;  /* 0x0004bc0001077983 */ /* 0x000f220000300800 */
[----:B0-----:R-:W-:-:S02]  /*2b8e0*/  IMAD.MOV.U32 R8, RZ, RZ, R14 ;  /* 0x000000ffff087224 */ /* 0x001fc400078e000e */
[----:B------:R-:W-:Y:S02]  /*2b8f0*/  IMAD.MOV.U32 R9, RZ, RZ, R18 ;  /* 0x000000ffff097224 */ /* 0x000fe400078e0012 */
[----:B-1----:R-:W-:Y:S02]  /*2b900*/  IMAD.MOV.U32 R10, RZ, RZ, R16 ;  /* 0x000000ffff0a7224 */ /* 0x002fe400078e0010 */
[C---:B--2---:R-:W-:Y:S01]  /*2b910*/  FMUL R4, R0.reuse, R4 ;  /* 0x0000000400047220 */ /* 0x044fe20000400000 */
[----:B---3--:R-:W-:Y:S02]  /*2b920*/  FMUL R5, R0, R5 ;  /* 0x0000000500057220 */ /* 0x008fe40000400000 */
[----:B------:R-:W2:Y:S01]  /*2b930*/  LDL.LU R0, [R1+0x1a74] ;  /* 0x001a740001007983 */ /* 0x000ea20000300800 */
[C---:B----4-:R-:W-:Y:S01]  /*2b940*/  FMUL R6, R15.reuse, R6 ;  /* 0x000000060f067220 */ /* 0x050fe20000400000 */
[----:B------:R-:W-:Y:S02]  /*2b950*/  FMUL R7, R15, R7 ;  /* 0x000000070f077220 */ /* 0x000fe40000400000 */
[----:B------:R-:W3:Y:S01]  /*2b960*/  LDL.LU R15, [R1+0x1a70] ;  /* 0x001a7000010f7983 */ /* 0x000ee20000300800 */
[----:B------:R-:W-:-:S07]  /*2b970*/  IMAD.MOV.U32 R11, RZ, RZ, R20 ;  /* 0x000000ffff0b7224 */ /* 0x000fce00078e0014 */
[----:B------:R-:W-:Y:S01]  /*2b980*/  HMMA.16816.F32 R4, R8, R22, R4 ;  /* 0x000000160804723c */ /* 0x000fe20000001804 */
[----:B------:R-:W4:-:S15]  /*2b990*/  LDL.LU.64 R22, [R1+0x1a68] ;  /* 0x001a680001167983 */ /* 0x000f1e0000300a00 */
[----:B------:R-:W-:-:S03]  /*2b9a0*/  NOP ;  /* 0x0000000000007918 */ /* 0x000fc60000000000 */
[----:B------:R-:W-:Y:S02]  /*2b9b0*/  IMAD.MOV.U32 R14, RZ, RZ, R4 ;  /* 0x000000ffff0e7224 */ /* 0x000fe400078e0004 */
[----:B------:R-:W-:Y:S02]  /*2b9c0*/  IMAD.MOV.U32 R11, RZ, RZ, R5 ;  /* 0x000000ffff0b7224 */ /* 0x000fe400078e0005 */
[----:B------:R-:W-:Y:S02]  /*2b9d0*/  IMAD.MOV.U32 R9, RZ, RZ, R6 ;  /* 0x000000ffff097224 */ /* 0x000fe400078e0006 */
[----:B------:R-:W-:Y:S02]  /*2b9e0*/  IMAD.MOV.U32 R8, RZ, RZ, R7 ;  /* 0x000000ffff087224 */ /* 0x000fe400078e0007 */
[----:B------:R-:W-:Y:S02]  /*2b9f0*/  IMAD.MOV.U32 R5, RZ, RZ, R19 ;  /* 0x000000ffff057224 */ /* 0x000fe400078e0013 */
[----:B------:R-:W-:-:S02]  /*2ba00*/  IMAD.MOV.U32 R6, RZ, RZ, R17 ;  /* 0x000000ffff067224 */ /* 0x000fc400078e0011 */
[----:B------:R-:W-:Y:S02]  /*2ba10*/  IMAD.MOV.U32 R7, RZ, RZ, R21 ;  /* 0x000000ffff077224 */ /* 0x000fe400078e0015 */
[----:B---3--:R-:W-:-:S07]  /*2ba20*/  IMAD.MOV.U32 R4, RZ, RZ, R15 ;  /* 0x000000ffff047224 */ /* 0x008fce00078e000f */
[----:B------:R-:W-:Y:S01]  /*2ba30*/  HMMA.16816.F32 R4, R4, R12, R24 ;  /* 0x0000000c0404723c */ /* 0x000fe20000001818 */
[----:B------:R-:W3:Y:S04]  /*2ba40*/  LDL.LU.64 R26, [R1+0x1a60] ;  /* 0x001a6000011a7983 */ /* 0x000ee80000300a00 */
[----:B------:R-:W3:Y:S04]  /*2ba50*/  LDL.LU.64 R24, [R1+0x1a58] ;  /* 0x001a580001187983 */ /* 0x000ee80000300a00 */
[----:B------:R-:W2:Y:S10]  /*2ba60*/  LDL.LU.64 R12, [R1+0x1a50] ;  /* 0x001a5000010c7983 */ /* 0x000eb40000300a00 */
[----:B------:R0:W-:Y:S04]  /*2ba70*/  STL.64 [R1+0x1b0], R4 ;  /* 0x0001b00401007387 */ /* 0x0001e80000100a00 */
[----:B------:R1:W-:Y:S01]  /*2ba80*/  STL.64 [R1+0x1b8], R6 ;  /* 0x0001b80601007387 */ /* 0x0003e20000100a00 */
[----:B0-----:R-:W-:-:S02]  /*2ba90*/  IMAD.MOV.U32 R4, RZ, RZ, R15 ;  /* 0x000000ffff047224 */ /* 0x001fc400078e000f */
[----:B------:R-:W-:Y:S02]  /*2baa0*/  IMAD.MOV.U32 R5, RZ, RZ, R19 ;  /* 0x000000ffff057224 */ /* 0x000fe400078e0013 */
[----:B-1----:R-:W-:Y:S02]  /*2bab0*/  IMAD.MOV.U32 R6, RZ, RZ, R17 ;  /* 0x000000ffff067224 */ /* 0x002fe400078e0011 */
[----:B------:R-:W-:-:S07]  /*2bac0*/  IMAD.MOV.U32 R7, RZ, RZ, R21 ;  /* 0x000000ffff077224 */ /* 0x000fce00078e0015 */
[----:B---3--:R-:W-:Y:S01]  /*2bad0*/  HMMA.16816.F32 R4, R4, R28, R24 ;  /* 0x0000001c0404723c */ /* 0x008fe20000001818 */
[----:B------:R-:W4:Y:S04]  /*2bae0*/  LDL.LU.64 R26, [R1+0x1a48] ;  /* 0x001a4800011a7983 */ /* 0x000f280000300a00 */
[----:B------:R-:W4:-:S14]  /*2baf0*/  LDL.LU.64 R24, [R1+0x1a40] ;  /* 0x001a400001187983 */ /* 0x000f1c0000300a00 */
[----:B------:R0:W-:Y:S04]  /*2bb00*/  STL.64 [R1+0x1c0], R4 ;  /* 0x0001c00401007387 */ /* 0x0001e80000100a00 */
[----:B------:R1:W-:Y:S01]  /*2bb10*/  STL.64 [R1+0x1c8], R6 ;  /* 0x0001c80601007387 */ /* 0x0003e20000100a00 */
[----:B0-----:R-:W-:Y:S02]  /*2bb20*/  IMAD.MOV.U32 R4, RZ, RZ, R15 ;  /* 0x000000ffff047224 */ /* 0x001fe400078e000f */
[----:B------:R-:W-:Y:S02]  /*2bb30*/  IMAD.MOV.U32 R5, RZ, RZ, R19 ;  /* 0x000000ffff057224 */ /* 0x000fe400078e0013 */
[----:B-1----:R-:W-:Y:S02]  /*2bb40*/  IMAD.MOV.U32 R6, RZ, RZ, R17 ;  /* 0x000000ffff067224 */ /* 0x002fe400078e0011 */
[----:B------:R-:W-:-:S07]  /*2bb50*/  IMAD.MOV.U32 R7, RZ, RZ, R21 ;  /* 0x000000ffff077224 */ /* 0x000fce00078e0015 */
[----:B----4-:R-:W-:Y:S01]  /*2bb60*/  HMMA.16816.F32 R4, R4, R22, R24 ;  /* 0x000000160404723c */ /* 0x010fe20000001818 */
[----:B------:R-:W3:Y:S04]  /*2bb70*/  LDL.LU.64 R26, [R1+0x1a38] ;  /* 0x001a3800011a7983 */ /* 0x000ee80000300a00 */
[----:B------:R-:W3:Y:S01]  /*2bb80*/  LDL.LU.64 R24, [R1+0x1a30] ;  /* 0x001a300001187983 */ /* 0x000ee20000300a00 */
[C---:B--2---:R-:W-:Y:S02]  /*2bb90*/  LOP3.LUT R10, R0.reuse, 0x60, RZ, 0x3c, !PT ;  /* 0x00000060000a7812 */ /* 0x044fe400078e3cff */
[----:B------:R-:W-:-:S11]  /*2bba0*/  LOP3.LUT R0, R0, 0x40, RZ, 0x3c, !PT ;  /* 0x0000004000007812 */ /* 0x000fd600078e3cff */
[----:B------:R0:W-:Y:S04]  /*2bbb0*/  STL.64 [R1+0x1a0], R4 ;  /* 0x0001a00401007387 */ /* 0x0001e80000100a00 */
[----:B------:R1:W-:Y:S01]  /*2bbc0*/  STL.64 [R1+0x1a8], R6 ;  /* 0x0001a80601007387 */ /* 0x0003e20000100a00 */
[----:B0-----:R-:W-:Y:S02]  /*2bbd0*/  IMAD.MOV.U32 R4, RZ, RZ, R15 ;  /* 0x000000ffff047224 */ /* 0x001fe400078e000f */
[----:B------:R-:W-:Y:S02]  /*2bbe0*/  IMAD.MOV.U32 R5, RZ, RZ, R19 ;  /* 0x000000ffff057224 */ /* 0x000fe400078e0013 */
[----:B-1----:R-:W-:Y:S02]  /*2bbf0*/  IMAD.MOV.U32 R6, RZ, RZ, R17 ;  /* 0x000000ffff067224 */ /* 0x002fe400078e0011 */
[----:B------:R-:W-:-:S07]  /*2bc00*/  IMAD.MOV.U32 R7, RZ, RZ, R21 ;  /* 0x000000ffff077224 */ /* 0x000fce00078e0015 */
[----:B---3--:R-:W-:Y:S01]  /*2bc10*/  HMMA.16816.F32 R4, R4, R12, R24 ;  /* 0x0000000c0404723c */ /* 0x008fe20000001818 */
[----:B------:R-:W0:Y:S04]  /*2bc20*/  LDS.64 R24, [R0+UR7] ;  /* 0x0000000700187984 */ /* 0x000e280008000a00 */
[----:B------:R-:W-:-:S14]  /*2bc30*/  LDS.64 R12, [R0+UR7+0x800] ;  /* 0x00080007000c7984 */ /* 0x000fdc0008000a00 */
[----:B------:R-:W-:Y:S04]  /*2bc40*/  STL.64 [R1+0x110], R4 ;  /* 0x0001100401007387 */ /* 0x000fe80000100a00 */
[----:B------:R-:W-:Y:S04]  /*2bc50*/  STL.64 [R1+0x118], R6 ;  /* 0x0001180601007387 */ /* 0x000fe80000100a00 */
[----:B------:R1:W-:Y:S04]  /*2bc60*/  STL.64 [R1+0x1a20], R2 ;  /* 0x001a200201007387 */ /* 0x0003e80000100a00 */
[----:B------:R-:W2:Y:S04]  /*2bc70*/  LDL.LU R28, [R1+0x88] ;  /* 0x00008800011c7983 */ /* 0x000ea80000300800 */
[----:B------:R-:W2:Y:S04]  /*2bc80*/  LDL.LU R29, [R1+0x8c] ;  /* 0x00008c00011d7983 */ /* 0x000ea80000300800 */
[----:B------:R-:W3:Y:S04]  /*2bc90*/  LDL.LU R22, [R1+0x98] ;  /* 0x0000980001167983 */ /* 0x000ee80000300800 */
[----:B------:R-:W3:Y:S04]  /*2bca0*/  LDL.LU R23, [R1+0x9c] ;  /* 0x00009c0001177983 */ /* 0x000ee80000300800 */
[----:B-1----:R-:W4:Y:S01]  /*2bcb0*/  LDL.LU R2, [R1+0xa8] ;  /* 0x0000a80001027983 */ /* 0x002f220000300800 */
[----:B------:R-:W-:-:S03]  /*2bcc0*/  IMAD.MOV.U32 R6, RZ, RZ, R17 ;  /* 0x000000ffff067224 */ /* 0x000fc600078e0011 */
[----:B------:R-:W4:Y:S04]  /*2bcd0*/  LDL.LU R3, [R1+0xac] ;  /* 0x0000ac0001037983 */ /* 0x000f280000300800 */
[----:B------:R-:W-:Y:S01]  /*2bce0*/  STL [R1+0x1a2c], R19 ;  /* 0x001a2c1301007387 */ /* 0x000fe20000100800 */
[----:B------:R-:W-:-:S03]  /*2bcf0*/  IMAD.MOV.U32 R5, RZ, RZ, R19 ;  /* 0x000000ffff057224 */ /* 0x000fc600078e0013 */
[----:B------:R1:W-:Y:S04]  /*2bd00*/  STL [R1+0x1a28], R17 ;  /* 0x001a281101007387 */ /* 0x0003e80000100800 */
[----:B------:R-:W4:Y:S04]  /*2bd10*/  LDL.LU R16, [R1+0x50] ;  /* 0x0000500001107983 */ /* 0x000f280000300800 */
[----:B-1----:R-:W4:Y:S04]  /*2bd20*/  LDL.LU R17, [R1+0x54] ;  /* 0x0000540001117983 */ /* 0x002f280000300800 */
[----:B------:R-:W4:Y:S04]  /*2bd30*/  LDL.LU R18, [R1+0x58] ;  /* 0x0000580001127983 */ /* 0x000f280000300800 */
[----:B------:R-:W4:Y:S04]  /*2bd40*/  LDL.LU R19, [R1+0x5c] ;  /* 0x00005c0001137983 */ /* 0x000f280000300800 */
[----:B0-----:R0:W-:Y:S04]  /*2bd50*/  STL [R1+0x19a0], R25 ;  /* 0x0019a01901007387 */ /* 0x0011e80000100800 */
[----:B0-----:R-:W2:Y:S01]  /*2bd60*/  LDL.LU R25, [R1+0x10c] ;  /* 0x00010c0001197983 */ /* 0x001ea20000300800 */
[----:B------:R-:W-:-:S02]  /*2bd70*/  IMAD.MOV.U32 R26, RZ, RZ, R9 ;  /* 0x000000ffff1a7224 */ /* 0x000fc400078e0009 */
[----:B------:R-:W-:Y:S02]  /*2bd80*/  IMAD.MOV.U32 R27, RZ, RZ, R8 ;  /* 0x000000ffff1b7224 */ /* 0x000fe400078e0008 */
[----:B------:R-:W0:Y:S04]  /*2bd90*/  LDS.64 R8, [R10+UR7] ;  /* 0x000000070a087984 */ /* 0x000e280008000a00 */
[----:B--2---:R1:W-:Y:S04]  /*2bda0*/  STL.64 [R1+0x19f0], R24 ;  /* 0x0019f01801007387 */ /* 0x0043e80000100a00 */
[----:B------:R-:W-:Y:S01]  /*2bdb0*/  STL.64 [R1+0x1a00], R26 ;  /* 0x001a001a01007387 */ /* 0x000fe20000100a00 */
[----:B-1----:R-:W-:-:S02]  /*2bdc0*/  IMAD.MOV.U32 R24, RZ, RZ, R14 ;  /* 0x000000ffff187224 */ /* 0x002fc400078e000e */
[----:B------:R-:W-:Y:S02]  /*2bdd0*/  IMAD.MOV.U32 R25, RZ, RZ, R11 ;  /* 0x000000ffff197224 */ /* 0x000fe400078e000b */
[----:B------:R-:W1:Y:S04]  /*2bde0*/  LDS.64 R10, [R10+UR7+0x800] ;  /* 0x000800070a0a7984 */ /* 0x000e680008000a00 */
[----:B------:R2:W-:Y:S04]  /*2bdf0*/  STL.64 [R1+0x19f8], R24 ;  /* 0x0019f81801007387 */ /* 0x0005e80000100a00 */
[----:B--2---:R-:W2:Y:S04]  /*2be00*/  LDL.LU R24, [R1+0x10] ;  /* 0x0000100001187983 */ /* 0x004ea80000300800 */
[----:B------:R-:W2:Y:S04]  /*2be10*/  LDL.LU R25, [R1+0x14] ;  /* 0x0000140001197983 */ /* 0x000ea80000300800 */
[----:B------:R-:W2:Y:S04]  /*2be20*/  LDL.LU R26, [R1+0x18] ;  /* 0x00001800011a7983 */ /* 0x000ea80000300800 */
[----:B------:R-:W2:Y:S01]  /*2be30*/  LDL.LU R27, [R1+0x1c] ;  /* 0x00001c00011b7983 */ /* 0x000ea20000300800 */
[----:B------:R-:W-:-:S02]  /*2be40*/  IMAD.MOV.U32 R4, RZ, RZ, R15 ;  /* 0x000000ffff047224 */ /* 0x000fc400078e000f */
[----:B------:R-:W-:-:S07]  /*2be50*/  IMAD.MOV.U32 R7, RZ, RZ, R21 ;  /* 0x000000ffff077224 */ /* 0x000fce00078e0015 */
[----:B----4-:R-:W-:Y:S01]  /*2be60*/  HMMA.16816.F32 R4, R4, R2, R16 ;  /* 0x000000020404723c */ /* 0x010fe20000001810 */
[----:B--2---:R-:W-:Y:S04]  /*2be70*/  STL.64 [R1+0x1a18], R26 ;  /* 0x001a181a01007387 */ /* 0x004fe80000100a00 */
[----:B------:R2:W-:Y:S04]  /*2be80*/  STL.64 [R1+0x1a10], R24 ;  /* 0x001a101801007387 */ /* 0x0005e80000100a00 */
[----:B--2---:R-:W3:Y:S04]  /*2be90*/  LDL.LU R24, [R1+0x30] ;  /* 0x0000300001187983 */ /* 0x004ee80000300800 */
[----:B------:R-:W3:Y:S04]  /*2bea0*/  LDL.LU R25, [R1+0x34] ;  /* 0x0000340001197983 */ /* 0x000ee80000300800 */
[----:B------:R-:W3:Y:S04]  /*2beb0*/  LDL.LU R26, [R1+0x38] ;  /* 0x00003800011a7983 */ /* 0x000ee80000300800 */
[----:B------:R-:W3:Y:S04]  /*2bec0*/  LDL.LU R27, [R1+0x3c] ;  /* 0x00003c00011b7983 */ /* 0x000ee80000300800 */
[----:B0-----:R0:W-:Y:S04]  /*2bed0*/  STL [R1+0x19a4], R9 ;  /* 0x0019a40901007387 */ /* 0x0011e80000100800 */
[----:B0-----:R-:W2:Y:S04]  /*2bee0*/  LDL.LU R9, [R1+0x108] ;  /* 0x0001080001097983 */ /* 0x001ea80000300800 */
[----:B-1----:R-:W-:Y:S04]  /*2bef0*/  STL [R1+0x19a8], R11 ;  /* 0x0019a80b01007387 */ /* 0x002fe80000100800 */
[----:B------:R-:W-:Y:S04]  /*2bf00*/  STL [R1+0x19ac], R13 ;  /* 0x0019ac0d01007387 */ /* 0x000fe80000100800 */
[----:B------:R-:W-:Y:S04]  /*2bf10*/  STL [R1+0x1974], R0 ;  /* 0x0019740001007387 */ /* 0x000fe80000100800 */
[----:B------:R-:W4:Y:S04]  /*2bf20*/  LDL.LU R19, [R1+0x1a2c] ;  /* 0x001a2c0001137983 */ /* 0x000f280000300800 */
[----:B------:R-:W2:Y:S04]  /*2bf30*/  LDL.LU R17, [R1+0x1a28] ;  /* 0x001a280001117983 */ /* 0x000ea80000300800 */
[----:B------:R-:W3:Y:S04]  /*2bf40*/  LDL.LU.64 R2, [R1+0x1a20] ;  /* 0x001a200001027983 */ /* 0x000ee80000300a00 */
[----:B------:R0:W-:Y:S04]  /*2bf50*/  STL.64 [R1+0xf0], R4 ;  /* 0x0000f00401007387 */ /* 0x0001e80000100a00 */
[----:B------:R1:W-:Y:S01]  /*2bf60*/  STL.64 [R1+0xf8], R6 ;  /* 0x0000f80601007387 */ /* 0x0003e20000100a00 */
[----:B0-----:R-:W-:-:S02]  /*2bf70*/  IMAD.MOV.U32 R4, RZ, RZ, R15 ;  /* 0x000000ffff047224 */ /* 0x001fc400078e000f */
[----:B-1----:R-:W-:Y:S02]  /*2bf80*/  IMAD.MOV.U32 R7, RZ, RZ, R21 ;  /* 0x000000ffff077224 */ /* 0x002fe400078e0015 */
[----:B----4-:R-:W-:Y:S02]  /*2bf90*/  IMAD.MOV.U32 R5, RZ, RZ, R19 ;  /* 0x000000ffff057224 */ /* 0x010fe400078e0013 */
[----:B--2---:R-:W-:-:S07]  /*2bfa0*/  IMAD.MOV.U32 R6, RZ, RZ, R17 ;  /* 0x000000ffff067224 */ /* 0x004fce00078e0011 */
[----:B---3--:R-:W-:Y:S01]  /*2bfb0*/  HMMA.16816.F32 R4, R4, R22, R24 ;  /* 0x000000160404723c */ /* 0x008fe20000001818 */
[----:B------:R-:W2:Y:S04]  /*2bfc0*/  LDL.LU.64 R26, [R1+0x1a18] ;  /* 0x001a1800011a7983 */ /* 0x000ea80000300a00 */
[----:B------:R-:W2:Y:S04]  /*2bfd0*/  LDL.LU.64 R24, [R1+0x1a10] ;  /* 0x001a100001187983 */ /* 0x000ea80000300a00 */
[----:B------:R-:W3:Y:S10]  /*2bfe0*/  LDL.LU.64 R22, [R1+0x1a08] ;  /* 0x001a080001167983 */ /* 0x000ef40000300a00 */
[----:B------:R0:W-:Y:S04]  /*2bff0*/  STL.64 [R1+0xe0], R4 ;  /* 0x0000e00401007387 */ /* 0x0001e80000100a00 */
[----:B------:R1:W-:Y:S01]  /*2c000*/  STL.64 [R1+0xe8], R6 ;  /* 0x0000e80601007387 */ /* 0x0003e20000100a00 */
[----:B0-----:R-:W-:-:S02]  /*2c010*/  IMAD.MOV.U32 R4, RZ, RZ, R15 ;  /* 0x000000ffff047224 */ /* 0x001fc400078e000f */
[----:B------:R-:W-:Y:S02]  /*2c020*/  IMAD.MOV.U32 R5, RZ, RZ, R19 ;  /* 0x000000ffff057224 */ /* 0x000fe400078e0013 */
[----:B-1----:R-:W-:Y:S02]  /*2c030*/  IMAD.MOV.U32 R6, RZ, RZ, R17 ;  /* 0x000000ffff067224 */ /* 0x002fe400078e0011 */
[----:B------:R-:W-:-:S07]  /*2c040*/  IMAD.MOV.U32 R7, RZ, RZ, R21 ;  /* 0x000000ffff077224 */ /* 0x000fce00078e0015 */
[----:B--2---:R-:W-:Y:S01]  /*2c050*/  HMMA.16816.F32 R4, R4, R28, R24 ;  /* 0x0000001c0404723c */ /* 0x004fe20000001818 */
[----:B------:R-:W3:Y:S04]  /*2c060*/  LDL.LU.64 R26, [R1+0x1a00] ;  /* 0x001a0000011a7983 */ /* 0x000ee80000300a00 */
[----:B------:R-:W3:Y:S04]  /*2c070*/  LDL.LU.64 R24, [R1+0x19f8] ;  /* 0x0019f80001187983 */ /* 0x000ee80000300a00 */
[----:B------:R-:W2:Y:S04]  /*2c080*/  LDL R28, [R1+0x138] ;  /* 0x00013800011c7983 */ /* 0x000ea80000100800 */
[----:B------:R-:W4:Y:S06]  /*2c090*/  LDL R29, [R1+0x13c] ;  /* 0x00013c00011d7983 */ /* 0x000f2c0000100800 */
[----:B------:R0:W-:Y:S04]  /*2c0a0*/  STL.64 [R1+0xd0], R4 ;  /* 0x0000d00401007387 */ /* 0x0001e80000100a00 */
[----:B------:R1:W-:Y:S04]  /*2c0b0*/  STL.64 [R1+0xd8], R6 ;  /* 0x0000d80601007387 */ /* 0x0003e80000100a00 */
[----:B------:R-:W2:Y:S01]  /*2c0c0*/  LDL.LU R16, [R1+0x120] ;  /* 0x0001200001107983 */ /* 0x000ea20000300800 */
[----:B0-----:R-:W-:-:S02]  /*2c0d0*/  IMAD.MOV.U32 R4, RZ, RZ, R15 ;  /* 0x000000ffff047224 */ /* 0x001fc400078e000f */
[----:B------:R-:W-:Y:S02]  /*2c0e0*/  IMAD.MOV.U32 R5, RZ, RZ, R19 ;  /* 0x000000ffff057224 */ /* 0x000fe400078e0013 */
[----:B-1----:R-:W-:Y:S02]  /*2c0f0*/  IMAD.MOV.U32 R6, RZ, RZ, R17 ;  /* 0x000000ffff067224 */ /* 0x002fe400078e0011 */
[----:B------:R-:W-:Y:S01]  /*2c100*/  IMAD.MOV.U32 R7, RZ, RZ, R21 ;  /* 0x000000ffff077224 */ /* 0x000fe200078e0015 */
[----:B------:R-:W2:Y:S04]  /*2c110*/  LDL.LU R17, [R1+0x124] ;  /* 0x0001240001117983 */ /* 0x000ea80000300800 */
[----:B------:R-:W2:Y:S04]  /*2c120*/  LDL.LU R18, [R1+0x128] ;  /* 0x0001280001127983 */ /* 0x000ea80000300800 */
[----:B------:R-:W2:Y:S01]  /*2c130*/  LDL.LU R19, [R1+0x12c] ;  /* 0x00012c0001137983 */ /* 0x000ea20000300800 */
[----:B---3--:R-:W-:Y:S03]  /*2c140*/  HMMA.16816.F32 R4, R4, R22, R24 ;  /* 0x000000160404723c */ /* 0x008fe60000001818 */
[----:B------:R-:W3:Y:S04]  /*2c150*/  LDL.LU.64 R24, [R1+0x19f0] ;  /* 0x0019f00001187983 */ /* 0x000ee80000300a00 */
[----:B------:R-:W2:-:S12]  /*2c160*/  LDL R11, [R1+0x158] ;  /* 0x00015800010b7983 */ /* 0x000e980000100800 */
[----:B------:R0:W-:Y:S04]  /*2c170*/  STL.64 [R1+0x60], R4 ;  /* 0x0000600401007387 */ /* 0x0001e80000100a00 */
[----:B------:R1:W-:Y:S04]  /*2c180*/  STL.64 [R1+0x68], R6 ;  /* 0x0000680601007387 */ /* 0x0003e80000100a00 */
[----:B------:R-:W4:Y:S04]  /*2c190*/  LDL R20, [R1+0x178] ;  /* 0x0001780001147983 */ /* 0x000f280000100800 */
[----:B------:R-:W4:Y:S01]  /*2c1a0*/  LDL R21, [R1+0x17c] ;  /* 0x00017c0001157983 */ /* 0x000f220000100800 */
[----:B------:R-:W-:Y:S01]  /*2c1b0*/  F2FP.F16.E4M3.UNPACK_B R26, R9 ;  /* 0x00000009ff1a723e */ /* 0x000fe200020006ff */
[----:B0-----:R-:W-:-:S02]  /*2c1c0*/  IMAD.MOV.U32 R5, RZ, RZ, R12 ;  /* 0x000000ffff057224 */ /* 0x001fc400078e000c */
[----:B-1----:R-:W-:Y:S01]  /*2c1d0*/  IMAD.MOV.U32 R6, RZ, RZ, R8 ;  /* 0x000000ffff067224 */ /* 0x002fe200078e0008 */
[----:B------:R-:W4:Y:S01]  /*2c1e0*/  LDL R14, [R1+0x15c] ;  /* 0x00015c00010e7983 */ /* 0x000f220000100800 */
[----:B------:R-:W-:Y:S01]  /*2c1f0*/  IMAD.MOV.U32 R7, RZ, RZ, R10 ;  /* 0x000000ffff077224 */ /* 0x000fe200078e000a */
[----:B---3--:R-:W-:Y:S01]  /*2c200*/  F2FP.F16.E4M3.UNPACK_B R27, R25 ;  /* 0x00000019ff1b723e */ /* 0x008fe200020006ff */
[----:B------:R-:W-:-:S07]  /*2c210*/  IMAD.MOV.U32 R4, RZ, RZ, R24 ;  /* 0x000000ffff047224 */ /* 0x000fce00078e0018 */
[----:B--2---:R-:W-:Y:S01]  /*2c220*/  HMMA.16816.F32 R16, R4, R26, R16 ;  /* 0x0000001a0410723c */ /* 0x004fe20000001810 */
[----:B----4-:R0:W-:Y:S04]  /*2c230*/  STL.64 [R1+0x19e8], R20 ;  /* 0x0019e81401007387 */ /* 0x0101e80000100a00 */
[----:B0-----:R-:W2:Y:S04]  /*2c240*/  LDL.LU R20, [R1+0x140] ;  /* 0x0001400001147983 */ /* 0x001ea80000300800 */
[----:B------:R-:W2:Y:S04]  /*2c250*/  LDL.LU R21, [R1+0x144] ;  /* 0x0001440001157983 */ /* 0x000ea80000300800 */
[----:B------:R-:W2:Y:S04]  /*2c260*/  LDL.LU R22, [R1+0x148] ;  /* 0x0001480001167983 */ /* 0x000ea80000300800 */
[----:B------:R-:W2:Y:S04]  /*2c270*/  LDL.LU R23, [R1+0x14c] ;  /* 0x00014c0001177983 */ /* 0x000ea80000300800 */
[----:B------:R-:W-:Y:S04]  /*2c280*/  STL.64 [R1+0x1998], R18 ;  /* 0x0019981201007387 */ /* 0x000fe80000100a00 */
[----:B------:R0:W-:Y:S04]  /*2c290*/  STL.64 [R1+0x1990], R16 ;  /* 0x0019901001007387 */ /* 0x0001e80000100a00 */
[----:B0-----:R-:W3:Y:S04]  /*2c2a0*/  LDL.LU R16, [R1+0x70] ;  /* 0x0000700001107983 */ /* 0x001ee80000300800 */
[----:B------:R-:W3:Y:S04]  /*2c2b0*/  LDL.LU R17, [R1+0x74] ;  /* 0x0000740001117983 */ /* 0x000ee80000300800 */
[----:B------:R-:W3:Y:S01]  /*2c2c0*/  LDL.LU R18, [R1+0x78] ;  /* 0x0000780001127983 */ /* 0x000ee20000300800 */
[----:B------:R-:W-:Y:S01]  /*2c2d0*/  IMAD.MOV.U32 R19, RZ, RZ, R3 ;  /* 0x000000ffff137224 */ /* 0x000fe200078e0003 */
[----:B------:R-:W-:-:S02]  /*2c2e0*/  F2FP.F16.E4M3.UNPACK_B R28, R28 ;  /* 0x0000001cff1c723e */ /* 0x000fc400020006ff */
[----:B------:R-:W-:Y:S01]  /*2c2f0*/  F2FP.F16.E4M3.UNPACK_B R29, R29 ;  /* 0x0000001dff1d723e */ /* 0x000fe200020006ff */
[----:B------:R-:W4:Y:S04]  /*2c300*/  LDL.LU R0, [R1+0x198] ;  /* 0x0001980001007983 */ /* 0x000f280000300800 */
[----:B------:R-:W2:Y:S04]  /*2c310*/  LDL.LU R3, [R1+0x19c] ;  /* 0x00019c0001037983 */ /* 0x000ea80000300800 */
[----:B------:R-:W-:Y:S04]  /*2c320*/  STL [R1+0x1924], R26 ;  /* 0x0019241a01007387 */ /* 0x000fe80000100800 */
[----:B------:R-:W-:Y:S04]  /*2c330*/  STL [R1+0x1920], R27 ;  /* 0x0019201b01007387 */ /* 0x000fe80000100800 */
[----:B------:R-:W-:Y:S04]  /*2c340*/  STL [R1+0x190c], R28 ;  /* 0x00190c1c01007387 */ /* 0x000fe80000100800 */
[----:B------:R-:W-:Y:S01]  /*2c350*/  STL [R1+0x1908], R29 ;  /* 0x0019081d01007387 */ /* 0x000fe20000100800 */
[----:B---3--:R-:W-:Y:S01]  /*2c360*/  HMMA.16816.F32 R4, R4, R28, R16 ;  /* 0x0000001c0404723c */ /* 0x008fe20000001810 */
[----:B------:R-:W-:-:S02]  /*2c370*/  F2FP.F16.E4M3.UNPACK_B R16, R11 ;  /* 0x0000000bff10723e */ /* 0x000fc400020006ff */
[----:B------:R-:W-:-:S15]  /*2c380*/  F2FP.F16.E4M3.UNPACK_B R17, R14 ;  /* 0x0000000eff11723e */ /* 0x000fde00020006ff */
[----:B------:R-:W-:Y:S01]  /*2c390*/  NOP ;  /* 0x0000000000007918 */ /* 0x000fe20000000000 */
[----:B------:R0:W-:Y:S04]  /*2c3a0*/  STL.64 [R1+0x10], R4 ;  /* 0x0000100401007387 */ /* 0x0001e80000100a00 */
[----:B------:R1:W-:Y:S01]  /*2c3b0*/  STL.64 [R1+0x18], R6 ;  /* 0x0000180601007387 */ /* 0x0003e20000100a00 */
[----:B0-----:R-:W-:Y:S02]  /*2c3c0*/  IMAD.MOV.U32 R4, RZ, RZ, R24 ;  /* 0x000000ffff047224 */ /* 0x001fe400078e0018 */
[----:B------:R-:W-:Y:S02]  /*2c3d0*/  IMAD.MOV.U32 R5, RZ, RZ, R12 ;  /* 0x000000ffff057224 */ /* 0x000fe400078e000c */
[----:B-1----:R-:W-:Y:S02]  /*2c3e0*/  IMAD.MOV.U32 R6, RZ, RZ, R8 ;  /* 0x000000ffff067224 */ /* 0x002fe400078e0008 */
[----:B------:R-:W-:-:S07]  /*2c3f0*/  IMAD.MOV.U32 R7, RZ, RZ, R10 ;  /* 0x000000ffff077224 */ /* 0x000fce00078e000a */
[----:B--2---:R-:W-:Y:S01]  /*2c400*/  HMMA.16816.F32 R4, R4, R16, R20 ;  /* 0x000000100404723c */ /* 0x004fe20000001814 */
[----:B------:R-:W-:Y:S01]  /*2c410*/  IMAD.MOV.U32 R26, RZ, RZ, R16 ;  /* 0x000000ffff1a7224 */ /* 0x000fe200078e0010 */
[----:B------:R-:W2:Y:S01]  /*2c420*/  LDL.LU.64 R20, [R1+0x19e8] ;  /* 0x0019e80001147983 */ /* 0x000ea20000300a00 */
[----:B------:R-:W-:-:S15]  /*2c430*/  IMAD.MOV.U32 R27, RZ, RZ, R17 ;  /* 0x000000ffff1b7224 */ /* 0x000fde00078e0011 */
[----:B------:R-:W-:Y:S01]  /*2c440*/  NOP ;  /* 0x0000000000007918 */ /* 0x000fe20000000000 */
[----:B------:R-:W-:Y:S02]  /*2c450*/  IMAD.MOV.U32 R15, RZ, RZ, R6 ;  /* 0x000000ffff0f7224 */ /* 0x000fe400078e0006 */
[----:B------:R-:W-:-:S05]  /*2c460*/  IMAD.MOV.U32 R14, RZ, RZ, R7 ;  /* 0x000000ffff0e7224 */ /* 0x000fca00078e0007 */
[----:B------:R-:W-:Y:S04]  /*2c470*/  STL.64 [R1+0x19c0], R14 ;  /* 0x0019c00e01007387 */ /* 0x000fe80000100a00 */
[----:B------:R-:W-:Y:S04]  /*2c480*/  STL [R1+0x1964], R26 ;  /* 0x0019641a01007387 */ /* 0x000fe80000100800 */
[----:B------:R0:W-:Y:S04]  /*2c490*/  STL [R1+0x1940], R27 ;  /* 0x0019401b01007387 */ /* 0x0001e80000100800 */
[----:B0-----:R-:W3:Y:S04]  /*2c4a0*/  LDL.LU R27, [R1+0x238] ;  /* 0x00023800011b7983 */ /* 0x001ee80000300800 */
[----:B------:R-:W2:Y:S04]  /*2c4b0*/  LDL.LU R16, [R1+0x1d0] ;  /* 0x0001d00001107983 */ /* 0x000ea80000300800 */
[----:B------:R-:W2:Y:S04]  /*2c4c0*/  LDL.LU R17, [R1+0x1d4] ;  /* 0x0001d40001117983 */ /* 0x000ea80000300800 */
[----:B------:R-:W2:Y:S04]  /*2c4d0*/  LDL.LU R18, [R1+0x1d8] ;  /* 0x0001d80001127983 */ /* 0x000ea80000300800 */
[----:B------:R-:W2:Y:S04]  /*2c4e0*/  LDL.LU R19, [R1+0x1dc] ;  /* 0x0001dc0001137983 */ /* 0x000ea80000300800 */
[----:B--2---:R-:W-:Y:S04]  /*2c4f0*/  STL.64 [R1+0x19d0], R18 ;  /* 0x0019d01201007387 */ /* 0x004fe80000100a00 */
[----:B------:R0:W-:Y:S04]  /*2c500*/  STL.64 [R1+0x19c8], R16 ;  /* 0x0019c81001007387 */ /* 0x0001e80000100a00 */
[----:B0-----:R-:W2:Y:S04]  /*2c510*/  LDL.LU R16, [R1+0x180] ;  /* 0x0001800001107983 */ /* 0x001ea80000300800 */
[----:B------:R-:W2:Y:S04]  /*2c520*/  LDL.LU R17, [R1+0x184] ;  /* 0x0001840001117983 */ /* 0x000ea80000300800 */
[----:B------:R-:W2:Y:S04]  /*2c530*/  LDL.LU R18, [R1+0x188] ;  /* 0x0001880001127983 */ /* 0x000ea80000300800 */
[----:B------:R-:W2:Y:S01]  /*2c540*/  LDL.LU R19, [R1+0x18c] ;  /* 0x00018c0001137983 */ /* 0x000ea20000300800 */
[----:B------:R-:W-:Y:S01]  /*2c550*/  IMAD.MOV.U32 R13, RZ, RZ, R4 ;  /* 0x000000ffff0d7224 */ /* 0x000fe200078e0004 */
[----:B------:R-:W-:Y:S01]  /*2c560*/  F2FP.F16.E4M3.UNPACK_B R20, R20 ;  /* 0x00000014ff14723e */ /* 0x000fe200020006ff */
[----:B------:R-:W-:Y:S01]  /*2c570*/  IMAD.MOV.U32 R11, RZ, RZ, R5 ;  /* 0x000000ffff0b7224 */ /* 0x000fe200078e0005 */
[----:B--2---:R-:W-:Y:S04]  /*2c580*/  STL.64 [R1+0x19e0], R18 ;  /* 0x0019e01201007387 */ /* 0x004fe80000100a00 */
[----:B------:R0:W-:Y:S04]  /*2c590*/  STL.64 [R1+0x19d8], R16 ;  /* 0x0019d81001007387 */ /* 0x0001e80000100a00 */
[----:B0-----:R-:W2:Y:S04]  /*2c5a0*/  LDL.LU R16, [R1+0x160] ;  /* 0x0001600001107983 */ /* 0x001ea80000300800 */
[----:B------:R-:W2:Y:S04]  /*2c5b0*/  LDL.LU R17, [R1+0x164] ;  /* 0x0001640001117983 */ /* 0x000ea80000300800 */
[----:B------:R-:W2:Y:S04]  /*2c5c0*/  LDL.LU R18, [R1+0x168] ;  /* 0x0001680001127983 */ /* 0x000ea80000300800 */
[----:B------:R-:W2:Y:S01]  /*2c5d0*/  LDL.LU R19, [R1+0x16c] ;  /* 0x00016c0001137983 */ /* 0x000ea20000300800 */
[----:B------:R-:W-:Y:S01]  /*2c5e0*/  F2FP.F16.E4M3.UNPACK_B R21, R21 ;  /* 0x00000015ff15723e */ /* 0x000fe200020006ff */
[----:B------:R-:W-:-:S02]  /*2c5f0*/  IMAD.MOV.U32 R4, RZ, RZ, R24 ;  /* 0x000000ffff047224 */ /* 0x000fc400078e0018 */
[----:B------:R-:W-:Y:S02]  /*2c600*/  IMAD.MOV.U32 R6, RZ, RZ, R8 ;  /* 0x000000ffff067224 */ /* 0x000fe400078e0008 */
[----:B------:R-:W-:Y:S02]  /*2c610*/  IMAD.MOV.U32 R7, RZ, RZ, R10 ;  /* 0x000000ffff077224 */ /* 0x000fe400078e000a */
[----:B------:R-:W-:-:S07]  /*2c620*/  IMAD.MOV.U32 R5, RZ, RZ, R12 ;  /* 0x000000ffff057224 */ /* 0x000fce00078e000c */
[----:B--2---:R-:W-:Y:S01]  /*2c630*/  HMMA.16816.F32 R4, R4, R20, R16 ;  /* 0x000000140404723c */ /* 0x004fe20000001810 */
[----:B------:R-:W2:Y:S04]  /*2c640*/  LDL.LU.64 R18, [R1+0x19e0] ;  /* 0x0019e00001127983 */ /* 0x000ea80000300a00 */
[----:B------:R-:W2:Y:S01]  /*2c650*/  LDL.LU.64 R16, [R1+0x19d8] ;  /* 0x0019d80001107983 */ /* 0x000ea20000300a00 */
[----:B------:R-:W-:Y:S01]  /*2c660*/  IMAD.MOV.U32 R29, RZ, RZ, R21 ;  /* 0x000000ffff1d7224 */ /* 0x000fe200078e0015 */
[----:B----4-:R-:W-:Y:S01]  /*2c670*/  F2FP.F16.E4M3.UNPACK_B R14, R0 ;  /* 0x00000000ff0e723e */ /* 0x010fe200020006ff */
[----:B------:R-:W-:Y:S01]  /*2c680*/  IMAD.MOV.U32 R28, RZ, RZ, R20 ;  /* 0x000000ffff1c7224 */ /* 0x000fe200078e0014 */
[----:B------:R-:W-:Y:S01]  /*2c690*/  F2FP.F16.E4M3.UNPACK_B R15, R3 ;  /* 0x00000003ff0f723e */ /* 0x000fe200020006ff */
[----:B------:R-:W-:-:S02]  /*2c6a0*/  IMAD.MOV.U32 R20, RZ, RZ, R24 ;  /* 0x000000ffff147224 */ /* 0x000fc400078e0018 */
[----:B------:R-:W-:Y:S02]  /*2c6b0*/  IMAD.MOV.U32 R22, RZ, RZ, R8 ;  /* 0x000000ffff167224 */ /* 0x000fe400078e0008 */
[----:B------:R-:W-:Y:S02]  /*2c6c0*/  IMAD.MOV.U32 R23, RZ, RZ, R10 ;  /* 0x000000ffff177224 */ /* 0x000fe400078e000a */
[----:B------:R-:W-:-:S03]  /*2c6d0*/  IMAD.MOV.U32 R21, RZ, RZ, R12 ;  /* 0x000000ffff157224 */ /* 0x000fc600078e000c */
[----:B------:R0:W-:Y:S04]  /*2c6e0*/  STL.64 [R1+0x1980], R6 ;  /* 0x0019800601007387 */ /* 0x0001e80000100a00 */
[----:B0-----:R-:W4:Y:S04]  /*2c6f0*/  LDL R6, [R1+0x228] ;  /* 0x0002280001067983 */ /* 0x001f280000100800 */
[----:B------:R-:W3:Y:S04]  /*2c700*/  LDL R7, [R1+0x22c] ;  /* 0x00022c0001077983 */ /* 0x000ee80000100800 */
[----:B------:R0:W-:Y:S04]  /*2c710*/  STL.64 [R1+0x1978], R4 ;  /* 0x0019780401007387 */ /* 0x0001e80000100a00 */
[----:B0-----:R-:W3:Y:S04]  /*2c720*/  LDL R4, [R1+0x208] ;  /* 0x0002080001047983 */ /* 0x001ee80000100800 */
[----:B------:R-:W4:Y:S04]  /*2c730*/  LDL R5, [R1+0x20c] ;  /* 0x00020c0001057983 */ /* 0x000f280000100800 */
[----:B------:R-:W-:Y:S04]  /*2c740*/  STL [R1+0x1960], R29 ;  /* 0x0019601d01007387 */ /* 0x000fe80000100800 */
[----:B------:R0:W-:Y:S04]  /*2c750*/  STL [R1+0x193c], R28 ;  /* 0x00193c1c01007387 */ /* 0x0001e80000100800 */
[----:B0-----:R-:W4:Y:S04]  /*2c760*/  LDL.LU R28, [R1+0x23c] ;  /* 0x00023c00011c7983 */ /* 0x001f280000300800 */
[----:B------:R-:W-:Y:S04]  /*2c770*/  STL [R1+0x80], R14 ;  /* 0x0000800e01007387 */ /* 0x000fe80000100800 */
[----:B------:R0:W-:Y:S01]  /*2c780*/  STL [R1+0x84], R15 ;  /* 0x0000840f01007387 */ /* 0x0001e20000100800 */
[----:B--2---:R-:W-:Y:S03]  /*2c790*/  HMMA.16816.F32 R20, R20, R14, R16 ;  /* 0x0000000e1414723c */ /* 0x004fe60000001810 */
[----:B------:R-:W2:Y:S04]  /*2c7a0*/  LDL.LU.64 R18, [R1+0x19d0] ;  /* 0x0019d00001127983 */ /* 0x000ea80000300a00 */
[----:B------:R-:W2:Y:S04]  /*2c7b0*/  LDL.LU.64 R16, [R1+0x19c8] ;  /* 0x0019c80001107983 */ /* 0x000ea80000300a00 */
[----:B0-----:R-:W2:Y:S08]  /*2c7c0*/  LDL.LU.64 R14, [R1+0x19c0] ;  /* 0x0019c000010e7983 */ /* 0x001eb00000300a00 */
[----:B------:R0:W-:Y:S01]  /*2c7d0*/  STL [R1+0x54], R21 ;  /* 0x0000541501007387 */ /* 0x0001e20000100800 */
[----:B------:R-:W-:-:S02]  /*2c7e0*/  IMAD.MOV.U32 R26, RZ, RZ, R20 ;  /* 0x000000ffff1a7224 */ /* 0x000fc400078e0014 */
[----:B------:R-:W-:Y:S01]  /*2c7f0*/  IMAD.MOV.U32 R20, RZ, RZ, R24 ;  /* 0x000000ffff147224 */ /* 0x000fe200078e0018 */
[----:B------:R1:W-:Y:S01]  /*2c800*/  STL.64 [R1+0x58], R22 ;  /* 0x0000581601007387 */ /* 0x0003e20000100a00 */
[----:B0-----:R-:W-:Y:S02]  /*2c810*/  IMAD.MOV.U32 R21, RZ, RZ, R12 ;  /* 0x000000ffff157224 */ /* 0x001fe400078e000c */
[----:B-1----:R-:W-:Y:S02]  /*2c820*/  IMAD.MOV.U32 R22, RZ, RZ, R8 ;  /* 0x000000ffff167224 */ /* 0x002fe400078e0008 */
[----:B------:R-:W-:Y:S01]  /*2c830*/  IMAD.MOV.U32 R23, RZ, RZ, R10 ;  /* 0x000000ffff177224 */ /* 0x000fe200078e000a */
[----:B---3--:R-:W-:Y:S02]  /*2c840*/  F2FP.F16.E4M3.UNPACK_B R4, R4 ;  /* 0x00000004ff04723e */ /* 0x008fe400020006ff */
[----:B----4-:R-:W-:-:S03]  /*2c850*/  F2FP.F16.E4M3.UNPACK_B R5, R5 ;  /* 0x00000005ff05723e */ /* 0x010fc600020006ff */
[----:B------:R0:W-:Y:S04]  /*2c860*/  STL [R1+0x88], R4 ;  /* 0x0000880401007387 */ /* 0x0001e80000100800 */
[----:B------:R-:W-:Y:S01]  /*2c870*/  STL [R1+0x8c], R5 ;  /* 0x00008c0501007387 */ /* 0x000fe20000100800 */
[----:B--2---:R-:W-:Y:S03]  /*2c880*/  HMMA.16816.F32 R20, R20, R4, R16 ;  /* 0x000000041414723c */ /* 0x004fe60000001810 */
[----:B------:R-:W2:-:S15]  /*2c890*/  LDL.LU R16, [R1+0x210] ;  /* 0x0002100001107983 */ /* 0x000e9e0000300800 */
[----:B------:R-:W-:Y:S01]  /*2c8a0*/  NOP ;  /* 0x0000000000007918 */ /* 0x000fe20000000000 */
[----:B------:R1:W-:Y:S04]  /*2c8b0*/  STL.64 [R1+0x40], R20 ;  /* 0x0000401401007387 */ /* 0x0003e80000100a00 */
[----:B------:R-:W-:Y:S04]  /*2c8c0*/  STL.64 [R1+0x48], R22 ;  /* 0x0000481601007387 */ /* 0x000fe80000100a00 */
[----:B------:R-:W2:Y:S04]  /*2c8d0*/  LDL.LU R17, [R1+0x214] ;  /* 0x0002140001117983 */ /* 0x000ea80000300800 */
[----:B------:R-:W3:Y:S04]  /*2c8e0*/  LDL.LU R18, [R1+0x218] ;  /* 0x0002180001127983 */ /* 0x000ee80000300800 */
[----:B------:R-:W3:Y:S01]  /*2c8f0*/  LDL.LU R19, [R1+0x21c] ;  /* 0x00021c0001137983 */ /* 0x000ee20000300800 */
[----:B0-----:R-:W-:Y:S01]  /*2c900*/  F2FP.F16.E4M3.UNPACK_B R4, R6 ;  /* 0x00000006ff04723e */ /* 0x001fe200020006ff */
[----:B-1----:R-:W-:-:S02]  /*2c910*/  IMAD.MOV.U32 R20, RZ, RZ, R24 ;  /* 0x000000ffff147224 */ /* 0x002fc400078e0018 */
[----:B---3--:R-:W-:Y:S04]  /*2c920*/  STL.64 [R1+0x19b8], R18 ;  /* 0x0019b81201007387 */ /* 0x008fe80000100a00 */
[----:B--2---:R0:W-:Y:S04]  /*2c930*/  STL.64 [R1+0x19b0], R16 ;  /* 0x0019b01001007387 */ /* 0x0041e80000100a00 */
[----:B0-----:R-:W2:Y:S04]  /*2c940*/  LDL.LU R16, [R1+0x1f0] ;  /* 0x0001f00001107983 */ /* 0x001ea80000300800 */
[----:B------:R-:W2:Y:S04]  /*2c950*/  LDL.LU R17, [R1+0x1f4] ;  /* 0x0001f40001117983 */ /* 0x000ea80000300800 */
[----:B------:R-:W2:Y:S04]  /*2c960*/  LDL.LU R18, [R1+0x1f8] ;  /* 0x0001f80001127983 */ /* 0x000ea80000300800 */
[----:B------:R-:W2:Y:S01]  /*2c970*/  LDL.LU R19, [R1+0x1fc] ;  /* 0x0001fc0001137983 */ /* 0x000ea20000300800 */
[----:B------:R-:W-:Y:S01]  /*2c980*/  F2FP.F16.E4M3.UNPACK_B R5, R7 ;  /* 0x00000007ff05723e */ /* 0x000fe200020006ff */
[----:B------:R-:W-:-:S02]  /*2c990*/  IMAD.MOV.U32 R22, RZ, RZ, R8 ;  /* 0x000000ffff167224 */ /* 0x000fc400078e0008 */
[----:B------:R-:W-:Y:S02]  /*2c9a0*/  IMAD.MOV.U32 R23, RZ, RZ, R10 ;  /* 0x000000ffff177224 */ /* 0x000fe400078e000a */
[----:B------:R-:W-:Y:S01]  /*2c9b0*/  IMAD.MOV.U32 R21, RZ, RZ, R12 ;  /* 0x000000ffff157224 */ /* 0x000fe200078e000c */
[----:B------:R-:W-:Y:S04]  /*2c9c0*/  STL [R1+0x90], R4 ;  /* 0x0000900401007387 */ /* 0x000fe80000100800 */
[----:B------:R2:W-:Y:S02]  /*2c9d0*/  STL [R1+0x94], R5 ;  /* 0x0000940501007387 */ /* 0x0005e40000100800 */
[----:B--2---:R-:W-:Y:S02]  /*2c9e0*/  HMMA.16816.F32 R4, R20, R4, R16 ;  /* 0x000000041404723c */ /* 0x004fe40000001810 */
[----:B------:R-:W2:Y:S04]  /*2c9f0*/  LDL.LU.64 R18, [R1+0x19b8] ;  /* 0x0019b80001127983 */ /* 0x000ea80000300a00 */
[----:B------:R-:W2:-:S13]  /*2ca00*/  LDL.LU.64 R16, [R1+0x19b0] ;  /* 0x0019b00001107983 */ /* 0x000e9a0000300a00 */
[----:B------:R0:W-:Y:S01]  /*2ca10*/  STL.64 [R1+0x30], R4 ;  /* 0x0000300401007387 */ /* 0x0001e20000100a00 */
[----:B------:R-:W-:Y:S02]  /*2ca20*/  IMAD.MOV.U32 R29, RZ, RZ, R7 ;  /* 0x000000ffff1d7224 */ /* 0x000fe400078e0007 */
[----:B------:R-:W-:Y:S01]  /*2ca30*/  IMAD.MOV.U32 R7, RZ, RZ, R14 ;  /* 0x000000ffff077224 */ /* 0x000fe200078e000e */
[----:B------:R1:W-:Y:S01]  /*2ca40*/  STL [R1+0x38], R6 ;  /* 0x0000380601007387 */ /* 0x0003e20000100800 */
[----:B------:R-:W-:Y:S01]  /*2ca50*/  F2FP.F16.E4M3.UNPACK_B R14, R27 ;  /* 0x0000001bff0e723e */ /* 0x000fe200020006ff */
[----:B0-----:R-:W-:Y:S02]  /*2ca60*/  IMAD.MOV.U32 R4, RZ, RZ, R13 ;  /* 0x000000ffff047224 */ /* 0x001fe400078e000d */
[----:B------:R-:W-:Y:S01]  /*2ca70*/  IMAD.MOV.U32 R5, RZ, RZ, R11 ;  /* 0x000000ffff057224 */ /* 0x000fe200078e000b */
[----:B------:R-:W3:Y:S01]  /*2ca80*/  LDL.LU R13, [R1+0x19ac] ;  /* 0x0019ac00010d7983 */ /* 0x000ee20000300800 */
[----:B-1----:R-:W-:Y:S01]  /*2ca90*/  IMAD.MOV.U32 R6, RZ, RZ, R15 ;  /* 0x000000ffff067224 */ /* 0x002fe200078e000f */
[----:B------:R-:W-:-:S02]  /*2caa0*/  F2FP.F16.E4M3.UNPACK_B R15, R28 ;  /* 0x0000001cff0f723e */ /* 0x000fc400020006ff */
[----:B------:R-:W4:Y:S04]  /*2cab0*/  LDL.LU R11, [R1+0x19a8] ;  /* 0x0019a800010b7983 */ /* 0x000f280000300800 */
[----:B------:R0:W-:Y:S04]  /*2cac0*/  STL.64 [R1+0x1988], R4 ;  /* 0x0019880401007387 */ /* 0x0001e80000100a00 */
[----:B------:R-:W-:Y:S04]  /*2cad0*/  STL [R1+0x1968], R29 ;  /* 0x0019681d01007387 */ /* 0x000fe80000100800 */
[----:B------:R-:W-:Y:S04]  /*2cae0*/  STL [R1+0x196c], R27 ;  /* 0x00196c1b01007387 */ /* 0x000fe80000100800 */
[----:B------:R-:W-:Y:S04]  /*2caf0*/  STL [R1+0x1970], R28 ;  /* 0x0019701c01007387 */ /* 0x000fe80000100800 */
[----:B------:R-:W-:Y:S01]  /*2cb00*/  STL [R1+0x98], R14 ;  /* 0x0000980e01007387 */ /* 0x000fe20000100800 */
[----:B0-----:R-:W-:-:S03]  /*2cb10*/  F2FP.F16.E4M3.UNPACK_B R4, R9.H1 ;  /* 0x00000009ff04723e */ /* 0x001fc600030006ff */
[----:B------:R-:W3:Y:S01]  /*2cb20*/  LDL.LU R24, [R1+0x17c] ;  /* 0x00017c0001187983 */ /* 0x000ee20000300800 */
[----:B------:R-:W-:-:S03]  /*2cb30*/  F2FP.F16.E4M3.UNPACK_B R5, R25.H1 ;  /* 0x00000019ff05723e */ /* 0x000fc600030006ff */
[----:B------:R4:W-:Y:S04]  /*2cb40*/  STL [R1+0x9c], R15 ;  /* 0x00009c0f01007387 */ /* 0x0009e80000100800 */
[----:B------:R-:W3:Y:S04]  /*2cb50*/  LDL.LU R8, [R1+0x178] ;  /* 0x0001780001087983 */ /* 0x000ee80000300800 */
[----:B------:R-:W3:Y:S04]  /*2cb60*/  LDL.LU R10, [R1+0x15c] ;  /* 0x00015c00010a7983 */ /* 0x000ee80000300800 */
[----:B------:R-:W3:Y:S04]  /*2cb70*/  LDL.LU R9, [R1+0x19a4] ;  /* 0x0019a40001097983 */ /* 0x000ee80000300800 */
[----:B------:R-:W3:Y:S01]  /*2cb80*/  LDL.LU R25, [R1+0x19a0] ;  /* 0x0019a00001197983 */ /* 0x000ee20000300800 */
[----:B--2---:R-:W-:Y:S03]  /*2cb90*/  HMMA.16816.F32 R20, R20, R14, R16 ;  /* 0x0000000e1414723c */ /* 0x004fe60000001810 */
[----:B------:R-:W2:Y:S04]  /*2cba0*/  LDL.LU.64 R18, [R1+0x1998] ;  /* 0x0019980001127983 */ /* 0x000ea80000300a00 */
[----:B------:R-:W2:Y:S01]  /*2cbb0*/  LDL.LU.64 R16, [R1+0x1990] ;  /* 0x0019900001107983 */ /* 0x000ea20000300a00 */
[----:B----4-:R-:W-:-:S11]  /*2cbc0*/  IMAD.MOV.U32 R15, RZ, RZ, R11 ;  /* 0x000000ffff0f7224 */ /* 0x010fd600078e000b */
[----:B------:R-:W-:Y:S01]  /*2cbd0*/  STL [R1+0x20], R20 ;  /* 0x0000201401007387 */ /* 0x000fe20000100800 */
[----:B------:R-:W-:Y:S02]  /*2cbe0*/  IMAD.MOV.U32 R27, RZ, RZ, R22 ;  /* 0x000000ffff1b7224 */ /* 0x000fe400078e0016 */
[----:B------:R-:W-:Y:S01]  /*2cbf0*/  IMAD.MOV.U32 R29, RZ, RZ, R23 ;  /* 0x000000ffff1d7224 */ /* 0x000fe200078e0017 */
[----:B------:R-:W4:Y:S01]  /*2cc00*/  LDL.LU R22, [R1+0x138] ;  /* 0x0001380001167983 */ /* 0x000f220000300800 */
[----:B------:R-:W-:-:S03]  /*2cc10*/  IMAD.MOV.U32 R28, RZ, RZ, R21 ;  /* 0x000000ffff1c7224 */ /* 0x000fc600078e0015 */
[----:B------:R-:W4:Y:S04]  /*2cc20*/  LDL.LU R23, [R1+0x13c] ;  /* 0x00013c0001177983 */ /* 0x000f280000300800 */
[----:B------:R0:W-:Y:S04]  /*2cc30*/  STL.64 [R1+0xc8], R4 ;  /* 0x0000c80401007387 */ /* 0x0001e80000100a00 */
[----:B------:R-:W4:Y:S01]  /*2cc40*/  LDL.LU R21, [R1+0x158] ;  /* 0x0001580001157983 */ /* 0x000f220000300800 */
[----:B---3--:R-:W-:Y:S02]  /*2cc50*/  IMAD.MOV.U32 R14, RZ, RZ, R9 ;  /* 0x000000ffff0e7224 */ /* 0x008fe400078e0009 */
[----:B------:R-:W-:-:S07]  /*2cc60*/  IMAD.MOV.U32 R12, RZ, RZ, R25 ;  /* 0x000000ffff0c7224 */ /* 0x000fce00078e0019 */
[----:B--2---:R-:W-:Y:S01]  /*2cc70*/  HMMA.16816.F32 R16, R12, R4, R16 ;  /* 0x000000040c10723c */ /* 0x004fe20000001810 */
[----:B0-----:R-:W2:-:S15]  /*2cc80*/  LDL.LU.64 R4, [R1+0x1988] ;  /* 0x0019880001047983 */ /* 0x001e9e0000300a00 */
[----:B------:R-:W-:-:S03]  /*2cc90*/  NOP ;  /* 0x0000000000007918 */ /* 0x000fc60000000000 */
[----:B------:R0:W-:Y:S04]  /*2cca0*/  STL.64 [R1+0x120], R16 ;  /* 0x0001201001007387 */ /* 0x0001e80000100a00 */
[----:B------:R1:W-:Y:S04]  /*2ccb0*/  STL.64 [R1+0x128], R18 ;  /* 0x0001281201007387 */ /* 0x0003e80000100a00 */
[----:B0-----:R-:W3:Y:S04]  /*2ccc0*/  LDL.LU R16, [R1+0x10] ;  /* 0x0000100001107983 */ /* 0x001ee80000300800 */
[----:B------:R-:W3:Y:S04]  /*2ccd0*/  LDL.LU R17, [R1+0x14] ;  /* 0x0000140001117983 */ /* 0x000ee80000300800 */
[----:B-1----:R-:W3:Y:S04]  /*2cce0*/  LDL.LU R18, [R1+0x18] ;  /* 0x0000180001127983 */ /* 0x002ee80000300800 */
[----:B------:R-:W3:Y:S01]  /*2ccf0*/  LDL.LU R19, [R1+0x1c] ;  /* 0x00001c0001137983 */ /* 0x000ee20000300800 */
[----:B----4-:R-:W-:-:S02]  /*2cd00*/  F2FP.F16.E4M3.UNPACK_B R22, R22.H1 ;  /* 0x00000016ff16723e */ /* 0x010fc400030006ff */
[----:B------:R-:W-:Y:S02]  /*2cd10*/  F2FP.F16.E4M3.UNPACK_B R23, R23.H1 ;  /* 0x00000017ff17723e */ /* 0x000fe400030006ff */
[----:B------:R-:W-:Y:S01]  /*2cd20*/  F2FP.F16.E4M3.UNPACK_B R20, R21.H1 ;  /* 0x00000015ff14723e */ /* 0x000fe200030006ff */
[----:B------:R-:W-:Y:S01]  /*2cd30*/  STL [R1+0xc0], R22 ;  /* 0x0000c01601007387 */ /* 0x000fe20000100800 */
[----:B------:R-:W-:-:S03]  /*2cd40*/  F2FP.F16.E4M3.UNPACK_B R21, R10.H1 ;  /* 0x0000000aff15723e */ /* 0x000fc600030006ff */
[----:B------:R-:W-:Y:S04]  /*2cd50*/  STL [R1+0xc4], R23 ;  /* 0x0000c41701007387 */ /* 0x000fe80000100800 */
[----:B------:R-:W-:Y:S01]  /*2cd60*/  STL [R1+0xb8], R20 ;  /* 0x0000b81401007387 */ /* 0x000fe20000100800 */
[----:B---3--:R-:W-:-:S15]  /*2cd70*/  HMMA.16816.F32 R16, R12, R22, R16 ;  /* 0x000000160c10723c */ /* 0x008fde0000001810 */
[----:B------:R-:W-:-:S04]  /*2cd80*/  NOP ;  /* 0x0000000000007918 */ /* 0x000fc80000000000 */
[----:B------:R-:W-:Y:S04]  /*2cd90*/  STL.64 [R1+0x130], R16 ;  /* 0x0001301001007387 */ /* 0x000fe80000100a00 */
[----:B------:R-:W-:Y:S04]  /*2cda0*/  STL.64 [R1+0x138], R18 ;  /* 0x0001381201007387 */ /* 0x000fe80000100a00 */
[----:B------:R2:W-:Y:S02]  /*2cdb0*/  STL [R1+0xbc], R21 ;  /* 0x0000bc1501007387 */ /* 0x0005e40000100800 */
[----:B--2---:R-:W-:Y:S02]  /*2cdc0*/  HMMA.16816.F32 R20, R12, R20, R4 ;  /* 0x000000140c14723c */ /* 0x004fe40000001804 */
[----:B------:R-:W2:Y:S04]  /*2cdd0*/  LDL.LU.64 R6, [R1+0x1980] ;  /* 0x0019800001067983 */ /* 0x000ea80000300a00 */
[----:B------:R-:W2:Y:S01]  /*2cde0*/  LDL.LU.64 R4, [R1+0x1978] ;  /* 0x0019780001047983 */ /* 0x000ea20000300a00 */
[----:B------:R-:W-:-:S02]  /*2cdf0*/  F2FP.F16.E4M3.UNPACK_B R18, R8.H1 ;  /* 0x00000008ff12723e */ /* 0x000fc400030006ff */
[----:B------:R-:W-:-:S03]  /*2ce00*/  F2FP.F16.E4M3.UNPACK_B R19, R24.H1 ;  /* 0x00000018ff13723e */ /* 0x000fc600030006ff */
[----:B------:R-:W-:Y:S01]  /*2ce10*/  STL [R1+0xa8], R18 ;  /* 0x0000a81201007387 */ /* 0x000fe20000100800 */
[----:B------:R-:W-:-:S06]  /*2ce20*/  F2FP.F16.E4M3.UNPACK_B R16, R0.H1 ;  /* 0x00000000ff10723e */ /* 0x000fcc00030006ff */
[----:B------:R0:W-:Y:S04]  /*2ce30*/  STL.64 [R1+0x140], R20 ;  /* 0x0001401401007387 */ /* 0x0001e80000100a00 */
[----:B------:R1:W-:Y:S04]  /*2ce40*/  STL.64 [R1+0x148], R22 ;  /* 0x0001481601007387 */ /* 0x0003e80000100a00 */
[----:B------:R3:W-:Y:S04]  /*2ce50*/  STL [R1+0xac], R19 ;  /* 0x0000ac1301007387 */ /* 0x0007e80000100800 */
[----:B------:R-:W4:Y:S01]  /*2ce60*/  LDL.LU R0, [R1+0x1974] ;  /* 0x0019740001007983 */ /* 0x000f220000300800 */
[----:B0-----:R-:W0:Y:S01]  /*2ce70*/  S2R R20, SR_TID.X ;  /* 0x0000000000147919 */ /* 0x001e220000002100 */
[----:B------:R-:W-:Y:S01]  /*2ce80*/  F2FP.F16.E4M3.UNPACK_B R17, R3.H1 ;  /* 0x00000003ff11723e */ /* 0x000fe200030006ff */
[----:B------:R-:W-:Y:S01]  /*2ce90*/  IMAD.MOV.U32 R8, RZ, RZ, R2 ;  /* 0x000000ffff087224 */ /* 0x000fe200078e0002 */
[----:B-1----:R-:W4:Y:S04]  /*2cea0*/  LDL.LU R22, [R1+0x208] ;  /* 0x0002080001167983 */ /* 0x002f280000300800 */
[----:B------:R-:W4:Y:S01]  /*2ceb0*/  LDL.LU R24, [R1+0x20c] ;  /* 0x00020c0001187983 */ /* 0x000f220000300800 */
[C---:B0-----:R-:W-:Y:S01]  /*2cec0*/  LOP3.LUT R21, R20.reuse, 0xf, RZ, 0xc0, !PT ;  /* 0x0000000f14157812 */ /* 0x041fe200078ec0ff */
[----:B--2---:R-:W-:Y:S01]  /*2ced0*/  HMMA.16816.F32 R4, R12, R18, R4 ;  /* 0x000000120c04723c */ /* 0x004fe20000001804 */
[----:B---3--:R-:W-:-:S05]  /*2cee0*/  LOP3.LUT R19, R20, 0x1c, RZ, 0xc0, !PT ;  /* 0x0000001c14137812 */ /* 0x008fca00078ec0ff */
[----:B------:R-:W-:-:S04]  /*2cef0*/  IMAD R19, R19, 0x8, R21 ;  /* 0x0000000813137824 */ /* 0x000fc800078e0215 */
[----:B------:R-:W-:-:S05]  /*2cf00*/  IMAD.SHL.U32 R19, R19, 0x8, RZ ;  /* 0x0000000813137824 */ /* 0x000fca00078e00ff */
[----:B------:R-:W-:-:S04]  /*2cf10*/  LOP3.LUT R19, R19, 0x60, RZ, 0x3c, !PT ;  /* 0x0000006013137812 */ /* 0x000fc800078e3cff */
[----:B------:R-:W-:Y:S04]  /*2cf20*/  STL.64 [R1+0x160], R4 ;  /* 0x0001600401007387 */ /* 0x000fe80000100a00 */
[----:B------:R-:W-:Y:S04]  /*2cf30*/  STL.64 [R1+0x168], R6 ;  /* 0x0001680601007387 */ /* 0x000fe80000100a00 */
[----:B----4-:R-:W0:Y:S04]  /*2cf40*/  LDS.64 R2, [R0+UR7+0x1000] ;  /* 0x0010000700027984 */ /* 0x010e280008000a00 */
[----:B------:R-:W1:Y:S04]  /*2cf50*/  LDS.64 R4, [R0+UR7+0x1800] ;  /* 0x0018000700047984 */ /* 0x000e680008000a00 */
[----:B------:R-:W2:Y:S04]  /*2cf60*/  LDS.64 R20, [R19+UR7+0x1000] ;  /* 0x0010000713147984 */ /* 0x000ea80008000a00 */
[----:B------:R-:W3:Y:S04]  /*2cf70*/  LDS.64 R6, [R19+UR7+0x1800] ;  /* 0x0018000713067984 */ /* 0x000ee80008000a00 */
[----:B------:R-:W-:Y:S04]  /*2cf80*/  STL [R1+0xb0], R16 ;  /* 0x0000b01001007387 */ /* 0x000fe80000100800 */
[----:B------:R-:W4:Y:S04]  /*2cf90*/  LDL.LU R23, [R1+0x228] ;  /* 0x0002280001177983 */ /* 0x000f280000300800 */
[----:B------:R-:W-:Y:S04]  /*2cfa0*/  STL [R1+0xb4], R17 ;  /* 0x0000b41101007387 */ /* 0x000fe80000100800 */
[----:B------:R-:W4:Y:S04]  /*2cfb0*/  LDL.LU R10, [R1+0x22c] ;  /* 0x00022c00010a7983 */ /* 0x000f280000300800 */
[----:B0-----:R-:W-:Y:S04]  /*2cfc0*/  STL [R1+0x18e8], R3 ;  /* 0x0018e80301007387 */ /* 0x001fe80000100800 */
[----:B-1----:R-:W-:Y:S04]  /*2cfd0*/  STL [R1+0x18ec], R5 ;  /* 0x0018ec0501007387 */ /* 0x002fe80000100800 */
[----:B------:R-:W-:Y:S04]  /*2cfe0*/  STL [R1+0x16a0], R0 ;  /* 0x0016a00001007387 */ /* 0x000fe80000100800 */
[----:B--2---:R-:W-:Y:S04]  /*2cff0*/  STL.64 [R1+0x1948], R20 ;  /* 0x0019481401007387 */ /* 0x004fe80000100a00 */
[----:B---3--:R-:W-:Y:S04]  /*2d000*/  STL.64 [R1+0x1918], R6 ;  /* 0x0019180601007387 */ /* 0x008fe80000100a00 */
[----:B------:R0:W-:Y:S04]  /*2d010*/  STL [R1+0x1910], R4 ;  /* 0x0019100401007387 */ /* 0x0001e80000100800 */
[----:B0-----:R-:W2:Y:S01]  /*2d020*/  LDL.LU R4, [R1+0x20] ;  /* 0x0000200001047983 */ /* 0x001ea20000300800 */
[----:B------:R-:W-:-:S02]  /*2d030*/  IMAD.MOV.U32 R6, RZ, RZ, R27 ;  /* 0x000000ffff067224 */ /* 0x000fc400078e001b */
[----:B------:R-:W-:Y:S02]  /*2d040*/  IMAD.MOV.U32 R7, RZ, RZ, R29 ;  /* 0x000000ffff077224 */ /* 0x000fe400078e001d */
[----:B------:R-:W-:Y:S02]  /*2d050*/  IMAD.MOV.U32 R5, RZ, RZ, R28 ;  /* 0x000000ffff057224 */ /* 0x000fe400078e001c */
[----:B------:R-:W3:Y:S04]  /*2d060*/  LDL.LU R28, [R1+0x1970] ;  /* 0x00197000011c7983 */ /* 0x000ee80000300800 */
[----:B------:R-:W3:Y:S04]  /*2d070*/  LDL.LU R27, [R1+0x196c] ;  /* 0x00196c00011b7983 */ /* 0x000ee80000300800 */
[----:B------:R-:W3:Y:S04]  /*2d080*/  LDL.LU R29, [R1+0x1968] ;  /* 0x00196800011d7983 */ /* 0x000ee80000300800 */
[----:B------:R-:W-:Y:S04]  /*2d090*/  STL.64 [R1+0x1930], R6 ;  /* 0x0019300601007387 */ /* 0x000fe80000100a00 */
[----:B--2---:R0:W-:Y:S02]  /*2d0a0*/  STL.64 [R1+0x1928], R4 ;  /* 0x0019280401007387 */ /* 0x0041e40000100a00 */
[----:B0-----:R-:W-:-:S02]  /*2d0b0*/  IMAD.MOV.U32 R4, RZ, RZ, R26 ;  /* 0x000000ffff047224 */ /* 0x001fc400078e001a */
[----:B------:R-:W3:Y:S04]  /*2d0c0*/  LDL.LU R26, [R1+0x1964] ;  /* 0x00196400011a7983 */ /* 0x000ee80000300800 */
[----:B------:R-:W2:Y:S04]  /*2d0d0*/  LDL.LU R5, [R1+0x54] ;  /* 0x0000540001057983 */ /* 0x000ea80000300800 */
[----:B------:R-:W2:Y:S04]  /*2d0e0*/  LDL.LU R6, [R1+0x58] ;  /* 0x0000580001067983 */ /* 0x000ea80000300800 */
[----:B------:R-:W2:Y:S01]  /*2d0f0*/  LDL.LU R7, [R1+0x5c] ;  /* 0x00005c0001077983 */ /* 0x000ea20000300800 */
[----:B------:R-:W-:Y:S01]  /*2d100*/  F2FP.F16.E4M3.UNPACK_B R21, R24.H1 ;  /* 0x00000018ff15723e */ /* 0x000fe200030006ff */
[----:B--2---:R-:W-:Y:S02]  /*2d110*/  HMMA.16816.F32 R4, R12, R16, R4 ;  /* 0x000000100c04723c */ /* 0x004fe40000001804 */
[----:B---3--:R-:W-:-:S15]  /*2d120*/  STL.64 [R1+0x1958], R26 ;  /* 0x0019581a01007387 */ /* 0x008fde0000100a00 */
[----:B------:R-:W-:Y:S02]  /*2d130*/  NOP ;  /* 0x0000000000007918 */ /* 0x000fe40000000000 */
[----:B------:R-:W-:Y:S04]  /*2d140*/  STL.64 [R1+0x170], R4 ;  /* 0x0001700401007387 */ /* 0x000fe80000100a00 */
[----:B------:R-:W-:Y:S04]  /*2d150*/  STL.64 [R1+0x178], R6 ;  /* 0x0001780601007387 */ /* 0x000fe80000100a00 */
[----:B------:R0:W-:Y:S04]  /*2d160*/  STL [R1+0x1950], R25 ;  /* 0x0019501901007387 */ /* 0x0001e80000100800 */
[----:B------:R-:W2:Y:S04]  /*2d170*/  LDL.LU R24, [R1+0x40] ;  /* 0x0000400001187983 */ /* 0x000ea80000300800 */
[----:B0-----:R-:W2:Y:S04]  /*2d180*/  LDL.LU R25, [R1+0x44] ;  /* 0x0000440001197983 */ /* 0x001ea80000300800 */
[----:B------:R-:W2:Y:S04]  /*2d190*/  LDL.LU R26, [R1+0x48] ;  /* 0x00004800011a7983 */ /* 0x000ea80000300800 */
[----:B------:R-:W2:Y:S01]  /*2d1a0*/  LDL.LU R27, [R1+0x4c] ;  /* 0x00004c00011b7983 */ /* 0x000ea20000300800 */
[----:B------:R-:W-:Y:S01]  /*2d1b0*/  F2FP.F16.E4M3.UNPACK_B R20, R22.H1 ;  /* 0x00000016ff14723e */ /* 0x000fe200030006ff */
[----:B------:R-:W-:-:S04]  /*2d1c0*/  IMAD.MOV.U32 R19, RZ, RZ, R8 ;  /* 0x000000ffff137224 */ /* 0x000fc800078e0008 */
[----:B------:R-:W-:Y:S04]  /*2d1d0*/  STL [R1+0xa0], R20 ;  /* 0x0000a01401007387 */ /* 0x000fe80000100800 */
[----:B------:R-:W-:Y:S01]  /*2d1e0*/  STL [R1+0xa4], R21 ;  /* 0x0000a41501007387 */ /* 0x000fe20000100800 */
[----:B----4-:R-:W-:-:S03]  /*2d1f0*/  F2FP.F16.E4M3.UNPACK_B R4, R23.H1 ;  /* 0x00000017ff04723e */ /* 0x010fc600030006ff */
[----:B------:R0:W-:Y:S04]  /*2d200*/  STL [R1+0x1938], R19 ;  /* 0x0019381301007387 */ /* 0x0001e80000100800 */
[----:B------:R-:W3:Y:S04]  /*2d210*/  LDL.LU R16, [R1+0x30] ;  /* 0x0000300001107983 */ /* 0x000ee80000300800 */
[----:B------:R-:W3:Y:S01]  /*2d220*/  LDL.LU R17, [R1+0x34] ;  /* 0x0000340001117983 */ /* 0x000ee20000300800 */
[----:B0-----:R-:W-:-:S03]  /*2d230*/  IMAD.MOV.U32 R19, RZ, RZ, R29 ;  /* 0x000000ffff137224 */ /* 0x001fc600078e001d */
[----:B------:R-:W3:Y:S04]  /*2d240*/  LDL.LU R18, [R1+0x38] ;  /* 0x0000380001127983 */ /* 0x000ee80000300800 */
[----:B------:R-:W4:Y:S01]  /*2d250*/  LDL.LU R29, [R1+0x1960] ;  /* 0x00196000011d7983 */ /* 0x000f220000300800 */
[----:B--2---:R-:W-:Y:S03]  /*2d260*/  HMMA.16816.F32 R20, R12, R20, R24 ;  /* 0x000000140c14723c */ /* 0x004fe60000001818 */
[----:B------:R-:W2:Y:S04]  /*2d270*/  LDL.LU.64 R26, [R1+0x1958] ;  /* 0x00195800011a7983 */ /* 0x000ea80000300a00 */
[----:B------:R-:W2:Y:S01]  /*2d280*/  LDL.LU R25, [R1+0x1950] ;  /* 0x0019500001197983 */ /* 0x000ea20000300800 */
[----:B------:R-:W-:-:S11]  /*2d290*/  F2FP.F16.E4M3.UNPACK_B R5, R10.H1 ;  /* 0x0000000aff05723e */ /* 0x000fd600030006ff */
[----:B------:R0:W-:Y:S04]  /*2d2a0*/  STL.64 [R1+0x180], R20 ;  /* 0x0001801401007387 */ /* 0x0001e80000100a00 */
[----:B------:R-:W-:Y:S04]  /*2d2b0*/  STL [R1+0x188], R22 ;  /* 0x0001881601007387 */ /* 0x000fe80000100800 */
[----:B0-----:R-:W4:Y:S04]  /*2d2c0*/  LDL.LU.64 R20, [R1+0x1948] ;  /* 0x0019480001147983 */ /* 0x001f280000300a00 */
[----:B------:R3:W-:Y:S01]  /*2d2d0*/  STL.64 [R1+0x50], R4 ;  /* 0x0000500401007387 */ /* 0x0007e20000100a00 */
[----:B------:R-:W-:Y:S01]  /*2d2e0*/  IMAD.MOV.U32 R0, RZ, RZ, R23 ;  /* 0x000000ffff007224 */ /* 0x000fe200078e0017 */
[----:B------:R-:W-:-:S04]  /*2d2f0*/  F2FP.F16.E4M3.UNPACK_B R23, R28.H1 ;  /* 0x0000001cff17723e */ /* 0x000fc800030006ff */
[----:B------:R-:W-:Y:S01]  /*2d300*/  STL [R1+0x1870], R0 ;  /* 0x0018700001007387 */ /* 0x000fe20000100800 */
[----:B--2---:R-:W-:-:S07]  /*2d310*/  IMAD.MOV.U32 R12, RZ, RZ, R25 ;  /* 0x000000ffff0c7224 */ /* 0x004fce00078e0019 */
[----:B---3--:R-:W-:Y:S01]  /*2d320*/  HMMA.16816.F32 R4, R12, R4, R16 ;  /* 0x000000040c04723c */ /* 0x008fe20000001810 */
[----:B------:R-:W-:Y:S02]  /*2d330*/  F2FP.F16.E4M3.UNPACK_B R22, R27.H1 ;  /* 0x0000001bff16723e */ /* 0x000fe400030006ff */
[----:B------:R-:W2:Y:S04]  /*2d340*/  LDL.LU R27, [R1+0x1940] ;  /* 0x00194000011b7983 */ /* 0x000ea80000300800 */
[----:B------:R-:W3:Y:S04]  /*2d350*/  LDL.LU R28, [R1+0x193c] ;  /* 0x00193c00011c7983 */ /* 0x000ee80000300800 */
[----:B------:R-:W3:Y:S08]  /*2d360*/  LDL.LU R19, [R1+0x1938] ;  /* 0x0019380001137983 */ /* 0x000ef00000300800 */
[----:B------:R-:W-:Y:S04]  /*2d370*/  STL.64 [R1+0x190], R4 ;  /* 0x0001900401007387 */ /* 0x000fe80000100a00 */
[----:B------:R0:W-:Y:S04]  /*2d380*/  STL.64 [R1+0x198], R6 ;  /* 0x0001980601007387 */ /* 0x0001e80000100a00 */
[----:B0-----:R-:W3:Y:S04]  /*2d390*/  LDL.LU.64 R6, [R1+0x1930] ;  /* 0x0019300001067983 */ /* 0x001ee80000300a00 */
[----:B------:R-:W3:Y:S01]  /*2d3a0*/  LDL.LU.64 R4, [R1+0x1928] ;  /* 0x0019280001047983 */ /* 0x000ee20000300a00 */
[----:B------:R-:W-:-:S02]  /*2d3b0*/  IMAD.MOV.U32 R10, RZ, RZ, R9 ;  /* 0x000000ffff0a7224 */ /* 0x000fc400078e0009 */
[----:B------:R-:W-:Y:S02]  /*2d3c0*/  IMAD.MOV.U32 R8, RZ, RZ, R25 ;  /* 0x000000ffff087224 */ /* 0x000fe400078e0019 */
[----:B------:R-:W-:Y:S02]  /*2d3d0*/  IMAD.MOV.U32 R9, RZ, RZ, R13 ;  /* 0x000000ffff097224 */ /* 0x000fe400078e000d */
[----:B------:R-:W-:Y:S02]  /*2d3e0*/  IMAD.MOV.U32 R24, RZ, RZ, R26 ;  /* 0x000000ffff187224 */ /* 0x000fe400078e001a */
[----:B------:R-:W4:Y:S01]  /*2d3f0*/  LDL.LU R26, [R1+0x1924] ;  /* 0x00192400011a7983 */ /* 0x000f220000300800 */
[----:B--2---:R-:W-:-:S03]  /*2d400*/  IMAD.MOV.U32 R25, RZ, RZ, R27 ;  /* 0x000000ffff197224 */ /* 0x004fc600078e001b */
[----:B------:R-:W2:Y:S04]  /*2d410*/  LDL.LU R27, [R1+0x1920] ;  /* 0x00192000011b7983 */ /* 0x000ea80000300800 */
[----:B------:R-:W2:Y:S04]  /*2d420*/  LDL.LU R12, [R1+0x1b0] ;  /* 0x0001b000010c7983 */ /* 0x000ea80000300800 */
[----:B------:R-:W2:Y:S04]  /*2d430*/  LDL.LU R13, [R1+0x1b4] ;  /* 0x0001b400010d7983 */ /* 0x000ea80000300800 */
[----:B------:R-:W2:Y:S04]  /*2d440*/  LDL.LU R14, [R1+0x1b8] ;  /* 0x0001b800010e7983 */ /* 0x000ea80000300800 */
[----:B------:R-:W2:Y:S01]  /*2d450*/  LDL.LU R15, [R1+0x1bc] ;  /* 0x0001bc00010f7983 */ /* 0x000ea20000300800 */
[----:B---3--:R-:W-:Y:S03]  /*2d460*/  HMMA.16816.F32 R8, R8, R22, R4 ;  /* 0x000000160808723c */ /* 0x008fe60000001804 */
[----:B------:R-:W3:Y:S04]  /*2d470*/  LDL.LU.64 R6, [R1+0x1918] ;  /* 0x0019180001067983 */ /* 0x000ee80000300a00 */
[----:B------:R-:W2:Y:S01]  /*2d480*/  LDL.LU R4, [R1+0x1910] ;  /* 0x0019100001047983 */ /* 0x000ea20000300800 */
[----:B------:R-:W-:-:S03]  /*2d490*/  IMAD.MOV.U32 R16, RZ, RZ, R28 ;  /* 0x000000ffff107224 */ /* 0x000fc600078e001c */
[----:B------:R-:W2:Y:S01]  /*2d4a0*/  LDL.LU R28, [R1+0x190c] ;  /* 0x00190c00011c7983 */ /* 0x000ea20000300800 */
[----:B----4-:R-:W-:-:S07]  /*2d4b0*/  IMAD.MOV.U32 R17, RZ, RZ, R29 ;  /* 0x000000ffff117224 */ /* 0x010fce00078e001d */
[----:B------:R0:W-:Y:S04]  /*2d4c0*/  STL.64 [R1+0x150], R8 ;  /* 0x0001500801007387 */ /* 0x0001e80000100a00 */
[----:B------:R1:W-:Y:S04]  /*2d4d0*/  STL.64 [R1+0x158], R10 ;  /* 0x0001580a01007387 */ /* 0x0003e80000100a00 */
[----:B------:R-:W4:Y:S01]  /*2d4e0*/  LDL.LU R29, [R1+0x1908] ;  /* 0x00190800011d7983 */ /* 0x000f220000300800 */
[----:B0-----:R-:W-:-:S03]  /*2d4f0*/  IMAD.MOV.U32 R8, RZ, RZ, R2 ;  /* 0x000000ffff087224 */ /* 0x001fc600078e0002 */
[----:B------:R-:W-:Y:S01]  /*2d500*/  STL [R1+0x1878], R22 ;  /* 0x0018781601007387 */ /* 0x000fe20000100800 */
[----:B-1----:R-:W-:-:S03]  /*2d510*/  IMAD.MOV.U32 R10, RZ, RZ, R20 ;  /* 0x000000ffff0a7224 */ /* 0x002fc600078e0014 */
[----:B------:R-:W-:Y:S04]  /*2d520*/  STL [R1+0x1874], R23 ;  /* 0x0018741701007387 */ /* 0x000fe80000100800 */
[----:B------:R0:W-:Y:S04]  /*2d530*/  STL.64 [R1+0x1900], R24 ;  /* 0x0019001801007387 */ /* 0x0001e80000100a00 */
[----:B0-----:R-:W4:Y:S04]  /*2d540*/  LDL.LU R24, [R1+0x60] ;  /* 0x0000600001187983 */ /* 0x001f280000300800 */
[----:B------:R-:W4:Y:S01]  /*2d550*/  LDL.LU R25, [R1+0x64] ;  /* 0x0000640001197983 */ /* 0x000f220000300800 */
[----:B---3--:R-:W-:-:S02]  /*2d560*/  IMAD.MOV.U32 R11, RZ, RZ, R6 ;  /* 0x000000ffff0b7224 */ /* 0x008fc400078e0006 */
[----:B--2---:R-:W-:-:S07]  /*2d570*/  IMAD.MOV.U32 R9, RZ, RZ, R4 ;  /* 0x000000ffff097224 */ /* 0x004fce00078e0004 */
[C---:B------:R-:W-:Y:S01]  /*2d580*/  HMMA.16816.F32 R12, R8.reuse, R26, R12 ;  /* 0x0000001a080c723c */ /* 0x040fe2000000180c */
[----:B------:R-:W4:Y:S04]  /*2d590*/  LDL.LU R26, [R1+0x68] ;  /* 0x00006800011a7983 */ /* 0x000f280000300800 */
[----:B------:R-:W4:Y:S04]  /*2d5a0*/  LDL.LU R27, [R1+0x6c] ;  /* 0x00006c00011b7983 */ /* 0x000f280000300800 */
[----:B------:R-:W-:Y:S04]  /*2d5b0*/  STL [R1+0x18f8], R19 ;  /* 0x0018f81301007387 */ /* 0x000fe80000100800 */
[----:B------:R0:W-:Y:S04]  /*2d5c0*/  STL.64 [R1+0x18f0], R16 ;  /* 0x0018f01001007387 */ /* 0x0001e80000100a00 */
        /* <DEDUP_REMOVED lines=8> */
[----:B------:R-:W3:Y:S04]  /*2d650*/  LDL.LU R14, [R1+0x1a8] ;  /* 0x0001a800010e7983 */ /* 0x000ee80000300800 */
[----:B------:R-:W3:Y:S01]  /*2d660*/  LDL.LU R15, [R1+0x1ac] ;  /* 0x0001ac00010f7983 */ /* 0x000ee20000300800 */
[----:B----4-:R-:W-:Y:S03]  /*2d670*/  HMMA.16816.F32 R8, R8, R28, R24 ;  /* 0x0000001c0808723c */ /* 0x010fe60000001818 */
[----:B------:R-:W2:-:S15]  /*2d680*/  LDL.LU.64 R24, [R1+0x1900] ;  /* 0x0019000001187983 */ /* 0x000e9e0000300a00 */
[----:B------:R-:W-:Y:S01]  /*2d690*/  NOP ;  /* 0x0000000000007918 */ /* 0x000fe20000000000 */
[----:B------:R-:W-:Y:S02]  /*2d6a0*/  IMAD.MOV.U32 R5, RZ, RZ, R8 ;  /* 0x000000ffff057224 */ /* 0x000fe400078e0008 */
[----:B------:R-:W-:Y:S02]  /*2d6b0*/  IMAD.MOV.U32 R3, RZ, RZ, R9 ;  /* 0x000000ffff037224 */ /* 0x000fe400078e0009 */
[----:B------:R-:W-:Y:S02]  /*2d6c0*/  IMAD.MOV.U32 R29, RZ, RZ, R10 ;  /* 0x000000ffff1d7224 */ /* 0x000fe400078e000a */
[----:B------:R-:W-:Y:S02]  /*2d6d0*/  IMAD.MOV.U32 R28, RZ, RZ, R11 ;  /* 0x000000ffff1c7224 */ /* 0x000fe400078e000b */
[----:B------:R-:W-:Y:S02]  /*2d6e0*/  IMAD.MOV.U32 R8, RZ, RZ, R2 ;  /* 0x000000ffff087224 */ /* 0x000fe400078e0002 */
[----:B------:R-:W-:-:S02]  /*2d6f0*/  IMAD.MOV.U32 R9, RZ, RZ, R4 ;  /* 0x000000ffff097224 */ /* 0x000fc400078e0004 */
[----:B------:R-:W-:Y:S02]  /*2d700*/  IMAD.MOV.U32 R10, RZ, RZ, R20 ;  /* 0x000000ffff0a7224 */ /* 0x000fe400078e0014 */
[----:B------:R-:W-:-:S07]  /*2d710*/  IMAD.MOV.U32 R11, RZ, RZ, R6 ;  /* 0x000000ffff0b7224 */ /* 0x000fce00078e0006 */
[----:B--2---:R-:W-:Y:S01]  /*2d720*/  HMMA.16816.F32 R24, R8, R24, R16 ;  /* 0x000000180818723c */ /* 0x004fe20000001810 */
[----:B------:R-:W2:Y:S04]  /*2d730*/  LDL.LU R19, [R1+0x18f8] ;  /* 0x0018f80001137983 */ /* 0x000ea80000300800 */
[----:B------:R-:W3:-:S14]  /*2d740*/  LDL.LU.64 R16, [R1+0x18f0] ;  /* 0x0018f00001107983 */ /* 0x000edc0000300a00 */
[----:B------:R0:W-:Y:S04]  /*2d750*/  STL.64 [R1+0x1888], R26 ;  /* 0x0018881a01007387 */ /* 0x0001e80000100a00 */
[----:B0-----:R-:W4:Y:S04]  /*2d760*/  LDL.LU R26, [R1+0x80] ;  /* 0x00008000011a7983 */ /* 0x001f280000300800 */
[----:B------:R-:W4:Y:S04]  /*2d770*/  LDL.LU R27, [R1+0x84] ;  /* 0x00008400011b7983 */ /* 0x000f280000300800 */
[----:B------:R-:W-:Y:S01]  /*2d780*/  STL.64 [R1+0x1880], R24 ;  /* 0x0018801801007387 */ /* 0x000fe20000100a00 */
[----:B---3--:R-:W-:Y:S03]  /*2d790*/  HMMA.16816.F32 R8, R8, R16, R12 ;  /* 0x000000100808723c */ /* 0x008fe6000000180c */
[----:B------:R-:W3:Y:S04]  /*2d7a0*/  LDL.LU R14, [R1+0x98] ;  /* 0x00009800010e7983 */ /* 0x000ee80000300800 */
[----:B------:R-:W3:Y:S04]  /*2d7b0*/  LDL.LU R15, [R1+0x9c] ;  /* 0x00009c00010f7983 */ /* 0x000ee80000300800 */
[----:B------:R-:W2:Y:S04]  /*2d7c0*/  LDL.LU R12, [R1+0x90] ;  /* 0x00009000010c7983 */ /* 0x000ea80000300800 */
[----:B------:R-:W2:Y:S04]  /*2d7d0*/  LDL.LU R13, [R1+0x94] ;  /* 0x00009400010d7983 */ /* 0x000ea80000300800 */
[----:B---3--:R-:W-:Y:S04]  /*2d7e0*/  STL.64 [R1+0x18e0], R14 ;  /* 0x0018e00e01007387 */ /* 0x008fe80000100a00 */
[----:B--2---:R0:W-:Y:S04]  /*2d7f0*/  STL.64 [R1+0x18d8], R12 ;  /* 0x0018d80c01007387 */ /* 0x0041e80000100a00 */
[----:B------:R-:W2:Y:S04]  /*2d800*/  LDL.LU R22, [R1+0x88] ;  /* 0x0000880001167983 */ /* 0x000ea80000300800 */
[----:B------:R-:W2:Y:S04]  /*2d810*/  LDL.LU R23, [R1+0x8c] ;  /* 0x00008c0001177983 */ /* 0x000ea80000300800 */
[----:B0-----:R-:W2:Y:S04]  /*2d820*/  LDL.LU R12, [R1+0xf0] ;  /* 0x0000f000010c7983 */ /* 0x001ea80000300800 */
[----:B------:R-:W2:Y:S04]  /*2d830*/  LDL.LU R13, [R1+0xf4] ;  /* 0x0000f400010d7983 */ /* 0x000ea80000300800 */
[----:B------:R-:W2:Y:S04]  /*2d840*/  LDL.LU R14, [R1+0xf8] ;  /* 0x0000f800010e7983 */ /* 0x000ea80000300800 */
[----:B------:R-:W2:Y:S04]  /*2d850*/  LDL.LU R15, [R1+0xfc] ;  /* 0x0000fc00010f7983 */ /* 0x000ea80000300800 */
[----:B------:R-:W-:Y:S04]  /*2d860*/  STL.64 [R1+0x1898], R10 ;  /* 0x0018980a01007387 */ /* 0x000fe80000100a00 */
[----:B------:R0:W-:Y:S04]  /*2d870*/  STL.64 [R1+0x1890], R8 ;  /* 0x0018900801007387 */ /* 0x0001e80000100a00 */
[----:B0-----:R-:W4:Y:S04]  /*2d880*/  LDL.LU R8, [R1+0x110] ;  /* 0x0001100001087983 */ /* 0x001f280000300800 */
[----:B------:R-:W4:Y:S04]  /*2d890*/  LDL.LU R9, [R1+0x114] ;  /* 0x0001140001097983 */ /* 0x000f280000300800 */
[----:B------:R-:W4:Y:S04]  /*2d8a0*/  LDL.LU R10, [R1+0x118] ;  /* 0x00011800010a7983 */ /* 0x000f280000300800 */
[----:B------:R-:W4:Y:S01]  /*2d8b0*/  LDL.LU R11, [R1+0x11c] ;  /* 0x00011c00010b7983 */ /* 0x000f220000300800 */
[----:B------:R-:W-:-:S02]  /*2d8c0*/  IMAD.MOV.U32 R0, RZ, RZ, R19 ;  /* 0x000000ffff007224 */ /* 0x000fc400078e0013 */
[----:B------:R-:W-:Y:S02]  /*2d8d0*/  IMAD.MOV.U32 R16, RZ, RZ, R2 ;  /* 0x000000ffff107224 */ /* 0x000fe400078e0002 */
[----:B------:R-:W-:Y:S02]  /*2d8e0*/  IMAD.MOV.U32 R17, RZ, RZ, R4 ;  /* 0x000000ffff117224 */ /* 0x000fe400078e0004 */
[----:B------:R-:W-:Y:S02]  /*2d8f0*/  IMAD.MOV.U32 R18, RZ, RZ, R20 ;  /* 0x000000ffff127224 */ /* 0x000fe400078e0014 */
[----:B------:R-:W-:-:S07]  /*2d900*/  IMAD.MOV.U32 R19, RZ, RZ, R6 ;  /* 0x000000ffff137224 */ /* 0x000fce00078e0006 */
[----:B----4-:R-:W-:Y:S01]  /*2d910*/  HMMA.16816.F32 R8, R16, R26, R8 ;  /* 0x0000001a1008723c */ /* 0x010fe20000001808 */
[----:B------:R-:W3:-:S15]  /*2d920*/  LDL.LU R26, [R1+0xc0] ;  /* 0x0000c000011a7983 */ /* 0x000ede0000300800 */
[----:B------:R-:W-:-:S03]  /*2d930*/  NOP ;  /* 0x0000000000007918 */ /* 0x000fc60000000000 */
[----:B------:R0:W-:Y:S04]  /*2d940*/  STL.64 [R1+0x40], R8 ;  /* 0x0000400801007387 */ /* 0x0001e80000100a00 */
[----:B------:R1:W-:Y:S04]  /*2d950*/  STL.64 [R1+0x48], R10 ;  /* 0x0000480a01007387 */ /* 0x0003e80000100a00 */
[----:B------:R-:W3:Y:S01]  /*2d960*/  LDL.LU R27, [R1+0xc4] ;  /* 0x0000c400011b7983 */ /* 0x000ee20000300800 */
[----:B0-----:R-:W-:Y:S02]  /*2d970*/  IMAD.MOV.U32 R8, RZ, RZ, R5 ;  /* 0x000000ffff087224 */ /* 0x001fe400078e0005 */
[----:B------:R-:W-:-:S02]  /*2d980*/  IMAD.MOV.U32 R9, RZ, RZ, R3 ;  /* 0x000000ffff097224 */ /* 0x000fc400078e0003 */
[----:B-1----:R-:W-:Y:S02]  /*2d990*/  IMAD.MOV.U32 R10, RZ, RZ, R29 ;  /* 0x000000ffff0a7224 */ /* 0x002fe400078e001d */
[----:B------:R-:W-:Y:S01]  /*2d9a0*/  IMAD.MOV.U32 R11, RZ, RZ, R28 ;  /* 0x000000ffff0b7224 */ /* 0x000fe200078e001c */
[----:B---3--:R0:W-:Y:S04]  /*2d9b0*/  STL.64 [R1+0x18a0], R26 ;  /* 0x0018a01a01007387 */ /* 0x0081e80000100a00 */
[----:B0-----:R-:W3:Y:S04]  /*2d9c0*/  LDL.LU R26, [R1+0xc8] ;  /* 0x0000c800011a7983 */ /* 0x001ee80000300800 */
[----:B------:R-:W3:Y:S04]  /*2d9d0*/  LDL.LU R27, [R1+0xcc] ;  /* 0x0000cc00011b7983 */ /* 0x000ee80000300800 */
[----:B------:R-:W3:Y:S04]  /*2d9e0*/  LDL.LU R5, [R1+0x18ec] ;  /* 0x0018ec0001057983 */ /* 0x000ee80000300800 */
[----:B------:R-:W4:Y:S04]  /*2d9f0*/  LDL.LU R3, [R1+0x18e8] ;  /* 0x0018e80001037983 */ /* 0x000f280000300800 */
[----:B------:R-:W-:Y:S04]  /*2da00*/  STL.64 [R1+0x18c0], R10 ;  /* 0x0018c00a01007387 */ /* 0x000fe80000100a00 */
[----:B------:R0:W-:Y:S04]  /*2da10*/  STL.64 [R1+0x18b8], R8 ;  /* 0x0018b80801007387 */ /* 0x0001e80000100a00 */
[----:B0-----:R-:W3:Y:S04]  /*2da20*/  LDL.LU R8, [R1+0xd0] ;  /* 0x0000d00001087983 */ /* 0x001ee80000300800 */
[----:B------:R-:W3:Y:S04]  /*2da30*/  LDL.LU R9, [R1+0xd4] ;  /* 0x0000d40001097983 */ /* 0x000ee80000300800 */
[----:B------:R-:W3:Y:S04]  /*2da40*/  LDL.LU R10, [R1+0xd8] ;  /* 0x0000d800010a7983 */ /* 0x000ee80000300800 */
[----:B------:R-:W3:Y:S01]  /*2da50*/  LDL.LU R11, [R1+0xdc] ;  /* 0x0000dc00010b7983 */ /* 0x000ee20000300800 */
[----:B--2---:R-:W-:Y:S03]  /*2da60*/  HMMA.16816.F32 R16, R16, R22, R12 ;  /* 0x000000161010723c */ /* 0x004fe6000000180c */
[----:B---3--:R-:W-:Y:S04]  /*2da70*/  STL.64 [R1+0x18d0], R10 ;  /* 0x0018d00a01007387 */ /* 0x008fe80000100a00 */
[----:B------:R0:W-:Y:S04]  /*2da80*/  STL.64 [R1+0x18c8], R8 ;  /* 0x0018c80801007387 */ /* 0x0001e80000100a00 */
[----:B0-----:R-:W2:Y:S04]  /*2da90*/  LDL.LU R8, [R1+0xe0] ;  /* 0x0000e00001087983 */ /* 0x001ea80000300800 */
[----:B------:R-:W2:Y:S04]  /*2daa0*/  LDL.LU R9, [R1+0xe4] ;  /* 0x0000e40001097983 */ /* 0x000ea80000300800 */
[----:B------:R-:W2:Y:S04]  /*2dab0*/  LDL.LU R10, [R1+0xe8] ;  /* 0x0000e800010a7983 */ /* 0x000ea80000300800 */
[----:B------:R-:W2:Y:S04]  /*2dac0*/  LDL.LU R11, [R1+0xec] ;  /* 0x0000ec00010b7983 */ /* 0x000ea80000300800 */
[----:B------:R-:W3:Y:S04]  /*2dad0*/  LDL.LU.64 R14, [R1+0x18e0] ;  /* 0x0018e000010e7983 */ /* 0x000ee80000300a00 */
[----:B------:R-:W2:Y:S01]  /*2dae0*/  LDL.LU.64 R12, [R1+0x18d8] ;  /* 0x0018d800010c7983 */ /* 0x000ea20000300a00 */
[----:B------:R-:W-:-:S02]  /*2daf0*/  IMAD.MOV.U32 R22, RZ, RZ, R17 ;  /* 0x000000ffff167224 */ /* 0x000fc400078e0011 */
[----:B------:R-:W-:Y:S01]  /*2db00*/  IMAD.MOV.U32 R23, RZ, RZ, R18 ;  /* 0x000000ffff177224 */ /* 0x000fe200078e0012 */
[----:B------:R0:W-:Y:S01]  /*2db10*/  STL [R1+0x30], R16 ;  /* 0x0000301001007387 */ /* 0x0001e20000100800 */
[----:B------:R-:W-:Y:S02]  /*2db20*/  IMAD.MOV.U32 R17, RZ, RZ, R4 ;  /* 0x000000ffff117224 */ /* 0x000fe400078e0004 */
[----:B------:R-:W-:Y:S01]  /*2db30*/  IMAD.MOV.U32 R18, RZ, RZ, R20 ;  /* 0x000000ffff127224 */ /* 0x000fe200078e0014 */
[----:B------:R1:W-:Y:S04]  /*2db40*/  STL [R1+0x3c], R19 ;  /* 0x00003c1301007387 */ /* 0x0003e80000100800 */
[----:B------:R-:W3:Y:S01]  /*2db50*/  LDL.LU R28, [R1+0xb8] ;  /* 0x0000b800011c7983 */ /* 0x000ee20000300800 */
[----:B0-----:R-:W-:-:S03]  /*2db60*/  IMAD.MOV.U32 R16, RZ, RZ, R2 ;  /* 0x000000ffff107224 */ /* 0x001fc600078e0002 */
[----:B------:R-:W3:Y:S01]  /*2db70*/  LDL.LU R29, [R1+0xbc] ;  /* 0x0000bc00011d7983 */ /* 0x000ee20000300800 */
[----:B-1----:R-:W-:-:S07]  /*2db80*/  IMAD.MOV.U32 R19, RZ, RZ, R6 ;  /* 0x000000ffff137224 */ /* 0x002fce00078e0006 */
[----:B--2---:R-:W-:Y:S01]  /*2db90*/  HMMA.16816.F32 R16, R16, R12, R8 ;  /* 0x0000000c1010723c */ /* 0x004fe20000001808 */
[----:B------:R-:W3:Y:S04]  /*2dba0*/  LDL.LU.64 R10, [R1+0x18d0] ;  /* 0x0018d000010a7983 */ /* 0x000ee80000300a00 */
[----:B------:R-:W3:Y:S01]  /*2dbb0*/  LDL.LU.64 R8, [R1+0x18c8] ;  /* 0x0018c80001087983 */ /* 0x000ee20000300a00 */
[----:B------:R-:W-:-:S13]  /*2dbc0*/  IMAD.MOV.U32 R25, RZ, RZ, R0 ;  /* 0x000000ffff197224 */ /* 0x000fda00078e0000 */
[----:B------:R0:W-:Y:S01]  /*2dbd0*/  STL.64 [R1+0x20], R16 ;  /* 0x0000201001007387 */ /* 0x0001e20000100a00 */
[----:B------:R-:W-:Y:S02]  /*2dbe0*/  IMAD.MOV.U32 R0, RZ, RZ, R19 ;  /* 0x000000ffff007224 */ /* 0x000fe400078e0013 */
[----:B------:R-:W-:Y:S01]  /*2dbf0*/  IMAD.MOV.U32 R19, RZ, RZ, R6 ;  /* 0x000000ffff137224 */ /* 0x000fe200078e0006 */
[----:B------:R1:W-:Y:S01]  /*2dc00*/  STL [R1+0x28], R18 ;  /* 0x0000281201007387 */ /* 0x0003e20000100800 */
[----:B0-----:R-:W-:Y:S02]  /*2dc10*/  IMAD.MOV.U32 R16, RZ, RZ, R2 ;  /* 0x000000ffff107224 */ /* 0x001fe400078e0002 */
[----:B------:R-:W-:Y:S02]  /*2dc20*/  IMAD.MOV.U32 R17, RZ, RZ, R4 ;  /* 0x000000ffff117224 */ /* 0x000fe400078e0004 */
[----:B-1----:R-:W-:-:S07]  /*2dc30*/  IMAD.MOV.U32 R18, RZ, RZ, R20 ;  /* 0x000000ffff127224 */ /* 0x002fce00078e0014 */
[----:B---3--:R-:W-:Y:S01]  /*2dc40*/  HMMA.16816.F32 R12, R16, R14, R8 ;  /* 0x0000000e100c723c */ /* 0x008fe20000001808 */
[----:B------:R-:W2:Y:S04]  /*2dc50*/  LDL.LU.64 R10, [R1+0x18c0] ;  /* 0x0018c000010a7983 */ /* 0x000ea80000300a00 */
[----:B------:R-:W2:-:S14]  /*2dc60*/  LDL.LU.64 R8, [R1+0x18b8] ;  /* 0x0018b80001087983 */ /* 0x000e9c0000300a00 */
[----:B------:R-:W-:Y:S02]  /*2dc70*/  IMAD.MOV.U32 R17, RZ, RZ, R14 ;  /* 0x000000ffff117224 */ /* 0x000fe400078e000e */
[----:B------:R-:W-:Y:S02]  /*2dc80*/  IMAD.MOV.U32 R16, RZ, RZ, R15 ;  /* 0x000000ffff107224 */ /* 0x000fe400078e000f */
[----:B------:R-:W-:Y:S01]  /*2dc90*/  IMAD.MOV.U32 R19, RZ, RZ, R12 ;  /* 0x000000ffff137224 */ /* 0x000fe200078e000c */
[----:B------:R-:W3:Y:S01]  /*2dca0*/  LDL.LU.64 R14, [R1+0x18b0] ;  /* 0x0018b000010e7983 */ /* 0x000ee20000300a00 */
[----:B------:R-:W-:-:S03]  /*2dcb0*/  IMAD.MOV.U32 R18, RZ, RZ, R13 ;  /* 0x000000ffff127224 */ /* 0x000fc600078e000d */
[----:B------:R-:W3:Y:S01]  /*2dcc0*/  LDL.LU.64 R12, [R1+0x18a8] ;  /* 0x0018a800010c7983 */ /* 0x000ee20000300a00 */
[----:B----4-:R-:W-:Y:S02]  /*2dcd0*/  IMAD.MOV.U32 R4, RZ, RZ, R3 ;  /* 0x000000ffff047224 */ /* 0x010fe400078e0003 */
[----:B------:R-:W-:-:S07]  /*2dce0*/  IMAD.MOV.U32 R6, RZ, RZ, R21 ;  /* 0x000000ffff067224 */ /* 0x000fce00078e0015 */
[----:B---3--:R-:W-:Y:S01]  /*2dcf0*/  HMMA.16816.F32 R12, R4, R26, R12 ;  /* 0x0000001a040c723c */ /* 0x008fe2000000180c */
[----:B------:R-:W2:Y:S01]  /*2dd00*/  LDL.LU.64 R26, [R1+0x18a0] ;  /* 0x0018a000011a7983 */ /* 0x000ea20000300a00 */
[----:B------:R-:W-:-:S15]  /*2dd10*/  IMAD.MOV.U32 R2, RZ, RZ, R25 ;  /* 0x000000ffff027224 */ /* 0x000fde00078e0019 */
[----:B------:R-:W-:Y:S02]  /*2dd20*/  NOP ;  /* 0x0000000000007918 */ /* 0x000fe40000000000 */
[----:B------:R-:W-:Y:S04]  /*2dd30*/  STL.64 [R1+0x1d0], R12 ;  /* 0x0001d00c01007387 */ /* 0x000fe80000100a00 */
[----:B------:R0:W-:Y:S04]  /*2dd40*/  STL.64 [R1+0x1d8], R14 ;  /* 0x0001d80e01007387 */ /* 0x0001e80000100a00 */
[----:B0-----:R-:W3:Y:S04]  /*2dd50*/  LDL.LU R14, [R1+0xa8] ;  /* 0x0000a800010e7983 */ /* 0x001ee80000300800 */
[----:B------:R-:W3:Y:S01]  /*2dd60*/  LDL.LU R15, [R1+0xac] ;  /* 0x0000ac00010f7983 */ /* 0x000ee20000300800 */
[----:B--2---:R-:W-:Y:S03]  /*2dd70*/  HMMA.16816.F32 R24, R4, R26, R8 ;  /* 0x0000001a0418723c */ /* 0x004fe60000001808 */
[----:B------:R-:W3:Y:S04]  /*2dd80*/  LDL.LU.64 R10, [R1+0x1898] ;  /* 0x00189800010a7983 */ /* 0x000ee80000300a00 */
[----:B------:R-:W3:-:S12]  /*2dd90*/  LDL.LU.64 R8, [R1+0x1890] ;  /* 0x0018900001087983 */ /* 0x000ed80000300a00 */
[----:B------:R-:W-:Y:S04]  /*2dda0*/  STL.64 [R1+0x1b0], R24 ;  /* 0x0001b01801007387 */ /* 0x000fe80000100a00 */
[----:B------:R0:W-:Y:S04]  /*2ddb0*/  STL.64 [R1+0x1b8], R26 ;  /* 0x0001b81a01007387 */ /* 0x0001e80000100a00 */
[----:B0-----:R-:W2:Y:S04]  /*2ddc0*/  LDL.LU.64 R26, [R1+0x1888] ;  /* 0x00188800011a7983 */ /* 0x001ea80000300a00 */
[----:B------:R-:W2:Y:S01]  /*2ddd0*/  LDL.LU.64 R24, [R1+0x1880] ;  /* 0x0018800001187983 */ /* 0x000ea20000300a00 */
[C---:B---3--:R-:W-:Y:S08]  /*2dde0*/  HMMA.16816.F32 R8, R4.reuse, R14, R8 ;  /* 0x0000000e0408723c */ /* 0x048ff00000001808 */
[----:B--2---:R-:W-:-:S15]  /*2ddf0*/  HMMA.16816.F32 R24, R4, R28, R24 ;  /* 0x0000001c0418723c */ /* 0x004fde0000001818 */
[----:B------:R-:W-:-:S04]  /*2de00*/  NOP ;  /* 0x0000000000007918 */ /* 0x000fc80000000000 */
[----:B------:R0:W-:Y:S04]  /*2de10*/  STL.64 [R1+0x110], R24 ;  /* 0x0001101801007387 */ /* 0x0001e80000100a00 */
[----:B------:R1:W-:Y:S04]  /*2de20*/  STL.64 [R1+0x118], R26 ;  /* 0x0001181a01007387 */ /* 0x0003e80000100a00 */
[----:B------:R-:W-:Y:S04]  /*2de30*/  STL.64 [R1+0x100], R8 ;  /* 0x0001000801007387 */ /* 0x000fe80000100a00 */
[----:B------:R-:W-:Y:S04]  /*2de40*/  STL.64 [R1+0x108], R10 ;  /* 0x0001080a01007387 */ /* 0x000fe80000100a00 */
[----:B0-----:R-:W2:Y:S04]  /*2de50*/  LDL.LU R24, [R1+0x120] ;  /* 0x0001200001187983 */ /* 0x001ea80000300800 */
[----:B------:R-:W2:Y:S04]  /*2de60*/  LDL.LU R25, [R1+0x124] ;  /* 0x0001240001197983 */ /* 0x000ea80000300800 */
[----:B-1----:R-:W3:Y:S04]  /*2de70*/  LDL.LU R26, [R1+0x128] ;  /* 0x00012800011a7983 */ /* 0x002ee80000300800 */
[----:B------:R-:W3:Y:S01]  /*2de80*/  LDL.LU R27, [R1+0x12c] ;  /* 0x00012c00011b7983 */ /* 0x000ee20000300800 */
[----:B------:R-:W0:Y:S02]  /*2de90*/  S2R R28, SR_TID.X ;  /* 0x00000000001c7919 */ /* 0x000e240000002100 */
[----:B0-----:R-:W-:-:S02]  /*2dea0*/  LOP3.LUT R29, R28, 0xf, RZ, 0xc0, !PT ;  /* 0x0000000f1c1d7812 */ /* 0x001fc400078ec0ff */
[C---:B------:R-:W-:Y:S02]  /*2deb0*/  LOP3.LUT R15, R28.reuse, 0x1c, RZ, 0xc0, !PT ;  /* 0x0000001c1c0f7812 */ /* 0x040fe400078ec0ff */
[----:B------:R-:W-:Y:S02]  /*2dec0*/  LOP3.LUT R14, R28, 0x1c, RZ, 0xc0, !PT ;  /* 0x0000001c1c0e7812 */ /* 0x000fe400078ec0ff */
[----:B------:R-:W4:Y:S01]  /*2ded0*/  LDL.LU R28, [R1+0xa0] ;  /* 0x0000a000011c7983 */ /* 0x000f220000300800 */
[--C-:B------:R-:W-:Y:S02]  /*2dee0*/  IMAD R15, R15, 0x8, R29.reuse ;  /* 0x000000080f0f7824 */ /* 0x100fe400078e021d */
[----:B------:R-:W-:Y:S02]  /*2def0*/  IMAD R14, R14, 0x8, R29 ;  /* 0x000000080e0e7824 */ /* 0x000fe400078e021d */
[----:B------:R-:W4:Y:S04]  /*2df00*/  LDL.LU R29, [R1+0xa4] ;  /* 0x0000a400011d7983 */ /* 0x000f280000300800 */
[----:B---3--:R0:W-:Y:S04]  /*2df10*/  STL.64 [R1+0x1820], R26 ;  /* 0x0018201a01007387 */ /* 0x0081e80000100a00 */
[----:B--2---:R-:W-:Y:S01]  /*2df20*/  STL.64 [R1+0x1818], R24 ;  /* 0x0018181801007387 */ /* 0x004fe20000100a00 */
[----:B0-----:R-:W-:-:S02]  /*2df30*/  IMAD.MOV.U32 R26, RZ, RZ, R17 ;  /* 0x000000ffff1a7224 */ /* 0x001fc400078e0011 */
[----:B------:R-:W-:-:S05]  /*2df40*/  IMAD.MOV.U32 R27, RZ, RZ, R16 ;  /* 0x000000ffff1b7224 */ /* 0x000fca00078e0010 */
[----:B------:R0:W-:Y:S04]  /*2df50*/  STL.64 [R1+0x1830], R26 ;  /* 0x0018301a01007387 */ /* 0x0001e80000100a00 */
[----:B0-----:R-:W2:Y:S04]  /*2df60*/  LDL.LU R26, [R1+0x50] ;  /* 0x00005000011a7983 */ /* 0x001ea80000300800 */
[----:B------:R-:W2:Y:S01]  /*2df70*/  LDL.LU R27, [R1+0x54] ;  /* 0x00005400011b7983 */ /* 0x000ea20000300800 */
[----:B------:R-:W-:Y:S02]  /*2df80*/  IMAD.MOV.U32 R24, RZ, RZ, R19 ;  /* 0x000000ffff187224 */ /* 0x000fe400078e0013 */
[----:B------:R-:W-:-:S05]  /*2df90*/  IMAD.MOV.U32 R25, RZ, RZ, R18 ;  /* 0x000000ffff197224 */ /* 0x000fca00078e0012 */
[----:B------:R0:W-:Y:S02]  /*2dfa0*/  STL.64 [R1+0x1828], R24 ;  /* 0x0018281801007387 */ /* 0x0001e40000100a00 */
[----:B0-----:R-:W-:Y:S02]  /*2dfb0*/  IMAD.MOV.U32 R25, RZ, RZ, R22 ;  /* 0x000000ffff197224 */ /* 0x001fe400078e0016 */
[----:B--2---:R0:W-:Y:S04]  /*2dfc0*/  STL.64 [R1+0x1848], R26 ;  /* 0x0018481a01007387 */ /* 0x0041e80000100a00 */
[----:B------:R-:W2:Y:S04]  /*2dfd0*/  LDL.LU R24, [R1+0x30] ;  /* 0x0000300001187983 */ /* 0x000ea80000300800 */
[----:B------:R-:W3:Y:S01]  /*2dfe0*/  LDL.LU R22, [R1+0x1878] ;  /* 0x0018780001167983 */ /* 0x000ee20000300800 */
[----:B0-----:R-:W-:-:S03]  /*2dff0*/  IMAD.MOV.U32 R26, RZ, RZ, R23 ;  /* 0x000000ffff1a7224 */ /* 0x001fc600078e0017 */
[----:B------:R-:W3:Y:S04]  /*2e000*/  LDL.LU R23, [R1+0x1874] ;  /* 0x0018740001177983 */ /* 0x000ee80000300800 */
[----:B------:R-:W2:Y:S04]  /*2e010*/  LDL.LU R27, [R1+0x3c] ;  /* 0x00003c00011b7983 */ /* 0x000ea80000300800 */
[----:B--2---:R0:W-:Y:S04]  /*2e020*/  STL.64 [R1+0x1858], R26 ;  /* 0x0018581a01007387 */ /* 0x0041e80000100a00 */
[----:B0-----:R-:W2:Y:S04]  /*2e030*/  LDL.LU R26, [R1+0xb0] ;  /* 0x0000b000011a7983 */ /* 0x001ea80000300800 */
[----:B------:R-:W2:Y:S04]  /*2e040*/  LDL.LU R27, [R1+0xb4] ;  /* 0x0000b400011b7983 */ /* 0x000ea80000300800 */
[----:B------:R-:W-:Y:S04]  /*2e050*/  STL.64 [R1+0x1850], R24 ;  /* 0x0018501801007387 */ /* 0x000fe80000100a00 */
[----:B------:R-:W2:Y:S04]  /*2e060*/  LDL R20, [R1+0x244] ;  /* 0x0002440001147983 */ /* 0x000ea80000100800 */
[----:B------:R-:W4:Y:S04]  /*2e070*/  LDL R19, [R1+0x240] ;  /* 0x0002400001137983 */ /* 0x000f280000100800 */
[----:B---3--:R-:W-:Y:S01]  /*2e080*/  STL.64 [R1+0x1868], R22 ;  /* 0x0018681601007387 */ /* 0x008fe20000100a00 */
[----:B------:R-:W-:-:S05]  /*2e090*/  IMAD.SHL.U32 R14, R14, 0x8, RZ ;  /* 0x000000080e0e7824 */ /* 0x000fca00078e00ff */
[----:B------:R-:W0:Y:S01]  /*2e0a0*/  LDS.64 R16, [R14+UR7+0x80] ;  /* 0x000080070e107984 */ /* 0x000e220008000a00 */
[----:B------:R-:W-:-:S03]  /*2e0b0*/  IMAD.SHL.U32 R15, R15, 0x8, RZ ;  /* 0x000000080f0f7824 */ /* 0x000fc600078e00ff */
[----:B------:R-:W1:Y:S04]  /*2e0c0*/  LDS.64 R8, [R14+UR7+0x880] ;  /* 0x000880070e087984 */ /* 0x000e680008000a00 */
[----:B--2---:R2:W-:Y:S04]  /*2e0d0*/  STL.64 [R1+0x1860], R20 ;  /* 0x0018601401007387 */ /* 0x0045e80000100a00 */
[----:B--2---:R-:W2:Y:S04]  /*2e0e0*/  LDL.LU R20, [R1+0x40] ;  /* 0x0000400001147983 */ /* 0x004ea80000300800 */
[----:B------:R-:W2:Y:S04]  /*2e0f0*/  LDL.LU R21, [R1+0x44] ;  /* 0x0000440001157983 */ /* 0x000ea80000300800 */
[----:B------:R-:W2:Y:S04]  /*2e100*/  LDL.LU R22, [R1+0x48] ;  /* 0x0000480001167983 */ /* 0x000ea80000300800 */
[----:B------:R-:W2:Y:S01]  /*2e110*/  LDL.LU R23, [R1+0x4c] ;  /* 0x00004c0001177983 */ /* 0x000ea20000300800 */
[----:B------:R-:W-:-:S03]  /*2e120*/  LOP3.LUT R15, R15, 0x20, RZ, 0x3c, !PT ;  /* 0x000000200f0f7812 */ /* 0x000fc600078e3cff */
[----:B----4-:R3:W-:Y:S04]  /*2e130*/  STL [R1+0x1840], R19 ;  /* 0x0018401301007387 */ /* 0x0107e80000100800 */
[----:B0-----:R0:W-:Y:S04]  /*2e140*/  STL.64 [R1+0x1838], R16 ;  /* 0x0018381001007387 */ /* 0x0011e80000100a00 */
[----:B------:R-:W4:Y:S01]  /*2e150*/  LDS.64 R12, [R15+UR7+0x80] ;  /* 0x000080070f0c7984 */ /* 0x000f220008000a00 */
[----:B---3--:R-:W-:-:S03]  /*2e160*/  IMAD.MOV.U32 R19, RZ, RZ, R0 ;  /* 0x000000ffff137224 */ /* 0x008fc600078e0000 */
[----:B------:R-:W3:Y:S04]  /*2e170*/  LDS.64 R10, [R15+UR7+0x880] ;  /* 0x000880070f0a7984 */ /* 0x000ee80008000a00 */
[----:B0-----:R-:W3:Y:S04]  /*2e180*/  LDL.LU R16, [R1+0x20] ;  /* 0x0000200001107983 */ /* 0x001ee80000300800 */
[----:B------:R-:W3:Y:S04]  /*2e190*/  LDL.LU R17, [R1+0x24] ;  /* 0x0000240001117983 */ /* 0x000ee80000300800 */
[----:B------:R-:W3:Y:S04]  /*2e1a0*/  LDL.LU R18, [R1+0x28] ;  /* 0x0000280001127983 */ /* 0x000ee80000300800 */
[----:B------:R-:W3:Y:S04]  /*2e1b0*/  LDL.LU R0, [R1+0x1870] ;  /* 0x0018700001007983 */ /* 0x000ee80000300800 */
[----:B------:R-:W-:Y:S04]  /*2e1c0*/  STL [R1+0x1770], R14 ;  /* 0x0017700e01007387 */ /* 0x000fe80000100800 */
[----:B------:R-:W-:Y:S01]  /*2e1d0*/  STL [R1+0x1774], R15 ;  /* 0x0017740f01007387 */ /* 0x000fe20000100800 */
[----:B--2---:R-:W-:Y:S03]  /*2e1e0*/  HMMA.16816.F32 R24, R4, R26, R20 ;  /* 0x0000001a0418723c */ /* 0x004fe60000001814 */
[----:B------:R-:W2:Y:S04]  /*2e1f0*/  LDL.LU.64 R22, [R1+0x1868] ;  /* 0x0018680001167983 */ /* 0x000ea80000300a00 */
[----:B------:R-:W2:-:S12]  /*2e200*/  LDL.LU.64 R20, [R1+0x1860] ;  /* 0x0018600001147983 */ /* 0x000e980000300a00 */
[----:B------:R-:W-:Y:S04]  /*2e210*/  STL.64 [R1+0xf0], R24 ;  /* 0x0000f01801007387 */ /* 0x000fe80000100a00 */
[----:B------:R0:W-:Y:S04]  /*2e220*/  STL.64 [R1+0xf8], R26 ;  /* 0x0000f81a01007387 */ /* 0x0001e80000100a00 */
[----:B0-----:R-:W3:Y:S04]  /*2e230*/  LDL.LU.64 R26, [R1+0x1858] ;  /* 0x00185800011a7983 */ /* 0x001ee80000300a00 */
[----:B------:R-:W3:Y:S01]  /*2e240*/  LDL.LU.64 R24, [R1+0x1850] ;  /* 0x0018500001187983 */ /* 0x000ee20000300a00 */
[----:B--2---:R-:W-:-:S07]  /*2e250*/  IMAD.MOV.U32 R6, RZ, RZ, R21 ;  /* 0x000000ffff067224 */ /* 0x004fce00078e0015 */
[----:B---3--:R-:W-:-:S15]  /*2e260*/  HMMA.16816.F32 R24, R4, R28, R24 ;  /* 0x0000001c0418723c */ /* 0x008fde0000001818 */
[----:B------:R-:W-:-:S04]  /*2e270*/  NOP ;  /* 0x0000000000007918 */ /* 0x000fc80000000000 */
[----:B------:R-:W-:Y:S04]  /*2e280*/  STL.64 [R1+0xe0], R24 ;  /* 0x0000e01801007387 */ /* 0x000fe80000100a00 */
[----:B------:R0:W-:Y:S04]  /*2e290*/  STL.64 [R1+0xe8], R26 ;  /* 0x0000e81a01007387 */ /* 0x0001e80000100a00 */
[----:B0-----:R-:W2:Y:S04]  /*2e2a0*/  LDL.LU.64 R26, [R1+0x1848] ;  /* 0x00184800011a7983 */ /* 0x001ea80000300a00 */
[----:B------:R-:W3:Y:S04]  /*2e2b0*/  LDL R28, [R1+0x250] ;  /* 0x00025000011c7983 */ /* 0x000ee80000100800 */
[----:B------:R-:W3:Y:S01]  /*2e2c0*/  LDL R29, [R1+0x254] ;  /* 0x00025400011d7983 */ /* 0x000ee20000100800 */
[----:B--2---:R-:W-:Y:S03]  /*2e2d0*/  HMMA.16816.F32 R24, R4, R26, R16 ;  /* 0x0000001a0418723c */ /* 0x004fe60000001810 */
[----:B------:R-:W2:Y:S04]  /*2e2e0*/  LDL.LU R19, [R1+0x1840] ;  /* 0x0018400001137983 */ /* 0x000ea80000300800 */
[----:B------:R-:W2:-:S12]  /*2e2f0*/  LDL.LU.64 R16, [R1+0x1838] ;  /* 0x0018380001107983 */ /* 0x000e980000300a00 */
[----:B------:R-:W-:Y:S04]  /*2e300*/  STL.64 [R1+0xd0], R24 ;  /* 0x0000d01801007387 */ /* 0x000fe80000100a00 */
[----:B------:R0:W-:Y:S04]  /*2e310*/  STL.64 [R1+0xd8], R26 ;  /* 0x0000d81a01007387 */ /* 0x0001e80000100a00 */
[----:B0-----:R-:W2:Y:S04]  /*2e320*/  LDL.LU.64 R26, [R1+0x1830] ;  /* 0x00183000011a7983 */ /* 0x001ea80000300a00 */
[----:B------:R-:W2:Y:S02]  /*2e330*/  LDL.LU.64 R24, [R1+0x1828] ;  /* 0x0018280001187983 */ /* 0x000ea40000300a00 */
[----:B--2---:R-:W-:Y:S02]  /*2e340*/  HMMA.16816.F32 R4, R4, R22, R24 ;  /* 0x000000160404723c */ /* 0x004fe40000001818 */
[----:B------:R-:W2:Y:S04]  /*2e350*/  LDL.LU.64 R26, [R1+0x1820] ;  /* 0x00182000011a7983 */ /* 0x000ea80000300a00 */
[----:B------:R-:W2:Y:S01]  /*2e360*/  LDL.LU.64 R24, [R1+0x1818] ;  /* 0x0018180001187983 */ /* 0x000ea20000300a00 */
[----:B------:R-:W-:-:S02]  /*2e370*/  F2FP.F16.E4M3.UNPACK_B R18, R19 ;  /* 0x00000013ff12723e */ /* 0x000fc400020006ff */
[----:B------:R-:W-:-:S10]  /*2e380*/  F2FP.F16.E4M3.UNPACK_B R19, R20 ;  /* 0x00000014ff13723e */ /* 0x000fd400020006ff */
[----:B------:R0:W-:Y:S04]  /*2e390*/  STL.64 [R1+0xc0], R4 ;  /* 0x0000c00401007387 */ /* 0x0001e80000100a00 */
[----:B------:R4:W-:Y:S01]  /*2e3a0*/  STL.64 [R1+0xc8], R6 ;  /* 0x0000c80601007387 */ /* 0x0009e20000100a00 */
[----:B0-----:R-:W-:Y:S02]  /*2e3b0*/  IMAD.MOV.U32 R4, RZ, RZ, R16 ;  /* 0x000000ffff047224 */ /* 0x001fe400078e0010 */
[----:B-1----:R-:W-:Y:S02]  /*2e3c0*/  IMAD.MOV.U32 R5, RZ, RZ, R8 ;  /* 0x000000ffff057224 */ /* 0x002fe400078e0008 */
[----:B----4-:R-:W-:Y:S02]  /*2e3d0*/  IMAD.MOV.U32 R6, RZ, RZ, R12 ;  /* 0x000000ffff067224 */ /* 0x010fe400078e000c */
[----:B------:R-:W-:-:S07]  /*2e3e0*/  IMAD.MOV.U32 R7, RZ, RZ, R10 ;  /* 0x000000ffff077224 */ /* 0x000fce00078e000a */
[----:B--2---:R-:W-:-:S15]  /*2e3f0*/  HMMA.16816.F32 R24, R4, R18, R24 ;  /* 0x000000120418723c */ /* 0x004fde0000001818 */
[----:B------:R-:W-:-:S04]  /*2e400*/  NOP ;  /* 0x0000000000007918 */ /* 0x000fc80000000000 */
[----:B------:R0:W-:Y:S04]  /*2e410*/  STL.64 [R1+0x17c0], R26 ;  /* 0x0017c01a01007387 */ /* 0x0001e80000100a00 */
[----:B0-----:R-:W2:Y:S04]  /*2e420*/  LDL R26, [R1+0x260] ;  /* 0x00026000011a7983 */ /* 0x001ea80000100800 */
[----:B------:R-:W2:Y:S04]  /*2e430*/  LDL R27, [R1+0x264] ;  /* 0x00026400011b7983 */ /* 0x000ea80000100800 */
[----:B------:R0:W-:Y:S04]  /*2e440*/  STL.64 [R1+0x17e8], R24 ;  /* 0x0017e81801007387 */ /* 0x0001e80000100a00 */
[----:B--2---:R1:W-:Y:S04]  /*2e450*/  STL.64 [R1+0x1810], R26 ;  /* 0x0018101a01007387 */ /* 0x0043e80000100a00 */
[----:B0-----:R-:W2:Y:S04]  /*2e460*/  LDL.LU R24, [R1+0x130] ;  /* 0x0001300001187983 */ /* 0x001ea80000300800 */
[----:B------:R-:W2:Y:S04]  /*2e470*/  LDL.LU R25, [R1+0x134] ;  /* 0x0001340001197983 */ /* 0x000ea80000300800 */
[----:B-1----:R-:W2:Y:S04]  /*2e480*/  LDL.LU R26, [R1+0x138] ;  /* 0x00013800011a7983 */ /* 0x002ea80000300800 */
[----:B------:R-:W2:Y:S04]  /*2e490*/  LDL.LU R27, [R1+0x13c] ;  /* 0x00013c00011b7983 */ /* 0x000ea80000300800 */
[----:B------:R-:W4:Y:S01]  /*2e4a0*/  LDL.LU R15, [R1+0x280] ;  /* 0x00028000010f7983 */ /* 0x000f220000300800 */
[----:B---3--:R-:W-:-:S03]  /*2e4b0*/  F2FP.F16.E4M3.UNPACK_B R28, R28 ;  /* 0x0000001cff1c723e */ /* 0x008fc600020006ff */
[----:B------:R-:W3:Y:S01]  /*2e4c0*/  LDL.LU R14, [R1+0x284] ;  /* 0x00028400010e7983 */ /* 0x000ee20000300800 */
[----:B------:R-:W-:-:S03]  /*2e4d0*/  F2FP.F16.E4M3.UNPACK_B R29, R29 ;  /* 0x0000001dff1d723e */ /* 0x000fc600020006ff */
[----:B------:R-:W-:Y:S04]  /*2e4e0*/  STL.64 [R1+0x1740], R18 ;  /* 0x0017401201007387 */ /* 0x000fe80000100a00 */
[----:B------:R-:W3:Y:S04]  /*2e4f0*/  LDL R23, [R1+0x270] ;  /* 0x0002700001177983 */ /* 0x000ee80000100800 */
[----:B------:R-:W4:Y:S01]  /*2e500*/  LDL R21, [R1+0x274] ;  /* 0x0002740001157983 */ /* 0x000f220000100800 */
[----:B--2---:R-:W-:Y:S03]  /*2e510*/  HMMA.16816.F32 R4, R4, R28, R24 ;  /* 0x0000001c0404723c */ /* 0x004fe60000001818 */
[----:B------:R-:W2:Y:S01]  /*2e520*/  LDL.LU.64 R26, [R1+0x1810] ;  /* 0x00181000011a7983 */ /* 0x000ea20000300a00 */
[----:B------:R-:W-:-:S03]  /*2e530*/  IMAD.MOV.U32 R20, RZ, RZ, R2 ;  /* 0x000000ffff147224 */ /* 0x000fc600078e0002 */
[----:B---3--:R-:W-:-:S12]  /*2e540*/  STL [R1+0x1808], R23 ;  /* 0x0018081701007387 */ /* 0x008fd80000100800 */
[----:B------:R-:W-:Y:S04]  /*2e550*/  STL.64 [R1+0x20], R4 ;  /* 0x0000200401007387 */ /* 0x000fe80000100a00 */
[----:B------:R-:W-:Y:S04]  /*2e560*/  STL.64 [R1+0x28], R6 ;  /* 0x0000280601007387 */ /* 0x000fe80000100a00 */
[----:B----4-:R0:W-:Y:S04]  /*2e570*/  STL.64 [R1+0x1800], R20 ;  /* 0x0018001401007387 */ /* 0x0101e80000100a00 */
[----:B0-----:R-:W3:Y:S04]  /*2e580*/  LDL.LU R20, [R1+0x140] ;  /* 0x0001400001147983 */ /* 0x001ee80000300800 */
[----:B------:R-:W3:Y:S04]  /*2e590*/  LDL.LU R21, [R1+0x144] ;  /* 0x0001440001157983 */ /* 0x000ee80000300800 */
[----:B------:R-:W3:Y:S04]  /*2e5a0*/  LDL.LU R22, [R1+0x148] ;  /* 0x0001480001167983 */ /* 0x000ee80000300800 */
[----:B------:R-:W3:Y:S04]  /*2e5b0*/  LDL.LU R23, [R1+0x14c] ;  /* 0x00014c0001177983 */ /* 0x000ee80000300800 */
[----:B------:R-:W4:Y:S04]  /*2e5c0*/  LDL.LU R3, [R1+0x290] ;  /* 0x0002900001037983 */ /* 0x000f280000300800 */
[----:B------:R-:W4:Y:S04]  /*2e5d0*/  LDL.LU R2, [R1+0x294] ;  /* 0x0002940001027983 */ /* 0x000f280000300800 */
[----:B------:R-:W-:Y:S04]  /*2e5e0*/  STL [R1+0x173c], R28 ;  /* 0x00173c1c01007387 */ /* 0x000fe80000100800 */
[----:B------:R-:W-:Y:S04]  /*2e5f0*/  STL [R1+0x1738], R29 ;  /* 0x0017381d01007387 */ /* 0x000fe80000100800 */
[----:B------:R-:W4:Y:S04]  /*2e600*/  LDL.LU R24, [R1+0x170] ;  /* 0x0001700001187983 */ /* 0x000f280000300800 */
[----:B------:R-:W4:Y:S01]  /*2e610*/  LDL.LU R25, [R1+0x174] ;  /* 0x0001740001197983 */ /* 0x000f220000300800 */
[----:B--2---:R-:W-:-:S02]  /*2e620*/  F2FP.F16.E4M3.UNPACK_B R18, R26 ;  /* 0x0000001aff12723e */ /* 0x004fc400020006ff */
[----:B------:R-:W-:-:S03]  /*2e630*/  F2FP.F16.E4M3.UNPACK_B R19, R27 ;  /* 0x0000001bff13723e */ /* 0x000fc600020006ff */
[----:B------:R-:W-:Y:S04]  /*2e640*/  STL [R1+0x50], R18 ;  /* 0x0000501201007387 */ /* 0x000fe80000100800 */
[----:B------:R-:W2:Y:S04]  /*2e650*/  LDL.LU R26, [R1+0x178] ;  /* 0x00017800011a7983 */ /* 0x000ea80000300800 */
[----:B------:R-:W-:Y:S04]  /*2e660*/  STL [R1+0x54], R19 ;  /* 0x0000541301007387 */ /* 0x000fe80000100800 */
[----:B------:R-:W2:Y:S01]  /*2e670*/  LDL.LU R27, [R1+0x17c] ;  /* 0x00017c00011b7983 */ /* 0x000ea20000300800 */
[----:B------:R-:W-:-:S02]  /*2e680*/  IMAD.MOV.U32 R4, RZ, RZ, R16 ;  /* 0x000000ffff047224 */ /* 0x000fc400078e0010 */
[----:B------:R-:W-:Y:S02]  /*2e690*/  IMAD.MOV.U32 R5, RZ, RZ, R8 ;  /* 0x000000ffff057224 */ /* 0x000fe400078e0008 */
[----:B------:R-:W-:Y:S02]  /*2e6a0*/  IMAD.MOV.U32 R6, RZ, RZ, R12 ;  /* 0x000000ffff067224 */ /* 0x000fe400078e000c */
[----:B------:R-:W-:-:S07]  /*2e6b0*/  IMAD.MOV.U32 R7, RZ, RZ, R10 ;  /* 0x000000ffff077224 */ /* 0x000fce00078e000a */
[----:B---3--:R-:W-:Y:S01]  /*2e6c0*/  HMMA.16816.F32 R4, R4, R18, R20 ;  /* 0x000000120404723c */ /* 0x008fe20000001814 */
[----:B--2---:R-:W-:Y:S04]  /*2e6d0*/  STL.64 [R1+0x17f8], R26 ;  /* 0x0017f81a01007387 */ /* 0x004fe80000100a00 */
[----:B----4-:R0:W-:Y:S04]  /*2e6e0*/  STL.64 [R1+0x17f0], R24 ;  /* 0x0017f01801007387 */ /* 0x0101e80000100a00 */
[----:B0-----:R-:W2:Y:S04]  /*2e6f0*/  LDL.LU R24, [R1+0x160] ;  /* 0x0001600001187983 */ /* 0x001ea80000300800 */
[----:B------:R-:W2:Y:S04]  /*2e700*/  LDL.LU R25, [R1+0x164] ;  /* 0x0001640001197983 */ /* 0x000ea80000300800 */
[----:B------:R-:W2:Y:S04]  /*2e710*/  LDL.LU R26, [R1+0x168] ;  /* 0x00016800011a7983 */ /* 0x000ea80000300800 */
[----:B------:R-:W2:Y:S04]  /*2e720*/  LDL.LU R27, [R1+0x16c] ;  /* 0x00016c00011b7983 */ /* 0x000ea80000300800 */
[----:B------:R-:W3:Y:S04]  /*2e730*/  LDL.LU R23, [R1+0x1808] ;  /* 0x0018080001177983 */ /* 0x000ee80000300800 */
[----:B------:R-:W4:Y:S04]  /*2e740*/  LDL.LU.64 R20, [R1+0x1800] ;  /* 0x0018000001147983 */ /* 0x000f280000300a00 */
[----:B------:R-:W2:Y:S04]  /*2e750*/  LDL.LU R18, [R1+0x2b0] ;  /* 0x0002b00001127983 */ /* 0x000ea80000300800 */
[----:B------:R-:W2:Y:S04]  /*2e760*/  LDL.LU R19, [R1+0x2b4] ;  /* 0x0002b40001137983 */ /* 0x000ea80000300800 */
[----:B------:R0:W-:Y:S04]  /*2e770*/  STL.64 [R1+0x10], R4 ;  /* 0x0000100401007387 */ /* 0x0001e80000100a00 */
[----:B------:R1:W-:Y:S01]  /*2e780*/  STL.64 [R1+0x18], R6 ;  /* 0x0000180601007387 */ /* 0x0003e20000100a00 */
[----:B0-----:R-:W-:-:S02]  /*2e790*/  IMAD.MOV.U32 R4, RZ, RZ, R16 ;  /* 0x000000ffff047224 */ /* 0x001fc400078e0010 */
[----:B------:R-:W-:Y:S02]  /*2e7a0*/  IMAD.MOV.U32 R5, RZ, RZ, R8 ;  /* 0x000000ffff057224 */ /* 0x000fe400078e0008 */
[----:B-1----:R-:W-:Y:S02]  /*2e7b0*/  IMAD.MOV.U32 R6, RZ, RZ, R12 ;  /* 0x000000ffff067224 */ /* 0x002fe400078e000c */
[----:B------:R-:W-:Y:S01]  /*2e7c0*/  IMAD.MOV.U32 R7, RZ, RZ, R10 ;  /* 0x000000ffff077224 */ /* 0x000fe200078e000a */
[----:B---3--:R-:W-:Y:S02]  /*2e7d0*/  F2FP.F16.E4M3.UNPACK_B R22, R23 ;  /* 0x00000017ff16723e */ /* 0x008fe400020006ff */
[----:B----4-:R-:W-:-:S07]  /*2e7e0*/  F2FP.F16.E4M3.UNPACK_B R23, R21 ;  /* 0x00000015ff17723e */ /* 0x010fce00020006ff */
[----:B--2---:R-:W-:Y:S01]  /*2e7f0*/  HMMA.16816.F32 R4, R4, R22, R24 ;  /* 0x000000160404723c */ /* 0x004fe20000001818 */
[----:B------:R-:W2:Y:S04]  /*2e800*/  LDL.LU.64 R26, [R1+0x17f8] ;  /* 0x0017f800011a7983 */ /* 0x000ea80000300a00 */
[----:B------:R-:W2:Y:S01]  /*2e810*/  LDL.LU.64 R24, [R1+0x17f0] ;  /* 0x0017f00001187983 */ /* 0x000ea20000300a00 */
[----:B------:R-:W-:Y:S02]  /*2e820*/  IMAD.MOV.U32 R29, RZ, RZ, R23 ;  /* 0x000000ffff1d7224 */ /* 0x000fe400078e0017 */
[----:B------:R-:W-:Y:S01]  /*2e830*/  IMAD.MOV.U32 R28, RZ, RZ, R22 ;  /* 0x000000ffff1c7224 */ /* 0x000fe200078e0016 */
[----:B------:R-:W-:Y:S02]  /*2e840*/  F2FP.F16.E4M3.UNPACK_B R22, R15 ;  /* 0x0000000fff16723e */ /* 0x000fe400020006ff */
[----:B------:R-:W-:-:S08]  /*2e850*/  F2FP.F16.E4M3.UNPACK_B R23, R14 ;  /* 0x0000000eff17723e */ /* 0x000fd000020006ff */
[----:B------:R0:W-:Y:S04]  /*2e860*/  STL.64 [R1], R4 ;  /* 0x0000000401007387 */ /* 0x0001e80000100a00 */
[----:B------:R1:W-:Y:S04]  /*2e870*/  STL.64 [R1+0x8], R6 ;  /* 0x0000080601007387 */ /* 0x0003e80000100a00 */
[----:B------:R3:W-:Y:S01]  /*2e880*/  STL [R1+0x175c], R29 ;  /* 0x00175c1d01007387 */ /* 0x0007e20000100800 */
[----:B0-----:R-:W-:Y:S02]  /*2e890*/  IMAD.MOV.U32 R4, RZ, RZ, R16 ;  /* 0x000000ffff047224 */ /* 0x001fe400078e0010 */
[----:B------:R-:W-:-:S02]  /*2e8a0*/  IMAD.MOV.U32 R5, RZ, RZ, R8 ;  /* 0x000000ffff057224 */ /* 0x000fc400078e0008 */
[----:B-1----:R-:W-:Y:S02]  /*2e8b0*/  IMAD.MOV.U32 R6, RZ, RZ, R12 ;  /* 0x000000ffff067224 */ /* 0x002fe400078e000c */
[----:B------:R-:W-:Y:S01]  /*2e8c0*/  IMAD.MOV.U32 R7, RZ, RZ, R10 ;  /* 0x000000ffff077224 */ /* 0x000fe200078e000a */
[----:B---3--:R-:W3:Y:S04]  /*2e8d0*/  LDL.LU R29, [R1+0x2a0] ;  /* 0x0002a000011d7983 */ /* 0x008ee80000300800 */
[----:B------:R0:W-:Y:S04]  /*2e8e0*/  STL [R1+0x1758], R28 ;  /* 0x0017581c01007387 */ /* 0x0001e80000100800 */
[----:B0-----:R-:W4:Y:S04]  /*2e8f0*/  LDL.LU R28, [R1+0x2a4] ;  /* 0x0002a400011c7983 */ /* 0x001f280000300800 */
[----:B------:R-:W-:Y:S04]  /*2e900*/  STL [R1+0x1788], R15 ;  /* 0x0017880f01007387 */ /* 0x000fe80000100800 */
[----:B------:R-:W-:Y:S04]  /*2e910*/  STL [R1+0x178c], R14 ;  /* 0x00178c0e01007387 */ /* 0x000fe80000100800 */
[----:B------:R-:W-:Y:S04]  /*2e920*/  STL [R1+0x70], R22 ;  /* 0x0000701601007387 */ /* 0x000fe80000100800 */
[----:B------:R-:W-:Y:S01]  /*2e930*/  STL [R1+0x74], R23 ;  /* 0x0000741701007387 */ /* 0x000fe20000100800 */
[----:B--2---:R-:W-:Y:S03]  /*2e940*/  HMMA.16816.F32 R4, R4, R22, R24 ;  /* 0x000000160404723c */ /* 0x004fe60000001818 */
[----:B------:R-:W2:Y:S01]  /*2e950*/  LDL.LU.64 R24, [R1+0x17e8] ;  /* 0x0017e80001187983 */ /* 0x000ea20000300a00 */
[----:B------:R-:W-:-:S05]  /*2e960*/  IMAD.MOV.U32 R27, RZ, RZ, R20 ;  /* 0x000000ffff1b7224 */ /* 0x000fca00078e0014 */
[----:B------:R-:W-:Y:S04]  /*2e970*/  STL [R1+0x17e0], R27 ;  /* 0x0017e01b01007387 */ /* 0x000fe80000100800 */
[----:B--2---:R0:W-:Y:S04]  /*2e980*/  STL.64 [R1+0x17d8], R24 ;  /* 0x0017d81801007387 */ /* 0x0041e80000100a00 */
[----:B0-----:R-:W2:Y:S04]  /*2e990*/  LDL.LU R24, [R1+0x190] ;  /* 0x0001900001187983 */ /* 0x001ea80000300800 */
[----:B------:R-:W2:Y:S04]  /*2e9a0*/  LDL.LU R25, [R1+0x194] ;  /* 0x0001940001197983 */ /* 0x000ea80000300800 */
[----:B------:R-:W2:Y:S04]  /*2e9b0*/  LDL.LU R26, [R1+0x198] ;  /* 0x00019800011a7983 */ /* 0x000ea80000300800 */
[----:B------:R-:W2:Y:S04]  /*2e9c0*/  LDL.LU R27, [R1+0x19c] ;  /* 0x00019c00011b7983 */ /* 0x000ea80000300800 */
[----:B------:R-:W-:Y:S04]  /*2e9d0*/  STL.64 [R1+0x1780], R6 ;  /* 0x0017800601007387 */ /* 0x000fe80000100a00 */
[----:B------:R0:W-:Y:S04]  /*2e9e0*/  STL.64 [R1+0x1778], R4 ;  /* 0x0017780401007387 */ /* 0x0001e80000100a00 */
[----:B0-----:R-:W2:Y:S04]  /*2e9f0*/  LDL.LU R4, [R1+0x180] ;  /* 0x0001800001047983 */ /* 0x001ea80000300800 */
[----:B------:R-:W2:Y:S04]  /*2ea00*/  LDL.LU R5, [R1+0x184] ;  /* 0x0001840001057983 */ /* 0x000ea80000300800 */
[----:B------:R-:W2:Y:S01]  /*2ea10*/  LDL.LU R6, [R1+0x188] ;  /* 0x0001880001067983 */ /* 0x000ea20000300800 */
[----:B------:R-:W-:Y:S01]  /*2ea20*/  IMAD.MOV.U32 R7, RZ, RZ, R0 ;  /* 0x000000ffff077224 */ /* 0x000fe200078e0000 */
[----:B------:R-:W-:Y:S01]  /*2ea30*/  F2FP.F16.E4M3.UNPACK_B R14, R3 ;  /* 0x00000003ff0e723e */ /* 0x000fe200020006ff */
[----:B------:R-:W-:Y:S01]  /*2ea40*/  IMAD.MOV.U32 R20, RZ, RZ, R16 ;  /* 0x000000ffff147224 */ /* 0x000fe200078e0010 */
[----:B------:R-:W-:Y:S01]  /*2ea50*/  F2FP.F16.E4M3.UNPACK_B R15, R2 ;  /* 0x00000002ff0f723e */ /* 0x000fe200020006ff */
[----:B------:R-:W-:-:S02]  /*2ea60*/  IMAD.MOV.U32 R21, RZ, RZ, R8 ;  /* 0x000000ffff157224 */ /* 0x000fc400078e0008 */
[----:B------:R-:W-:Y:S02]  /*2ea70*/  IMAD.MOV.U32 R22, RZ, RZ, R12 ;  /* 0x000000ffff167224 */ /* 0x000fe400078e000c */
[----:B------:R-:W-:Y:S01]  /*2ea80*/  IMAD.MOV.U32 R23, RZ, RZ, R10 ;  /* 0x000000ffff177224 */ /* 0x000fe200078e000a */
[----:B------:R-:W-:Y:S04]  /*2ea90*/  STL [R1+0x1790], R3 ;  /* 0x0017900301007387 */ /* 0x000fe80000100800 */
[----:B------:R-:W-:Y:S04]  /*2eaa0*/  STL [R1+0x1794], R2 ;  /* 0x0017940201007387 */ /* 0x000fe80000100800 */
[----:B------:R0:W-:Y:S04]  /*2eab0*/  STL [R1+0x80], R14 ;  /* 0x0000800e01007387 */ /* 0x0001e80000100800 */
[----:B------:R1:W-:Y:S01]  /*2eac0*/  STL [R1+0x84], R15 ;  /* 0x0000840f01007387 */ /* 0x0003e20000100800 */
[----:B--2---:R-:W-:-:S15]  /*2ead0*/  HMMA.16816.F32 R4, R20, R14, R4 ;  /* 0x0000000e1404723c */ /* 0x004fde0000001804 */
[----:B------:R-:W-:-:S04]  /*2eae0*/  NOP ;  /* 0x0000000000007918 */ /* 0x000fc80000000000 */
[----:B0-----:R-:W-:Y:S02]  /*2eaf0*/  IMAD.MOV.U32 R14, RZ, RZ, R5 ;  /* 0x000000ffff0e7224 */ /* 0x001fe400078e0005 */
[----:B-1----:R-:W-:Y:S01]  /*2eb00*/  IMAD.MOV.U32 R15, RZ, RZ, R6 ;  /* 0x000000ffff0f7224 */ /* 0x002fe200078e0006 */
[----:B---3--:R-:W-:Y:S01]  /*2eb10*/  F2FP.F16.E4M3.UNPACK_B R6, R29 ;  /* 0x0000001dff06723e */ /* 0x008fe200020006ff */
[----:B------:R-:W-:Y:S01]  /*2eb20*/  IMAD.MOV.U32 R0, RZ, RZ, R7 ;  /* 0x000000ffff007224 */ /* 0x000fe200078e0007 */
[----:B----4-:R-:W-:Y:S01]  /*2eb30*/  F2FP.F16.E4M3.UNPACK_B R7, R28 ;  /* 0x0000001cff07723e */ /* 0x010fe200020006ff */
[----:B------:R-:W-:Y:S02]  /*2eb40*/  IMAD.MOV.U32 R3, RZ, RZ, R4 ;  /* 0x000000ffff037224 */ /* 0x000fe400078e0004 */
[----:B------:R-:W2:Y:S04]  /*2eb50*/  LDL.LU R4, [R1+0x240] ;  /* 0x0002400001047983 */ /* 0x000ea80000300800 */
[----:B------:R-:W2:Y:S04]  /*2eb60*/  LDL.LU R5, [R1+0x244] ;  /* 0x0002440001057983 */ /* 0x000ea80000300800 */
[----:B------:R-:W-:Y:S01]  /*2eb70*/  STL [R1+0x17a0], R14 ;  /* 0x0017a00e01007387 */ /* 0x000fe20000100800 */
[----:B------:R-:W-:Y:S03]  /*2eb80*/  HMMA.16816.F32 R20, R20, R6, R24 ;  /* 0x000000061414723c */ /* 0x000fe60000001818 */
[----:B------:R-:W-:Y:S04]  /*2eb90*/  STL [R1+0x179c], R15 ;  /* 0x00179c0f01007387 */ /* 0x000fe80000100800 */
[----:B------:R-:W-:Y:S04]  /*2eba0*/  STL [R1+0x1798], R0 ;  /* 0x0017980001007387 */ /* 0x000fe80000100800 */
[----:B------:R0:W-:Y:S04]  /*2ebb0*/  STL [R1+0x90], R6 ;  /* 0x0000900601007387 */ /* 0x0001e80000100800 */
[----:B------:R1:W-:Y:S04]  /*2ebc0*/  STL [R1+0x94], R7 ;  /* 0x0000940701007387 */ /* 0x0003e80000100800 */
[----:B------:R-:W3:Y:S04]  /*2ebd0*/  LDL.LU R27, [R1+0x17e0] ;  /* 0x0017e000011b7983 */ /* 0x000ee80000300800 */
[----:B------:R-:W4:Y:S04]  /*2ebe0*/  LDL.LU.64 R24, [R1+0x17d8] ;  /* 0x0017d80001187983 */ /* 0x000f280000300a00 */
[----:B0-----:R-:W2:Y:S04]  /*2ebf0*/  LDL.LU R6, [R1+0x250] ;  /* 0x0002500001067983 */ /* 0x001ea80000300800 */
[----:B-1----:R-:W2:Y:S01]  /*2ec00*/  LDL.LU R7, [R1+0x254] ;  /* 0x0002540001077983 */ /* 0x002ea20000300800 */
[----:B------:R-:W-:-:S02]  /*2ec10*/  IMAD.MOV.U32 R2, RZ, RZ, R23 ;  /* 0x000000ffff027224 */ /* 0x000fc400078e0017 */
[----:B------:R-:W-:Y:S01]  /*2ec20*/  IMAD.MOV.U32 R14, RZ, RZ, R20 ;  /* 0x000000ffff0e7224 */ /* 0x000fe200078e0014 */
[----:B--2---:R-:W-:Y:S04]  /*2ec30*/  STL.64 [R1+0x17d0], R6 ;  /* 0x0017d00601007387 */ /* 0x004fe80000100a00 */
[----:B------:R0:W-:Y:S04]  /*2ec40*/  STL.64 [R1+0x17c8], R4 ;  /* 0x0017c80401007387 */ /* 0x0001e80000100a00 */
[----:B0-----:R-:W2:Y:S04]  /*2ec50*/  LDL.LU R4, [R1+0x150] ;  /* 0x0001500001047983 */ /* 0x001ea80000300800 */
[----:B------:R-:W2:Y:S04]  /*2ec60*/  LDL.LU R5, [R1+0x154] ;  /* 0x0001540001057983 */ /* 0x000ea80000300800 */
[----:B------:R-:W2:Y:S04]  /*2ec70*/  LDL.LU R6, [R1+0x158] ;  /* 0x0001580001067983 */ /* 0x000ea80000300800 */
[----:B------:R-:W2:Y:S01]  /*2ec80*/  LDL.LU R7, [R1+0x15c] ;  /* 0x00015c0001077983 */ /* 0x000ea20000300800 */
[----:B---3--:R-:W-:-:S02]  /*2ec90*/  IMAD.MOV.U32 R23, RZ, RZ, R27 ;  /* 0x000000ffff177224 */ /* 0x008fc400078e001b */
[----:B------:R-:W-:Y:S01]  /*2eca0*/  IMAD.MOV.U32 R20, RZ, RZ, R16 ;  /* 0x000000ffff147224 */ /* 0x000fe200078e0010 */
[----:B------:R-:W-:Y:S01]  /*2ecb0*/  F2FP.F16.E4M3.UNPACK_B R26, R18 ;  /* 0x00000012ff1a723e */ /* 0x000fe200020006ff */
[----:B------:R-:W-:Y:S01]  /*2ecc0*/  IMAD.MOV.U32 R15, RZ, RZ, R21 ;  /* 0x000000ffff0f7224 */ /* 0x000fe200078e0015 */
[----:B------:R-:W-:Y:S01]  /*2ecd0*/  F2FP.F16.E4M3.UNPACK_B R27, R19 ;  /* 0x00000013ff1b723e */ /* 0x000fe200020006ff */
[----:B------:R-:W-:Y:S02]  /*2ece0*/  IMAD.MOV.U32 R0, RZ, RZ, R22 ;  /* 0x000000ffff007224 */ /* 0x000fe400078e0016 */
[----:B------:R-:W-:Y:S02]  /*2ecf0*/  IMAD.MOV.U32 R16, RZ, RZ, R23 ;  /* 0x000000ffff107224 */ /* 0x000fe400078e0017 */
[----:B------:R-:W-:Y:S02]  /*2ed00*/  IMAD.MOV.U32 R21, RZ, RZ, R8 ;  /* 0x000000ffff157224 */ /* 0x000fe400078e0008 */
[----:B------:R-:W-:-:S02]  /*2ed10*/  IMAD.MOV.U32 R22, RZ, RZ, R12 ;  /* 0x000000ffff167224 */ /* 0x000fc400078e000c */
[----:B------:R-:W-:Y:S01]  /*2ed20*/  IMAD.MOV.U32 R23, RZ, RZ, R10 ;  /* 0x000000ffff177224 */ /* 0x000fe200078e000a */
[----:B------:R-:W-:Y:S04]  /*2ed30*/  STL [R1+0xa8], R26 ;  /* 0x0000a81a01007387 */ /* 0x000fe80000100800 */
[----:B------:R0:W-:Y:S04]  /*2ed40*/  STL [R1+0xac], R27 ;  /* 0x0000ac1b01007387 */ /* 0x0001e80000100800 */
[----:B------:R-:W3:Y:S01]  /*2ed50*/  LDL.LU R12, [R1+0x264] ;  /* 0x00026400010c7983 */ /* 0x000ee20000300800 */
[----:B--2---:R-:W-:Y:S03]  /*2ed60*/  HMMA.16816.F32 R20, R20, R26, R4 ;  /* 0x0000001a1414723c */ /* 0x004fe60000001804 */
[----:B------:R-:W2:Y:S04]  /*2ed70*/  LDL.LU.64 R6, [R1+0x17d0] ;  /* 0x0017d00001067983 */ /* 0x000ea80000300a00 */
[----:B------:R-:W2:Y:S04]  /*2ed80*/  LDL.LU.64 R4, [R1+0x17c8] ;  /* 0x0017c80001047983 */ /* 0x000ea80000300a00 */
[----:B0-----:R-:W4:Y:S08]  /*2ed90*/  LDL.LU.64 R26, [R1+0x17c0] ;  /* 0x0017c000011a7983 */ /* 0x001f300000300a00 */
[----:B------:R0:W-:Y:S04]  /*2eda0*/  STL.64 [R1+0x1750], R22 ;  /* 0x0017501601007387 */ /* 0x0001e80000100a00 */
[----:B0-----:R-:W3:Y:S04]  /*2edb0*/  LDL.LU R22, [R1+0x270] ;  /* 0x0002700001167983 */ /* 0x001ee80000300800 */
[----:B------:R-:W3:Y:S04]  /*2edc0*/  LDL.LU R23, [R1+0x274] ;  /* 0x0002740001177983 */ /* 0x000ee80000300800 */
[----:B------:R0:W-:Y:S04]  /*2edd0*/  STL.64 [R1+0x1748], R20 ;  /* 0x0017481401007387 */ /* 0x0001e80000100a00 */
[----:B0-----:R-:W4:Y:S01]  /*2ede0*/  LDL.LU R21, [R1+0x260] ;  /* 0x0002600001157983 */ /* 0x001f220000300800 */
[----:B------:R-:W-:-:S02]  /*2edf0*/  IMAD.MOV.U32 R8, RZ, RZ, R17 ;  /* 0x000000ffff087224 */ /* 0x000fc400078e0011 */
[----:B------:R-:W-:Y:S01]  /*2ee00*/  IMAD.MOV.U32 R10, RZ, RZ, R13 ;  /* 0x000000ffff0a7224 */ /* 0x000fe200078e000d */
[----:B--2---:R-:W-:Y:S02]  /*2ee10*/  F2FP.F16.E4M3.UNPACK_B R4, R4.H1 ;  /* 0x00000004ff04723e */ /* 0x004fe400030006ff */
[----:B------:R-:W-:Y:S01]  /*2ee20*/  F2FP.F16.E4M3.UNPACK_B R5, R5.H1 ;  /* 0x00000005ff05723e */ /* 0x000fe200030006ff */
[----:B---3--:R-:W-:Y:S04]  /*2ee30*/  STL.64 [R1+0x17a8], R22 ;  /* 0x0017a81601007387 */ /* 0x008fe80000100a00 */
[----:B----4-:R0:W-:Y:S02]  /*2ee40*/  STL [R1+0x17a4], R21 ;  /* 0x0017a41501007387 */ /* 0x0101e40000100800 */
[----:B0-----:R-:W-:Y:S02]  /*2ee50*/  HMMA.16816.F32 R20, R8, R4, R24 ;  /* 0x000000040814723c */ /* 0x001fe40000001818 */
[----:B------:R-:W-:Y:S04]  /*2ee60*/  STL [R1+0xb8], R4 ;  /* 0x0000b80401007387 */ /* 0x000fe80000100800 */
[----:B------:R-:W-:Y:S04]  /*2ee70*/  STL [R1+0xbc], R5 ;  /* 0x0000bc0501007387 */ /* 0x000fe80000100800 */
[----:B------:R-:W2:Y:S09]  /*2ee80*/  LDL.LU R24, [R1+0x10] ;  /* 0x0000100001187983 */ /* 0x000eb20000300800 */
[----:B------:R0:W-:Y:S04]  /*2ee90*/  STL.64 [R1+0x140], R20 ;  /* 0x0001401401007387 */ /* 0x0001e80000100a00 */
[----:B------:R-:W-:Y:S04]  /*2eea0*/  STL.64 [R1+0x148], R22 ;  /* 0x0001481601007387 */ /* 0x000fe80000100a00 */
[----:B------:R-:W2:Y:S04]  /*2eeb0*/  LDL.LU R25, [R1+0x14] ;  /* 0x0000140001197983 */ /* 0x000ea80000300800 */
[----:B------:R-:W3:Y:S04]  /*2eec0*/  LDL.LU R26, [R1+0x18] ;  /* 0x00001800011a7983 */ /* 0x000ee80000300800 */
[----:B------:R-:W3:Y:S01]  /*2eed0*/  LDL.LU R27, [R1+0x1c] ;  /* 0x00001c00011b7983 */ /* 0x000ee20000300800 */
[----:B0-----:R-:W-:-:S03]  /*2eee0*/  F2FP.F16.E4M3.UNPACK_B R20, R6.H1 ;  /* 0x00000006ff14723e */ /* 0x001fc600030006ff */
[----:B---3--:R-:W-:Y:S04]  /*2eef0*/  STL.64 [R1+0x17b8], R26 ;  /* 0x0017b81a01007387 */ /* 0x008fe80000100a00 */
[----:B--2---:R0:W-:Y:S04]  /*2ef00*/  STL.64 [R1+0x17b0], R24 ;  /* 0x0017b01801007387 */ /* 0x0041e80000100a00 */
[----:B0-----:R-:W2:Y:S04]  /*2ef10*/  LDL.LU R24, [R1+0x20] ;  /* 0x0000200001187983 */ /* 0x001ea80000300800 */
[----:B------:R-:W2:Y:S04]  /*2ef20*/  LDL.LU R25, [R1+0x24] ;  /* 0x0000240001197983 */ /* 0x000ea80000300800 */
[----:B------:R-:W2:Y:S04]  /*2ef30*/  LDL.LU R26, [R1+0x28] ;  /* 0x00002800011a7983 */ /* 0x000ea80000300800 */
[----:B------:R-:W2:Y:S01]  /*2ef40*/  LDL.LU R27, [R1+0x2c] ;  /* 0x00002c00011b7983 */ /* 0x000ea20000300800 */
[----:B------:R-:W-:-:S03]  /*2ef50*/  F2FP.F16.E4M3.UNPACK_B R21, R7.H1 ;  /* 0x00000007ff15723e */ /* 0x000fc600030006ff */
[----:B------:R-:W3:Y:S04]  /*2ef60*/  LDL.LU R4, [R1] ;  /* 0x0000000001047983 */ /* 0x000ee80000300800 */
[----:B------:R-:W3:Y:S04]  /*2ef70*/  LDL.LU R5, [R1+0x4] ;  /* 0x0000040001057983 */ /* 0x000ee80000300800 */
[----:B------:R-:W-:Y:S04]  /*2ef80*/  STL [R1+0xb0], R20 ;  /* 0x0000b01401007387 */ /* 0x000fe80000100800 */
[----:B------:R-:W3:Y:S04]  /*2ef90*/  LDL.LU R6, [R1+0x8] ;  /* 0x0000080001067983 */ /* 0x000ee80000300800 */
[----:B------:R2:W-:Y:S04]  /*2efa0*/  STL [R1+0xb4], R21 ;  /* 0x0000b41501007387 */ /* 0x0005e80000100800 */
[----:B------:R-:W3:Y:S01]  /*2efb0*/  LDL.LU R7, [R1+0xc] ;  /* 0x00000c0001077983 */ /* 0x000ee20000300800 */
[----:B--2---:R-:W-:Y:S03]  /*2efc0*/  HMMA.16816.F32 R20, R8, R20, R24 ;  /* 0x000000140814723c */ /* 0x004fe60000001818 */
[----:B------:R-:W2:Y:S04]  /*2efd0*/  LDL.LU.64 R26, [R1+0x17b8] ;  /* 0x0017b800011a7983 */ /* 0x000ea80000300a00 */
[----:B------:R-:W2:-:S12]  /*2efe0*/  LDL.LU.64 R24, [R1+0x17b0] ;  /* 0x0017b00001187983 */ /* 0x000e980000300a00 */
[----:B------:R-:W-:Y:S04]  /*2eff0*/  STL.64 [R1+0x150], R20 ;  /* 0x0001501401007387 */ /* 0x000fe80000100a00 */
[----:B------:R0:W-:Y:S04]  /*2f000*/  STL.64 [R1+0x158], R22 ;  /* 0x0001581601007387 */ /* 0x0001e80000100a00 */
[----:B0-----:R-:W4:Y:S04]  /*2f010*/  LDL.LU.64 R22, [R1+0x17a8] ;  /* 0x0017a80001167983 */ /* 0x001f280000300a00 */
[----:B------:R-:W2:Y:S02]  /*2f020*/  LDL.LU R21, [R1+0x17a4] ;  /* 0x0017a40001157983 */ /* 0x000ea40000300800 */
[----:B--2---:R-:W-:-:S02]  /*2f030*/  F2FP.F16.E4M3.UNPACK_B R20, R21.H1 ;  /* 0x00000015ff14723e */ /* 0x004fc400030006ff */
[----:B------:R-:W-:-:S07]  /*2f040*/  F2FP.F16.E4M3.UNPACK_B R21, R12.H1 ;  /* 0x0000000cff15723e */ /* 0x000fce00030006ff */
[----:B------:R-:W-:Y:S01]  /*2f050*/  HMMA.16816.F32 R24, R8, R20, R24 ;  /* 0x000000140818723c */ /* 0x000fe20000001818 */
[----:B------:R-:W-:Y:S01]  /*2f060*/  IMAD.MOV.U32 R12, RZ, RZ, R21 ;  /* 0x000000ffff0c7224 */ /* 0x000fe200078e0015 */
[----:B------:R0:W-:Y:S01]  /*2f070*/  STL [R1+0xa0], R20 ;  /* 0x0000a01401007387 */ /* 0x0001e20000100800 */
[----:B------:R-:W-:-:S03]  /*2f080*/  IMAD.MOV.U32 R21, RZ, RZ, R15 ;  /* 0x000000ffff157224 */ /* 0x000fc600078e000f */
[----:B------:R-:W-:Y:S01]  /*2f090*/  STL [R1+0x16f0], R12 ;  /* 0x0016f00c01007387 */ /* 0x000fe20000100800 */
[----:B0-----:R-:W-:-:S12]  /*2f0a0*/  IMAD.MOV.U32 R20, RZ, RZ, R14 ;  /* 0x000000ffff147224 */ /* 0x001fd800078e000e */
[----:B------:R4:W-:Y:S04]  /*2f0b0*/  STL.64 [R1+0x160], R24 ;  /* 0x0001601801007387 */ /* 0x0009e80000100a00 */
[----:B------:R-:W-:Y:S04]  /*2f0c0*/  STL.64 [R1+0x168], R26 ;  /* 0x0001681a01007387 */ /* 0x000fe80000100a00 */
[----:B------:R-:W2:Y:S04]  /*2f0d0*/  LDL.LU R14, [R1+0x17a0] ;  /* 0x0017a000010e7983 */ /* 0x000ea80000300800 */
[----:B------:R-:W2:Y:S01]  /*2f0e0*/  LDL.LU R15, [R1+0x179c] ;  /* 0x00179c00010f7983 */ /* 0x000ea20000300800 */
[----:B----4-:R-:W-:Y:S01]  /*2f0f0*/  F2FP.F16.E4M3.UNPACK_B R24, R22.H1 ;  /* 0x00000016ff18723e */ /* 0x010fe200030006ff */
[----:B------:R-:W-:Y:S01]  /*2f100*/  IMAD.MOV.U32 R22, RZ, RZ, R0 ;  /* 0x000000ffff167224 */ /* 0x000fe200078e0000 */
[----:B------:R-:W-:Y:S01]  /*2f110*/  F2FP.F16.E4M3.UNPACK_B R25, R23.H1 ;  /* 0x00000017ff19723e */ /* 0x000fe200030006ff */
[----:B------:R-:W-:Y:S01]  /*2f120*/  IMAD.MOV.U32 R23, RZ, RZ, R2 ;  /* 0x000000ffff177224 */ /* 0x000fe200078e0002 */
[----:B------:R-:W4:Y:S04]  /*2f130*/  LDL.LU R0, [R1+0x1798] ;  /* 0x0017980001007983 */ /* 0x000f280000300800 */
[----:B------:R-:W4:Y:S04]  /*2f140*/  LDL.LU R2, [R1+0x1794] ;  /* 0x0017940001027983 */ /* 0x000f280000300800 */
[----:B------:R-:W-:Y:S04]  /*2f150*/  STL.64 [R1+0x1768], R22 ;  /* 0x0017681601007387 */ /* 0x000fe80000100a00 */
[----:B------:R0:W-:Y:S02]  /*2f160*/  STL.64 [R1+0x1760], R20 ;  /* 0x0017601401007387 */ /* 0x0001e40000100a00 */
[----:B0-----:R-:W-:-:S02]  /*2f170*/  IMAD.MOV.U32 R20, RZ, RZ, R3 ;  /* 0x000000ffff147224 */ /* 0x001fc400078e0003 */
[----:B------:R-:W4:Y:S01]  /*2f180*/  LDL.LU R3, [R1+0x1790] ;  /* 0x0017900001037983 */ /* 0x000f220000300800 */
[----:B---3--:R-:W-:Y:S01]  /*2f190*/  HMMA.16816.F32 R4, R8, R24, R4 ;  /* 0x000000180804723c */ /* 0x008fe20000001804 */
[----:B--2---:R-:W-:Y:S02]  /*2f1a0*/  IMAD.MOV.U32 R21, RZ, RZ, R14 ;  /* 0x000000ffff157224 */ /* 0x004fe400078e000e */
[----:B------:R-:W2:Y:S01]  /*2f1b0*/  LDL.LU R14, [R1+0x178c] ;  /* 0x00178c00010e7983 */ /* 0x000ea20000300800 */
[----:B------:R-:W-:-:S03]  /*2f1c0*/  IMAD.MOV.U32 R22, RZ, RZ, R15 ;  /* 0x000000ffff167224 */ /* 0x000fc600078e000f */
[----:B------:R-:W3:-:S12]  /*2f1d0*/  LDL.LU R15, [R1+0x1788] ;  /* 0x00178800010f7983 */ /* 0x000ed80000300800 */
[----:B------:R-:W-:Y:S04]  /*2f1e0*/  STL.64 [R1+0x170], R4 ;  /* 0x0001700401007387 */ /* 0x000fe80000100a00 */
[----:B------:R0:W-:Y:S04]  /*2f1f0*/  STL.64 [R1+0x178], R6 ;  /* 0x0001780601007387 */ /* 0x0001e80000100a00 */
[----:B0-----:R-:W3:Y:S04]  /*2f200*/  LDL.LU.64 R6, [R1+0x1780] ;  /* 0x0017800001067983 */ /* 0x001ee80000300a00 */
[----:B------:R-:W3:Y:S01]  /*2f210*/  LDL.LU.64 R4, [R1+0x1778] ;  /* 0x0017780001047983 */ /* 0x000ee20000300a00 */
[----:B----4-:R-:W-:-:S02]  /*2f220*/  IMAD.MOV.U32 R23, RZ, RZ, R0 ;  /* 0x000000ffff177224 */ /* 0x010fc400078e0000 */
[----:B------:R-:W-:Y:S02]  /*2f230*/  IMAD.MOV.U32 R12, RZ, RZ, R24 ;  /* 0x000000ffff0c7224 */ /* 0x000fe400078e0018 */
[----:B------:R-:W-:Y:S01]  /*2f240*/  IMAD.MOV.U32 R0, RZ, RZ, R25 ;  /* 0x000000ffff007224 */ /* 0x000fe200078e0019 */
[----:B--2---:R-:W-:Y:S02]  /*2f250*/  F2FP.F16.E4M3.UNPACK_B R25, R14.H1 ;  /* 0x0000000eff19723e */ /* 0x004fe400030006ff */
[----:B---3--:R-:W-:Y:S02]  /*2f260*/  F2FP.F16.E4M3.UNPACK_B R24, R15.H1 ;  /* 0x0000000fff18723e */ /* 0x008fe400030006ff */
[----:B------:R-:W2:Y:S04]  /*2f270*/  LDL.LU R15, [R1+0x1774] ;  /* 0x00177400010f7983 */ /* 0x000ea80000300800 */
[----:B------:R-:W3:Y:S01]  /*2f280*/  LDL.LU R14, [R1+0x1770] ;  /* 0x00177000010e7983 */ /* 0x000ee20000300800 */
[----:B------:R-:W-:Y:S03]  /*2f290*/  HMMA.16816.F32 R4, R8, R24, R4 ;  /* 0x000000180804723c */ /* 0x000fe60000001804 */
[----:B------:R0:W-:Y:S04]  /*2f2a0*/  STL [R1+0x98], R24 ;  /* 0x0000981801007387 */ /* 0x0001e80000100800 */
[----:B------:R1:W-:Y:S01]  /*2f2b0*/  STL [R1+0x9c], R25 ;  /* 0x00009c1901007387 */ /* 0x0003e20000100800 */
[----:B0-----:R-:W-:-:S02]  /*2f2c0*/  F2FP.F16.E4M3.UNPACK_B R24, R3.H1 ;  /* 0x00000003ff18723e */ /* 0x001fc400030006ff */
[----:B-1----:R-:W-:-:S09]  /*2f2d0*/  F2FP.F16.E4M3.UNPACK_B R25, R2.H1 ;  /* 0x00000002ff19723e */ /* 0x002fd200030006ff */
[----:B------:R-:W-:Y:S04]  /*2f2e0*/  STL.64 [R1+0x190], R4 ;  /* 0x0001900401007387 */ /* 0x000fe80000100a00 */
[----:B------:R-:W-:Y:S01]  /*2f2f0*/  STL.64 [R1+0x198], R6 ;  /* 0x0001980601007387 */ /* 0x000fe20000100a00 */
[----:B------:R-:W-:Y:S02]  /*2f300*/  F2FP.F16.E4M3.UNPACK_B R18, R18.H1 ;  /* 0x00000012ff12723e */ /* 0x000fe400030006ff */
[----:B------:R-:W-:Y:S01]  /*2f310*/  F2FP.F16.E4M3.UNPACK_B R19, R19.H1 ;  /* 0x00000013ff13723e */ /* 0x000fe200030006ff */
[----:B--2---:R-:W-:Y:S04]  /*2f320*/  LDS.64 R4, [R15+UR7+0x1080] ;  /* 0x001080070f047984 */ /* 0x004fe80008000a00 */
[----:B---3--:R-:W0:Y:S04]  /*2f330*/  LDS.64 R2, [R14+UR7+0x1080] ;  /* 0x001080070e027984 */ /* 0x008e280008000a00 */
[----:B------:R-:W1:Y:S04]  /*2f340*/  LDS.64 R6, [R14+UR7+0x1880] ;  /* 0x001880070e067984 */ /* 0x000e680008000a00 */
[----:B------:R-:W2:Y:S04]  /*2f350*/  LDS.64 R14, [R15+UR7+0x1880] ;  /* 0x001880070f0e7984 */ /* 0x000ea80008000a00 */
[----:B0-----:R-:W-:Y:S04]  /*2f360*/  STL [R1+0x16f4], R3 ;  /* 0x0016f40301007387 */ /* 0x001fe80000100800 */
[----:B------:R-:W-:Y:S04]  /*2f370*/  STL [R1+0x78], R24 ;  /* 0x0000781801007387 */ /* 0x000fe80000100800 */
[----:B------:R0:W-:Y:S04]  /*2f380*/  STL [R1+0x7c], R25 ;  /* 0x00007c1901007387 */ /* 0x0001e80000100800 */
[----:B-1----:R-:W-:Y:S01]  /*2f390*/  STL [R1+0x16f8], R7 ;  /* 0x0016f80701007387 */ /* 0x002fe20000100800 */
[----:B0-----:R-:W-:Y:S03]  /*2f3a0*/  HMMA.16816.F32 R24, R8, R24, R20 ;  /* 0x000000180818723c */ /* 0x001fe60000001814 */
[----:B------:R-:W3:Y:S04]  /*2f3b0*/  LDL.LU.64 R22, [R1+0x1768] ;  /* 0x0017680001167983 */ /* 0x000ee80000300a00 */
[----:B------:R-:W3:-:S12]  /*2f3c0*/  LDL.LU.64 R20, [R1+0x1760] ;  /* 0x0017600001147983 */ /* 0x000ed80000300a00 */
[----:B------:R0:W-:Y:S04]  /*2f3d0*/  STL.64 [R1+0x1a0], R24 ;  /* 0x0001a01801007387 */ /* 0x0001e80000100a00 */
[----:B------:R-:W-:Y:S01]  /*2f3e0*/  STL.64 [R1+0x1a8], R26 ;  /* 0x0001a81a01007387 */ /* 0x000fe20000100a00 */
[----:B0-----:R-:W-:Y:S02]  /*2f3f0*/  F2FP.F16.E4M3.UNPACK_B R24, R29.H1 ;  /* 0x0000001dff18723e */ /* 0x001fe400030006ff */
[----:B------:R-:W-:Y:S01]  /*2f400*/  F2FP.F16.E4M3.UNPACK_B R25, R28.H1 ;  /* 0x0000001cff19723e */ /* 0x000fe200030006ff */
[----:B------:R-:W4:Y:S04]  /*2f410*/  LDL.LU R29, [R1+0x175c] ;  /* 0x00175c00011d7983 */ /* 0x000f280000300800 */
[----:B------:R-:W2:Y:S04]  /*2f420*/  LDL.LU R28, [R1+0x1758] ;  /* 0x00175800011c7983 */ /* 0x000ea80000300800 */
[----:B------:R-:W-:Y:S04]  /*2f430*/  STL [R1+0x68], R24 ;  /* 0x0000681801007387 */ /* 0x000fe80000100800 */
[----:B------:R3:W-:Y:S02]  /*2f440*/  STL [R1+0x6c], R25 ;  /* 0x00006c1901007387 */ /* 0x0007e40000100800 */
[----:B---3--:R-:W-:Y:S02]  /*2f450*/  HMMA.16816.F32 R24, R8, R24, R20 ;  /* 0x000000180818723c */ /* 0x008fe40000001814 */
[----:B------:R-:W3:Y:S04]  /*2f460*/  LDL.LU.64 R22, [R1+0x1750] ;  /* 0x0017500001167983 */ /* 0x000ee80000300a00 */
[----:B------:R-:W3:-:S13]  /*2f470*/  LDL.LU.64 R20, [R1+0x1748] ;  /* 0x0017480001147983 */ /* 0x000eda0000300a00 */
[----:B------:R-:W-:Y:S04]  /*2f480*/  STL.64 [R1+0x1c0], R24 ;  /* 0x0001c01801007387 */ /* 0x000fe80000100a00 */
[----:B------:R0:W-:Y:S04]  /*2f490*/  STL.64 [R1+0x1c8], R26 ;  /* 0x0001c81a01007387 */ /* 0x0001e80000100a00 */
[----:B0-----:R-:W2:Y:S04]  /*2f4a0*/  LDL.LU R26, [R1+0x50] ;  /* 0x00005000011a7983 */ /* 0x001ea80000300800 */
[----:B------:R-:W2:Y:S04]  /*2f4b0*/  LDL.LU R27, [R1+0x54] ;  /* 0x00005400011b7983 */ /* 0x000ea80000300800 */
[----:B------:R-:W-:Y:S01]  /*2f4c0*/  STL [R1+0x58], R18 ;  /* 0x0000581201007387 */ /* 0x000fe20000100800 */
[----:B---3--:R-:W-:Y:S03]  /*2f4d0*/  HMMA.16816.F32 R8, R8, R18, R20 ;  /* 0x000000120808723c */ /* 0x008fe60000001814 */
[----:B--2---:R0:W-:Y:S04]  /*2f4e0*/  STL.64 [R1+0x1730], R26 ;  /* 0x0017301a01007387 */ /* 0x0041e80000100a00 */
[----:B------:R1:W-:Y:S04]  /*2f4f0*/  STL [R1+0x5c], R19 ;  /* 0x00005c1301007387 */ /* 0x0003e80000100800 */
[----:B------:R-:W2:Y:S04]  /*2f500*/  LDL.LU R24, [R1+0x1b0] ;  /* 0x0001b00001187983 */ /* 0x000ea80000300800 */
[----:B------:R-:W2:Y:S04]  /*2f510*/  LDL.LU R25, [R1+0x1b4] ;  /* 0x0001b40001197983 */ /* 0x000ea80000300800 */
[----:B0-----:R-:W2:Y:S04]  /*2f520*/  LDL.LU R26, [R1+0x1b8] ;  /* 0x0001b800011a7983 */ /* 0x001ea80000300800 */
[----:B------:R-:W2:Y:S04]  /*2f530*/  LDL.LU R27, [R1+0x1bc] ;  /* 0x0001bc00011b7983 */ /* 0x000ea80000300800 */
[----:B-1----:R-:W3:Y:S04]  /*2f540*/  LDL.LU.64 R18, [R1+0x1740] ;  /* 0x0017400001127983 */ /* 0x002ee80000300a00 */
[----:B------:R-:W3:Y:S04]  /*2f550*/  LDL.LU R20, [R1+0x1d0] ;  /* 0x0001d00001147983 */ /* 0x000ee80000300800 */
[----:B------:R0:W-:Y:S04]  /*2f560*/  STL.64 [R1+0x180], R8 ;  /* 0x0001800801007387 */ /* 0x0001e80000100a00 */
[----:B------:R1:W-:Y:S04]  /*2f570*/  STL.64 [R1+0x188], R10 ;  /* 0x0001880a01007387 */ /* 0x0003e80000100a00 */
[----:B------:R-:W3:Y:S04]  /*2f580*/  LDL.LU R21, [R1+0x1d4] ;  /* 0x0001d40001157983 */ /* 0x000ee80000300800 */
[----:B------:R-:W3:Y:S04]  /*2f590*/  LDL.LU R22, [R1+0x1d8] ;  /* 0x0001d80001167983 */ /* 0x000ee80000300800 */
[----:B------:R-:W3:Y:S01]  /*2f5a0*/  LDL.LU R23, [R1+0x1dc] ;  /* 0x0001dc0001177983 */ /* 0x000ee20000300800 */
[----:B0-----:R-:W-:-:S02]  /*2f5b0*/  IMAD.MOV.U32 R8, RZ, RZ, R2 ;  /* 0x000000ffff087224 */ /* 0x001fc400078e0002 */
[----:B------:R-:W-:Y:S02]  /*2f5c0*/  IMAD.MOV.U32 R9, RZ, RZ, R6 ;  /* 0x000000ffff097224 */ /* 0x000fe400078e0006 */
[----:B-1----:R-:W-:Y:S02]  /*2f5d0*/  IMAD.MOV.U32 R10, RZ, RZ, R4 ;  /* 0x000000ffff0a7224 */ /* 0x002fe400078e0004 */
[----:B------:R-:W-:-:S07]  /*2f5e0*/  IMAD.MOV.U32 R11, RZ, RZ, R14 ;  /* 0x000000ffff0b7224 */ /* 0x000fce00078e000e */
[----:B---3--:R-:W-:Y:S01]  /*2f5f0*/  HMMA.16816.F32 R20, R8, R18, R20 ;  /* 0x000000120814723c */ /* 0x008fe20000001814 */
[----:B------:R-:W-:Y:S02]  /*2f600*/  IMAD.MOV.U32 R18, RZ, RZ, R28 ;  /* 0x000000ffff127224 */ /* 0x000fe400078e001c */
[----:B------:R-:W2:Y:S01]  /*2f610*/  LDL.LU R28, [R1+0x173c] ;  /* 0x00173c00011c7983 */ /* 0x000ea20000300800 */
[----:B----4-:R-:W-:-:S03]  /*2f620*/  IMAD.MOV.U32 R19, RZ, RZ, R29 ;  /* 0x000000ffff137224 */ /* 0x010fc600078e001d */
[----:B------:R-:W2:-:S12]  /*2f630*/  LDL.LU R29, [R1+0x1738] ;  /* 0x00173800011d7983 */ /* 0x000e980000300800 */
[----:B------:R0:W-:Y:S04]  /*2f640*/  STL.64 [R1+0x16d8], R20 ;  /* 0x0016d81401007387 */ /* 0x0001e80000100a00 */
[----:B------:R1:W-:Y:S04]  /*2f650*/  STL.64 [R1+0x16c0], R22 ;  /* 0x0016c01601007387 */ /* 0x0003e80000100a00 */
[----:B0-----:R-:W3:Y:S04]  /*2f660*/  LDL.LU R20, [R1+0x100] ;  /* 0x0001000001147983 */ /* 0x001ee80000300800 */
[----:B------:R-:W3:Y:S04]  /*2f670*/  LDL.LU R21, [R1+0x104] ;  /* 0x0001040001157983 */ /* 0x000ee80000300800 */
[----:B-1----:R-:W4:Y:S04]  /*2f680*/  LDL.LU R22, [R1+0x108] ;  /* 0x0001080001167983 */ /* 0x002f280000300800 */
[----:B------:R-:W4:Y:S01]  /*2f690*/  LDL.LU R23, [R1+0x10c] ;  /* 0x00010c0001177983 */ /* 0x000f220000300800 */
[----:B--2---:R-:W-:Y:S03]  /*2f6a0*/  HMMA.16816.F32 R8, R8, R28, R24 ;  /* 0x0000001c0808723c */ /* 0x004fe60000001818 */
[----:B----4-:R-:W-:Y:S04]  /*2f6b0*/  STL.64 [R1+0x1728], R22 ;  /* 0x0017281601007387 */ /* 0x010fe80000100a00 */
[----:B---3--:R0:W-:Y:S04]  /*2f6c0*/  STL.64 [R1+0x1720], R20 ;  /* 0x0017201401007387 */ /* 0x0081e80000100a00 */
[----:B0-----:R-:W2:Y:S04]  /*2f6d0*/  LDL.LU R20, [R1+0x110] ;  /* 0x0001100001147983 */ /* 0x001ea80000300800 */
[----:B------:R-:W2:Y:S04]  /*2f6e0*/  LDL.LU R21, [R1+0x114] ;  /* 0x0001140001157983 */ /* 0x000ea80000300800 */
[----:B------:R-:W2:Y:S04]  /*2f6f0*/  LDL.LU R22, [R1+0x118] ;  /* 0x0001180001167983 */ /* 0x000ea80000300800 */
[----:B------:R-:W2:Y:S04]  /*2f700*/  LDL.LU R23, [R1+0x11c] ;  /* 0x00011c0001177983 */ /* 0x000ea80000300800 */
[----:B------:R-:W2:Y:S01]  /*2f710*/  LDL.LU.64 R26, [R1+0x1730] ;  /* 0x00173000011a7983 */ /* 0x000ea20000300a00 */
[----:B------:R-:W-:-:S02]  /*2f720*/  IMAD.MOV.U32 R7, RZ, RZ, R8 ;  /* 0x000000ffff077224 */ /* 0x000fc400078e0008 */
[----:B------:R-:W-:Y:S02]  /*2f730*/  IMAD.MOV.U32 R3, RZ, RZ, R9 ;  /* 0x000000ffff037224 */ /* 0x000fe400078e0009 */
[----:B------:R-:W-:Y:S02]  /*2f740*/  IMAD.MOV.U32 R29, RZ, RZ, R10 ;  /* 0x000000ffff1d7224 */ /* 0x000fe400078e000a */
[----:B------:R-:W-:Y:S02]  /*2f750*/  IMAD.MOV.U32 R28, RZ, RZ, R11 ;  /* 0x000000ffff1c7224 */ /* 0x000fe400078e000b */
[----:B------:R-:W-:Y:S02]  /*2f760*/  IMAD.MOV.U32 R8, RZ, RZ, R2 ;  /* 0x000000ffff087224 */ /* 0x000fe400078e0002 */
[----:B------:R-:W-:Y:S02]  /*2f770*/  IMAD.MOV.U32 R9, RZ, RZ, R6 ;  /* 0x000000ffff097224 */ /* 0x000fe400078e0006 */
[----:B------:R-:W-:-:S02]  /*2f780*/  IMAD.MOV.U32 R10, RZ, RZ, R4 ;  /* 0x000000ffff0a7224 */ /* 0x000fc400078e0004 */
[----:B------:R-:W-:-:S07]  /*2f790*/  IMAD.MOV.U32 R11, RZ, RZ, R14 ;  /* 0x000000ffff0b7224 */ /* 0x000fce00078e000e */
[----:B--2---:R-:W-:Y:S01]  /*2f7a0*/  HMMA.16816.F32 R24, R8, R26, R20 ;  /* 0x0000001a0818723c */ /* 0x004fe20000001814 */
[----:B------:R-:W2:Y:S04]  /*2f7b0*/  LDL.LU.64 R22, [R1+0x1728] ;  /* 0x0017280001167983 */ /* 0x000ea80000300a00 */
[----:B------:R-:W2:-:S14]  /*2f7c0*/  LDL.LU.64 R20, [R1+0x1720] ;  /* 0x0017200001147983 */ /* 0x000e9c0000300a00 */
[----:B------:R0:W-:Y:S04]  /*2f7d0*/  STL.64 [R1+0x16b0], R26 ;  /* 0x0016b01a01007387 */ /* 0x0001e80000100a00 */
[----:B0-----:R-:W3:Y:S04]  /*2f7e0*/  LDL.LU R26, [R1+0x80] ;  /* 0x00008000011a7983 */ /* 0x001ee80000300800 */
[----:B------:R-:W3:Y:S04]  /*2f7f0*/  LDL.LU R27, [R1+0x84] ;  /* 0x00008400011b7983 */ /* 0x000ee80000300800 */
[----:B------:R0:W-:Y:S04]  /*2f800*/  STL.64 [R1+0x16a8], R24 ;  /* 0x0016a81801007387 */ /* 0x0001e80000100a00 */
[----:B0-----:R-:W4:Y:S04]  /*2f810*/  LDL.LU R24, [R1+0x70] ;  /* 0x0000700001187983 */ /* 0x001f280000300800 */
[----:B------:R-:W4:Y:S01]  /*2f820*/  LDL.LU R25, [R1+0x74] ;  /* 0x0000740001197983 */ /* 0x000f220000300800 */
[----:B--2---:R-:W-:Y:S03]  /*2f830*/  HMMA.16816.F32 R8, R8, R18, R20 ;  /* 0x000000120808723c */ /* 0x004fe60000001814 */
[----:B------:R-:W2:Y:S04]  /*2f840*/  LDL.LU R22, [R1+0xa8] ;  /* 0x0000a80001167983 */ /* 0x000ea80000300800 */
[----:B------:R-:W2:Y:S04]  /*2f850*/  LDL.LU R23, [R1+0xac] ;  /* 0x0000ac0001177983 */ /* 0x000ea80000300800 */
[----:B------:R-:W3:Y:S04]  /*2f860*/  LDL.LU R20, [R1+0x90] ;  /* 0x0000900001147983 */ /* 0x000ee80000300800 */
[----:B------:R-:W3:Y:S04]  /*2f870*/  LDL.LU R21, [R1+0x94] ;  /* 0x0000940001157983 */ /* 0x000ee80000300800 */
[----:B--2---:R-:W-:Y:S04]  /*2f880*/  STL.64 [R1+0x1708], R22 ;  /* 0x0017081601007387 */ /* 0x004fe80000100a00 */
[----:B---3--:R0:W-:Y:S04]  /*2f890*/  STL.64 [R1+0x1700], R20 ;  /* 0x0017001401007387 */ /* 0x0081e80000100a00 */
[----:B0-----:R-:W2:Y:S04]  /*2f8a0*/  LDL.LU R20, [R1+0xe0] ;  /* 0x0000e00001147983 */ /* 0x001ea80000300800 */
[----:B------:R-:W2:Y:S04]  /*2f8b0*/  LDL.LU R21, [R1+0xe4] ;  /* 0x0000e40001157983 */ /* 0x000ea80000300800 */
[----:B------:R-:W3:Y:S04]  /*2f8c0*/  LDL.LU R22, [R1+0xe8] ;  /* 0x0000e80001167983 */ /* 0x000ee80000300800 */
[----:B------:R-:W3:Y:S01]  /*2f8d0*/  LDL.LU R23, [R1+0xec] ;  /* 0x0000ec0001177983 */ /* 0x000ee20000300800 */
[----:B------:R-:W-:-:S03]  /*2f8e0*/  IMAD.MOV.U32 R13, RZ, RZ, R16 ;  /* 0x000000ffff0d7224 */ /* 0x000fc600078e0010 */
[----:B---3--:R-:W-:Y:S04]  /*2f8f0*/  STL.64 [R1+0x1718], R22 ;  /* 0x0017181601007387 */ /* 0x008fe80000100a00 */
[----:B--2---:R0:W-:Y:S04]  /*2f900*/  STL.64 [R1+0x1710], R20 ;  /* 0x0017101401007387 */ /* 0x0041e80000100a00 */
[----:B0-----:R-:W4:Y:S04]  /*2f910*/  LDL.LU R20, [R1+0xf0] ;  /* 0x0000f00001147983 */ /* 0x001f280000300800 */
[----:B------:R-:W4:Y:S04]  /*2f920*/  LDL.LU R21, [R1+0xf4] ;  /* 0x0000f40001157983 */ /* 0x000f280000300800 */
[----:B------:R-:W4:Y:S04]  /*2f930*/  LDL.LU R22, [R1+0xf8] ;  /* 0x0000f80001167983 */ /* 0x000f280000300800 */
[----:B------:R-:W4:Y:S01]  /*2f940*/  LDL.LU R23, [R1+0xfc] ;  /* 0x0000fc0001177983 */ /* 0x000f220000300800 */
[----:B------:R-:W-:-:S02]  /*2f950*/  IMAD.MOV.U32 R16, RZ, RZ, R2 ;  /* 0x000000ffff107224 */ /* 0x000fc400078e0002 */
[----:B------:R-:W-:Y:S02]  /*2f960*/  IMAD.MOV.U32 R17, RZ, RZ, R6 ;  /* 0x000000ffff117224 */ /* 0x000fe400078e0006 */
[----:B------:R-:W-:Y:S02]  /*2f970*/  IMAD.MOV.U32 R18, RZ, RZ, R4 ;  /* 0x000000ffff127224 */ /* 0x000fe400078e0004 */
[----:B------:R-:W-:Y:S01]  /*2f980*/  IMAD.MOV.U32 R19, RZ, RZ, R14 ;  /* 0x000000ffff137224 */ /* 0x000fe200078e000e */
[----:B------:R0:W-:Y:S06]  /*2f990*/  STL.64 [R1+0x16b8], R10 ;  /* 0x0016b80a01007387 */ /* 0x0001ec0000100a00 */
[----:B----4-:R-:W-:Y:S01]  /*2f9a0*/  HMMA.16816.F32 R16, R16, R24, R20 ;  /* 0x000000181010723c */ /* 0x010fe20000001814 */
[----:B------:R-:W2:Y:S04]  /*2f9b0*/  LDL.LU.64 R22, [R1+0x1718] ;  /* 0x0017180001167983 */ /* 0x000ea80000300a00 */
[----:B------:R-:W2:Y:S04]  /*2f9c0*/  LDL.LU.64 R20, [R1+0x1710] ;  /* 0x0017100001147983 */ /* 0x000ea80000300a00 */
[----:B0-----:R-:W3:Y:S10]  /*2f9d0*/  LDL.LU R10, [R1+0xb8] ;  /* 0x0000b800010a7983 */ /* 0x001ef40000300800 */
[----:B------:R-:W-:Y:S04]  /*2f9e0*/  STL.64 [R1+0x40], R16 ;  /* 0x0000401001007387 */ /* 0x000fe80000100a00 */
[----:B------:R-:W-:Y:S04]  /*2f9f0*/  STL.64 [R1+0x48], R18 ;  /* 0x0000481201007387 */ /* 0x000fe80000100a00 */
[----:B------:R-:W3:Y:S04]  /*2fa00*/  LDL.LU R11, [R1+0xbc] ;  /* 0x0000bc00010b7983 */ /* 0x000ee80000300800 */
[----:B---3--:R-:W-:Y:S04]  /*2fa10*/  STL.64 [R1+0x16d0], R10 ;  /* 0x0016d00a01007387 */ /* 0x008fe80000100a00 */
[----:B------:R0:W-:Y:S04]  /*2fa20*/  STL.64 [R1+0x16c8], R8 ;  /* 0x0016c80801007387 */ /* 0x0001e80000100a00 */
[----:B0-----:R-:W3:Y:S04]  /*2fa30*/  LDL.LU R8, [R1+0xc0] ;  /* 0x0000c00001087983 */ /* 0x001ee80000300800 */
[----:B------:R-:W3:Y:S04]  /*2fa40*/  LDL.LU R9, [R1+0xc4] ;  /* 0x0000c40001097983 */ /* 0x000ee80000300800 */
[----:B------:R-:W4:Y:S04]  /*2fa50*/  LDL.LU R10, [R1+0xc8] ;  /* 0x0000c800010a7983 */ /* 0x000f280000300800 */
[----:B------:R-:W4:Y:S01]  /*2fa60*/  LDL.LU R11, [R1+0xcc] ;  /* 0x0000cc00010b7983 */ /* 0x000f220000300800 */
[----:B------:R-:W-:-:S02]  /*2fa70*/  IMAD.MOV.U32 R16, RZ, RZ, R2 ;  /* 0x000000ffff107224 */ /* 0x000fc400078e0002 */
[----:B------:R-:W-:Y:S02]  /*2fa80*/  IMAD.MOV.U32 R17, RZ, RZ, R6 ;  /* 0x000000ffff117224 */ /* 0x000fe400078e0006 */
[----:B------:R-:W-:Y:S02]  /*2fa90*/  IMAD.MOV.U32 R18, RZ, RZ, R4 ;  /* 0x000000ffff127224 */ /* 0x000fe400078e0004 */
[----:B------:R-:W-:-:S07]  /*2faa0*/  IMAD.MOV.U32 R19, RZ, RZ, R14 ;  /* 0x000000ffff137224 */ /* 0x000fce00078e000e */
[----:B--2---:R-:W-:Y:S01]  /*2fab0*/  HMMA.16816.F32 R16, R16, R26, R20 ;  /* 0x0000001a1010723c */ /* 0x004fe20000001814 */
[----:B----4-:R-:W-:Y:S04]  /*2fac0*/  STL.64 [R1+0x16e8], R10 ;  /* 0x0016e80a01007387 */ /* 0x010fe80000100a00 */
[----:B---3--:R0:W-:Y:S04]  /*2fad0*/  STL.64 [R1+0x16e0], R8 ;  /* 0x0016e00801007387 */ /* 0x0081e80000100a00 */
[----:B0-----:R-:W2:Y:S04]  /*2fae0*/  LDL.LU R8, [R1+0xd0] ;  /* 0x0000d00001087983 */ /* 0x001ea80000300800 */
[----:B------:R-:W2:Y:S04]  /*2faf0*/  LDL.LU R9, [R1+0xd4] ;  /* 0x0000d40001097983 */ /* 0x000ea80000300800 */
[----:B------:R-:W2:Y:S04]  /*2fb00*/  LDL.LU R10, [R1+0xd8] ;  /* 0x0000d800010a7983 */ /* 0x000ea80000300800 */
[----:B------:R-:W2:Y:S04]  /*2fb10*/  LDL.LU R11, [R1+0xdc] ;  /* 0x0000dc00010b7983 */ /* 0x000ea80000300800 */
[----:B------:R-:W3:Y:S04]  /*2fb20*/  LDL.LU.64 R22, [R1+0x1708] ;  /* 0x0017080001167983 */ /* 0x000ee80000300a00 */
[----:B------:R-:W2:Y:S01]  /*2fb30*/  LDL.LU.64 R20, [R1+0x1700] ;  /* 0x0017000001147983 */ /* 0x000ea20000300a00 */
[----:B------:R-:W-:-:S03]  /*2fb40*/  IMAD.MOV.U32 R24, RZ, RZ, R7 ;  /* 0x000000ffff187224 */ /* 0x000fc600078e0007 */
[----:B------:R-:W4:Y:S04]  /*2fb50*/  LDL.LU R7, [R1+0x16f8] ;  /* 0x0016f80001077983 */ /* 0x000f280000300800 */
[----:B------:R0:W-:Y:S04]  /*2fb60*/  STL.64 [R1+0x30], R16 ;  /* 0x0000301001007387 */ /* 0x0001e80000100a00 */
[----:B------:R1:W-:Y:S01]  /*2fb70*/  STL.64 [R1+0x38], R18 ;  /* 0x0000381201007387 */ /* 0x0003e20000100a00 */
[----:B------:R-:W-:Y:S02]  /*2fb80*/  IMAD.MOV.U32 R25, RZ, RZ, R3 ;  /* 0x000000ffff197224 */ /* 0x000fe400078e0003 */
[----:B------:R-:W-:Y:S01]  /*2fb90*/  IMAD.MOV.U32 R27, RZ, RZ, R28 ;  /* 0x000000ffff1b7224 */ /* 0x000fe200078e001c */
[----:B------:R-:W3:Y:S01]  /*2fba0*/  LDL.LU R3, [R1+0x16f4] ;  /* 0x0016f40001037983 */ /* 0x000ee20000300800 */
[----:B0-----:R-:W-:-:S02]  /*2fbb0*/  IMAD.MOV.U32 R16, RZ, RZ, R2 ;  /* 0x000000ffff107224 */ /* 0x001fc400078e0002 */
[----:B------:R-:W-:Y:S02]  /*2fbc0*/  IMAD.MOV.U32 R17, RZ, RZ, R6 ;  /* 0x000000ffff117224 */ /* 0x000fe400078e0006 */
[----:B-1----:R-:W-:Y:S02]  /*2fbd0*/  IMAD.MOV.U32 R18, RZ, RZ, R4 ;  /* 0x000000ffff127224 */ /* 0x002fe400078e0004 */
[----:B------:R-:W-:Y:S02]  /*2fbe0*/  IMAD.MOV.U32 R19, RZ, RZ, R14 ;  /* 0x000000ffff137224 */ /* 0x000fe400078e000e */
[----:B------:R-:W-:Y:S02]  /*2fbf0*/  IMAD.MOV.U32 R28, RZ, RZ, R12 ;  /* 0x000000ffff1c7224 */ /* 0x000fe400078e000c */
[----:B------:R-:W3:Y:S03]  /*2fc00*/  LDL.LU R12, [R1+0x16f0] ;  /* 0x0016f000010c7983 */ /* 0x000ee60000300800 */
[----:B--2---:R-:W-:Y:S01]  /*2fc10*/  HMMA.16816.F32 R16, R16, R20, R8 ;  /* 0x000000141010723c */ /* 0x004fe20000001808 */
[----:B------:R-:W3:Y:S04]  /*2fc20*/  LDL.LU.64 R10, [R1+0x16e8] ;  /* 0x0016e800010a7983 */ /* 0x000ee80000300a00 */
[----:B------:R-:W3:Y:S01]  /*2fc30*/  LDL.LU.64 R8, [R1+0x16e0] ;  /* 0x0016e00001087983 */ /* 0x000ee20000300a00 */
[----:B------:R-:W-:-:S02]  /*2fc40*/  IMAD.MOV.U32 R26, RZ, RZ, R29 ;  /* 0x000000ffff1a7224 */ /* 0x000fc400078e001d */
[----:B------:R-:W-:Y:S01]  /*2fc50*/  IMAD.MOV.U32 R29, RZ, RZ, R0 ;  /* 0x000000ffff1d7224 */ /* 0x000fe200078e0000 */
[----:B------:R-:W2:Y:S10]  /*2fc60*/  LDL.LU.64 R20, [R1+0x16d8] ;  /* 0x0016d80001147983 */ /* 0x000eb40000300a00 */
[----:B------:R0:W-:Y:S01]  /*2fc70*/  STL.64 [R1+0x20], R16 ;  /* 0x0000201001007387 */ /* 0x0001e20000100a00 */
[----:B------:R-:W-:-:S02]  /*2fc80*/  IMAD.MOV.U32 R0, RZ, RZ, R19 ;  /* 0x000000ffff007224 */ /* 0x000fc400078e0013 */
[----:B------:R-:W-:Y:S01]  /*2fc90*/  IMAD.MOV.U32 R19, RZ, RZ, R14 ;  /* 0x000000ffff137224 */ /* 0x000fe200078e000e */
[----:B------:R1:W-:Y:S01]  /*2fca0*/  STL [R1+0x28], R18 ;  /* 0x0000281201007387 */ /* 0x0003e20000100800 */
[----:B0-----:R-:W-:Y:S02]  /*2fcb0*/  IMAD.MOV.U32 R16, RZ, RZ, R2 ;  /* 0x000000ffff107224 */ /* 0x001fe400078e0002 */
[----:B------:R-:W-:Y:S02]  /*2fcc0*/  IMAD.MOV.U32 R17, RZ, RZ, R6 ;  /* 0x000000ffff117224 */ /* 0x000fe400078e0006 */
[----:B-1----:R-:W-:-:S07]  /*2fcd0*/  IMAD.MOV.U32 R18, RZ, RZ, R4 ;  /* 0x000000ffff127224 */ /* 0x002fce00078e0004 */
[----:B---3--:R-:W-:Y:S01]  /*2fce0*/  HMMA.16816.F32 R16, R16, R22, R8 ;  /* 0x000000161010723c */ /* 0x008fe20000001808 */
[----:B------:R-:W2:Y:S04]  /*2fcf0*/  LDL.LU.64 R10, [R1+0x16d0] ;  /* 0x0016d000010a7983 */ /* 0x000ea80000300a00 */
[----:B------:R-:W3:Y:S04]  /*2fd00*/  LDL.LU.64 R8, [R1+0x16c8] ;  /* 0x0016c80001087983 */ /* 0x000ee80000300a00 */
[----:B------:R-:W2:Y:S01]  /*2fd10*/  LDL.LU.64 R22, [R1+0x16c0] ;  /* 0x0016c00001167983 */ /* 0x000ea20000300a00 */
[----:B------:R-:W-:-:S09]  /*2fd20*/  IMAD.MOV.U32 R14, RZ, RZ, R5 ;  /* 0x000000ffff0e7224 */ /* 0x000fd200078e0005 */
[----:B------:R0:W-:Y:S01]  /*2fd30*/  STL [R1+0x14], R17 ;  /* 0x0000141101007387 */ /* 0x0001e20000100800 */
[----:B------:R-:W-:Y:S02]  /*2fd40*/  IMAD.MOV.U32 R2, RZ, RZ, R19 ;  /* 0x000000ffff027224 */ /* 0x000fe400078e0013 */
[----:B------:R-:W-:Y:S02]  /*2fd50*/  IMAD.MOV.U32 R19, RZ, RZ, R13 ;  /* 0x000000ffff137224 */ /* 0x000fe400078e000d */
[----:B----4-:R-:W-:Y:S02]  /*2fd60*/  IMAD.MOV.U32 R13, RZ, RZ, R7 ;  /* 0x000000ffff0d7224 */ /* 0x010fe400078e0007 */
[----:B0-----:R-:W-:Y:S02]  /*2fd70*/  IMAD.MOV.U32 R17, RZ, RZ, R12 ;  /* 0x000000ffff117224 */ /* 0x001fe400078e000c */
[----:B------:R-:W-:Y:S02]  /*2fd80*/  IMAD.MOV.U32 R12, RZ, RZ, R3 ;  /* 0x000000ffff0c7224 */ /* 0x000fe400078e0003 */
[----:B------:R-:W-:-:S02]  /*2fd90*/  IMAD.MOV.U32 R4, RZ, RZ, R16 ;  /* 0x000000ffff047224 */ /* 0x000fc400078e0010 */
[----:B------:R-:W4:Y:S03]  /*2fda0*/  LDL.LU R16, [R1+0xa0] ;  /* 0x0000a00001107983 */ /* 0x000f260000300800 */
[----:B--2---:R-:W-:Y:S01]  /*2fdb0*/  HMMA.16816.F32 R20, R12, R10, R20 ;  /* 0x0000000a0c14723c */ /* 0x004fe20000001814 */
[----:B------:R-:W3:-:S15]  /*2fdc0*/  LDL.LU.64 R10, [R1+0x16b8] ;  /* 0x0016b800010a7983 */ /* 0x000ede0000300a00 */
[----:B------:R-:W-:-:S03]  /*2fdd0*/  NOP ;  /* 0x0000000000007918 */ /* 0x000fc60000000000 */
[----:B------:R-:W-:Y:S04]  /*2fde0*/  STL.64 [R1+0x130], R20 ;  /* 0x0001301401007387 */ /* 0x000fe80000100a00 */
[----:B------:R0:W-:Y:S04]  /*2fdf0*/  STL.64 [R1+0x138], R22 ;  /* 0x0001381601007387 */ /* 0x0001e80000100a00 */
[----:B0-----:R-:W2:Y:S04]  /*2fe00*/  LDL.LU R22, [R1+0xb0] ;  /* 0x0000b00001167983 */ /* 0x001ea80000300800 */
[----:B------:R-:W2:Y:S02]  /*2fe10*/  LDL.LU R23, [R1+0xb4] ;  /* 0x0000b40001177983 */ /* 0x000ea40000300800 */
[C---:B--2---:R-:W-:Y:S02]  /*2fe20*/  HMMA.16816.F32 R20, R12.reuse, R22, R24 ;  /* 0x000000160c14723c */ /* 0x044fe40000001818 */
[----:B------:R-:W4:Y:S04]  /*2fe30*/  LDL.LU.64 R26, [R1+0x16b0] ;  /* 0x0016b000011a7983 */ /* 0x000f280000300a00 */
[----:B------:R-:W4:Y:S02]  /*2fe40*/  LDL.LU.64 R24, [R1+0x16a8] ;  /* 0x0016a80001187983 */ /* 0x000f240000300a00 */
[----:B---3--:R-:W-:Y:S11]  /*2fe50*/  HMMA.16816.F32 R8, R12, R28, R8 ;  /* 0x0000001c0c08723c */ /* 0x008ff60000001808 */
[----:B------:R-:W-:Y:S04]  /*2fe60*/  STL.64 [R1+0x120], R20 ;  /* 0x0001201401007387 */ /* 0x000fe80000100a00 */
[----:B------:R4:W-:Y:S01]  /*2fe70*/  STL.64 [R1+0x128], R22 ;  /* 0x0001281601007387 */ /* 0x0009e20000100a00 */
[----:B------:R-:W-:-:S02]  /*2fe80*/  IMAD.MOV.U32 R6, RZ, RZ, R18 ;  /* 0x000000ffff067224 */ /* 0x000fc400078e0012 */
[----:B------:R-:W-:Y:S01]  /*2fe90*/  IMAD.MOV.U32 R18, RZ, RZ, R5 ;  /* 0x000000ffff127224 */ /* 0x000fe200078e0005 */
[----:B----4-:R-:W-:Y:S01]  /*2fea0*/  HMMA.16816.F32 R20, R12, R16, R24 ;  /* 0x000000100c14723c */ /* 0x010fe20000001818 */
[----:B------:R-:W-:Y:S02]  /*2feb0*/  IMAD.MOV.U32 R16, RZ, RZ, R3 ;  /* 0x000000ffff107224 */ /* 0x000fe400078e0003 */
[----:B------:R-:W-:-:S15]  /*2fec0*/  IMAD.MOV.U32 R17, RZ, RZ, R7 ;  /* 0x000000ffff117224 */ /* 0x000fde00078e0007 */
[----:B------:R-:W-:Y:S01]  /*2fed0*/  NOP ;  /* 0x0000000000007918 */ /* 0x000fe20000000000 */
[----:B------:R-:W-:Y:S04]  /*2fee0*/  STL.64 [R1+0x110], R20 ;  /* 0x0001101401007387 */ /* 0x000fe80000100a00 */
[----:B------:R-:W-:Y:S04]  /*2fef0*/  STL.64 [R1+0x118], R22 ;  /* 0x0001181601007387 */ /* 0x000fe80000100a00 */
[----:B------:R0:W-:Y:S04]  /*2ff00*/  STL.64 [R1+0x1688], R2 ;  /* 0x0016880201007387 */ /* 0x0001e80000100a00 */
[----:B------:R-:W-:Y:S04]  /*2ff10*/  STL.64 [R1+0x100], R8 ;  /* 0x0001000801007387 */ /* 0x000fe80000100a00 */
[----:B------:R-:W-:Y:S04]  /*2ff20*/  STL.64 [R1+0x108], R10 ;  /* 0x0001080a01007387 */ /* 0x000fe80000100a00 */
[----:B------:R-:W-:Y:S04]  /*2ff30*/  STL.64 [R1+0x1698], R6 ;  /* 0x0016980601007387 */ /* 0x000fe80000100a00 */
[----:B------:R1:W-:Y:S04]  /*2ff40*/  STL.64 [R1+0x1690], R4 ;  /* 0x0016900401007387 */ /* 0x0003e80000100a00 */
[----:B------:R-:W2:Y:S04]  /*2ff50*/  LDL.LU R28, [R1+0x78] ;  /* 0x00007800011c7983 */ /* 0x000ea80000300800 */
[----:B------:R-:W2:Y:S04]  /*2ff60*/  LDL.LU R29, [R1+0x7c] ;  /* 0x00007c00011d7983 */ /* 0x000ea80000300800 */
[----:B------:R-:W3:Y:S04]  /*2ff70*/  LDL.LU R26, [R1+0x68] ;  /* 0x00006800011a7983 */ /* 0x000ee80000300800 */
[----:B------:R-:W3:Y:S04]  /*2ff80*/  LDL.LU R27, [R1+0x6c] ;  /* 0x00006c00011b7983 */ /* 0x000ee80000300800 */
[----:B0-----:R-:W4:Y:S04]  /*2ff90*/  LDL.LU R2, [R1+0x98] ;  /* 0x0000980001027983 */ /* 0x001f280000300800 */
[----:B------:R-:W4:Y:S04]  /*2ffa0*/  LDL.LU R3, [R1+0x9c] ;  /* 0x00009c0001037983 */ /* 0x000f280000300800 */
[----:B-1----:R-:W4:Y:S04]  /*2ffb0*/  LDL.LU R4, [R1+0x40] ;  /* 0x0000400001047983 */ /* 0x002f280000300800 */
[----:B------:R-:W4:Y:S04]  /*2ffc0*/  LDL.LU R5, [R1+0x44] ;  /* 0x0000440001057983 */ /* 0x000f280000300800 */
[----:B------:R-:W4:Y:S04]  /*2ffd0*/  LDL.LU R6, [R1+0x48] ;  /* 0x0000480001067983 */ /* 0x000f280000300800 */
[----:B------:R-:W4:Y:S04]  /*2ffe0*/  LDL.LU R7, [R1+0x4c] ;  /* 0x00004c0001077983 */ /* 0x000f280000300800 */
[----:B------:R-:W2:Y:S04]  /*2fff0*/  LDL.LU R20, [R1+0x58] ;  /* 0x0000580001147983 */ /* 0x000ea80000300800 */
[----:B------:R-:W2:Y:S01]  /*30000*/  LDL.LU R21, [R1+0x5c] ;  /* 0x00005c0001157983 */ /* 0x000ea20000300800 */
[----:B------:R-:W0:Y:S02]  /*30010*/  S2R R23, SR_TID.X ;  /* 0x0000000000177919 */ /* 0x000e240000002100 */
[----:B0-----:R-:W-:-:S02]  /*30020*/  LOP3.LUT R14, R23, 0x1c, RZ, 0xc0, !PT ;  /* 0x0000001c170e7812 */ /* 0x001fc400078ec0ff */
[----:B------:R-:W-:-:S05]  /*30030*/  LOP3.LUT R23, R23, 0xf, RZ, 0xc0, !PT ;  /* 0x0000000f17177812 */ /* 0x000fca00078ec0ff */
[----:B------:R-:W-:Y:S02]  /*30040*/  IMAD R14, R14, 0x8, R23 ;  /* 0x000000080e0e7824 */ /* 0x000fe400078e0217 */
[----:B------:R-:W-:-:S05]  /*30050*/  IMAD.MOV.U32 R23, RZ, RZ, R19 ;  /* 0x000000ffff177224 */ /* 0x000fca00078e0013 */
[----:B------:R0:W-:Y:S02]  /*30060*/  STL [R1+0x1670], R23 ;  /* 0x0016701701007387 */ /* 0x0001e40000100800 */
[----:B0-----:R-:W-:Y:S02]  /*30070*/  IMAD.MOV.U32 R23, RZ, RZ, R0 ;  /* 0x000000ffff177224 */ /* 0x001fe400078e0000 */
[----:B--2---:R0:W-:Y:S04]  /*30080*/  STL.64 [R1+0x1668], R20 ;  /* 0x0016681401007387 */ /* 0x0041e80000100a00 */
[----:B0-----:R-:W2:Y:S04]  /*30090*/  LDL.LU R20, [R1+0x20] ;  /* 0x0000200001147983 */ /* 0x001ea80000300800 */
[----:B------:R-:W2:Y:S04]  /*300a0*/  LDL.LU R21, [R1+0x24] ;  /* 0x0000240001157983 */ /* 0x000ea80000300800 */
[----:B------:R-:W2:Y:S04]  /*300b0*/  LDL.LU R22, [R1+0x28] ;  /* 0x0000280001167983 */ /* 0x000ea80000300800 */
[----:B------:R-:W2:Y:S01]  /*300c0*/  LDL.LU R0, [R1+0x16a0] ;  /* 0x0016a00001007983 */ /* 0x000ea20000300800 */
[----:B------:R-:W-:-:S05]  /*300d0*/  IMAD.SHL.U32 R14, R14, 0x8, RZ ;  /* 0x000000080e0e7824 */ /* 0x000fca00078e00ff */
[----:B------:R-:W-:-:S05]  /*300e0*/  LOP3.LUT R14, R14, 0x60, RZ, 0x3c, !PT ;  /* 0x000000600e0e7812 */ /* 0x000fca00078e3cff */
[----:B------:R-:W-:Y:S04]  /*300f0*/  LDS.64 R24, [R14+UR7+0x80] ;  /* 0x000080070e187984 */ /* 0x000fe80008000a00 */
[----:B------:R-:W-:Y:S01]  /*30100*/  LDS.64 R12, [R14+UR7+0x880] ;  /* 0x000880070e0c7984 */ /* 0x000fe20008000a00 */
[----:B------:R-:W-:-:S07]  /*30110*/  IMAD.MOV.U32 R19, RZ, RZ, R15 ;  /* 0x000000ffff137224 */ /* 0x000fce00078e000f */
[----:B----4-:R-:W-:Y:S01]  /*30120*/  HMMA.16816.F32 R16, R16, R2, R4 ;  /* 0x000000021010723c */ /* 0x010fe20000001804 */
[----:B--2---:R-:W0:Y:S04]  /*30130*/  LDS.64 R8, [R0+UR7+0x80] ;  /* 0x0000800700087984 */ /* 0x004e280008000a00 */
[----:B------:R-:W1:Y:S04]  /*30140*/  LDS.64 R10, [R0+UR7+0x880] ;  /* 0x00088007000a7984 */ /* 0x000e680008000a00 */
[----:B------:R-:W-:Y:S04]  /*30150*/  STL.64 [R1+0x1680], R22 ;  /* 0x0016801601007387 */ /* 0x000fe80000100a00 */
[----:B------:R2:W-:Y:S04]  /*30160*/  STL.64 [R1+0x1678], R20 ;  /* 0x0016781401007387 */ /* 0x0005e80000100a00 */
[----:B--2---:R-:W2:Y:S04]  /*30170*/  LDL.LU R20, [R1+0x30] ;  /* 0x0000300001147983 */ /* 0x004ea80000300800 */
[----:B------:R-:W2:Y:S04]  /*30180*/  LDL.LU R21, [R1+0x34] ;  /* 0x0000340001157983 */ /* 0x000ea80000300800 */
[----:B------:R-:W2:Y:S04]  /*30190*/  LDL.LU R22, [R1+0x38] ;  /* 0x0000380001167983 */ /* 0x000ea80000300800 */
[----:B------:R-:W2:Y:S04]  /*301a0*/  LDL.LU R23, [R1+0x3c] ;  /* 0x00003c0001177983 */ /* 0x000ea80000300800 */
[----:B0-----:R0:W-:Y:S04]  /*301b0*/  STL [R1+0x1608], R9 ;  /* 0x0016080901007387 */ /* 0x0011e80000100800 */
[----:B0-----:R-:W4:Y:S04]  /*301c0*/  LDL.LU R9, [R1+0x248] ;  /* 0x0002480001097983 */ /* 0x001f280000300800 */
[----:B-1----:R-:W-:Y:S04]  /*301d0*/  STL [R1+0x160c], R11 ;  /* 0x00160c0b01007387 */ /* 0x002fe80000100800 */
[----:B------:R-:W-:Y:S04]  /*301e0*/  STL [R1+0x15bc], R0 ;  /* 0x0015bc0001007387 */ /* 0x000fe80000100800 */
[----:B------:R-:W-:Y:S04]  /*301f0*/  STL [R1+0x1610], R25 ;  /* 0x0016101901007387 */ /* 0x000fe80000100800 */
[----:B------:R-:W-:Y:S04]  /*30200*/  STL [R1+0x1614], R13 ;  /* 0x0016140d01007387 */ /* 0x000fe80000100800 */
[----:B------:R-:W-:Y:S04]  /*30210*/  STL [R1+0x15b8], R14 ;  /* 0x0015b80e01007387 */ /* 0x000fe80000100800 */
[----:B------:R-:W2:Y:S04]  /*30220*/  LDL.LU.64 R6, [R1+0x1698] ;  /* 0x0016980001067983 */ /* 0x000ea80000300a00 */
[----:B------:R-:W3:Y:S04]  /*30230*/  LDL.LU.64 R4, [R1+0x1690] ;  /* 0x0016900001047983 */ /* 0x000ee80000300a00 */
[----:B------:R-:W4:Y:S04]  /*30240*/  LDL.LU.64 R2, [R1+0x1688] ;  /* 0x0016880001027983 */ /* 0x000f280000300a00 */
[----:B------:R-:W-:Y:S04]  /*30250*/  STL.64 [R1+0xf0], R16 ;  /* 0x0000f01001007387 */ /* 0x000fe80000100a00 */
[----:B------:R0:W-:Y:S02]  /*30260*/  STL.64 [R1+0xf8], R18 ;  /* 0x0000f81201007387 */ /* 0x0001e40000100a00 */
[----:B0-----:R-:W-:-:S02]  /*30270*/  IMAD.MOV.U32 R19, RZ, RZ, R15 ;  /* 0x000000ffff137224 */ /* 0x001fc400078e000f */
[----:B--2---:R-:W-:Y:S02]  /*30280*/  IMAD.MOV.U32 R17, RZ, RZ, R7 ;  /* 0x000000ffff117224 */ /* 0x004fe400078e0007 */
[----:B---3--:R-:W-:Y:S02]  /*30290*/  IMAD.MOV.U32 R18, RZ, RZ, R5 ;  /* 0x000000ffff127224 */ /* 0x008fe400078e0005 */
[----:B----4-:R-:W-:-:S07]  /*302a0*/  IMAD.MOV.U32 R16, RZ, RZ, R3 ;  /* 0x000000ffff107224 */ /* 0x010fce00078e0003 */
[----:B------:R-:W-:Y:S01]  /*302b0*/  HMMA.16816.F32 R16, R16, R28, R20 ;  /* 0x0000001c1010723c */ /* 0x000fe20000001814 */
[----:B------:R-:W2:Y:S04]  /*302c0*/  LDL.LU.64 R22, [R1+0x1680] ;  /* 0x0016800001167983 */ /* 0x000ea80000300a00 */
[----:B------:R-:W2:Y:S04]  /*302d0*/  LDL.LU.64 R20, [R1+0x1678] ;  /* 0x0016780001147983 */ /* 0x000ea80000300a00 */
[----:B------:R-:W3:Y:S04]  /*302e0*/  LDL R28, [R1+0x258] ;  /* 0x00025800011c7983 */ /* 0x000ee80000100800 */
[----:B------:R-:W4:Y:S06]  /*302f0*/  LDL R29, [R1+0x25c] ;  /* 0x00025c00011d7983 */ /* 0x000f2c0000100800 */
[----:B------:R0:W-:Y:S04]  /*30300*/  STL.64 [R1+0xe0], R16 ;  /* 0x0000e01001007387 */ /* 0x0001e80000100a00 */
[----:B------:R1:W-:Y:S01]  /*30310*/  STL.64 [R1+0xe8], R18 ;  /* 0x0000e81201007387 */ /* 0x0003e20000100a00 */
[----:B0-----:R-:W-:-:S02]  /*30320*/  IMAD.MOV.U32 R16, RZ, RZ, R3 ;  /* 0x000000ffff107224 */ /* 0x001fc400078e0003 */
[----:B------:R-:W-:Y:S02]  /*30330*/  IMAD.MOV.U32 R17, RZ, RZ, R7 ;  /* 0x000000ffff117224 */ /* 0x000fe400078e0007 */
[----:B-1----:R-:W-:Y:S02]  /*30340*/  IMAD.MOV.U32 R18, RZ, RZ, R5 ;  /* 0x000000ffff127224 */ /* 0x002fe400078e0005 */
[----:B------:R-:W-:-:S07]  /*30350*/  IMAD.MOV.U32 R19, RZ, RZ, R15 ;  /* 0x000000ffff137224 */ /* 0x000fce00078e000f */
[----:B--2---:R-:W-:Y:S01]  /*30360*/  HMMA.16816.F32 R16, R16, R26, R20 ;  /* 0x0000001a1010723c */ /* 0x004fe20000001814 */
[----:B------:R-:W2:Y:S04]  /*30370*/  LDL.LU R23, [R1+0x1670] ;  /* 0x0016700001177983 */ /* 0x000ea80000300800 */
[----:B------:R-:W2:-:S14]  /*30380*/  LDL.LU.64 R20, [R1+0x1668] ;  /* 0x0016680001147983 */ /* 0x000e9c0000300a00 */
[----:B------:R-:W-:Y:S04]  /*30390*/  STL.64 [R1+0xd0], R16 ;  /* 0x0000d01001007387 */ /* 0x000fe80000100a00 */
[----:B------:R0:W-:Y:S02]  /*303a0*/  STL.64 [R1+0xd8], R18 ;  /* 0x0000d81201007387 */ /* 0x0001e40000100a00 */
[----:B0-----:R-:W-:Y:S02]  /*303b0*/  IMAD.MOV.U32 R18, RZ, RZ, R5 ;  /* 0x000000ffff127224 */ /* 0x001fe400078e0005 */
[----:B------:R-:W2:Y:S01]  /*303c0*/  LDL.LU R5, [R1+0x14] ;  /* 0x0000140001057983 */ /* 0x000ea20000300800 */
[----:B------:R-:W-:Y:S02]  /*303d0*/  IMAD.MOV.U32 R17, RZ, RZ, R7 ;  /* 0x000000ffff117224 */ /* 0x000fe400078e0007 */
[----:B------:R-:W-:-:S02]  /*303e0*/  IMAD.MOV.U32 R16, RZ, RZ, R3 ;  /* 0x000000ffff107224 */ /* 0x000fc400078e0003 */
[----:B------:R-:W-:Y:S02]  /*303f0*/  IMAD.MOV.U32 R7, RZ, RZ, R2 ;  /* 0x000000ffff077224 */ /* 0x000fe400078e0002 */
[----:B------:R-:W-:-:S07]  /*30400*/  IMAD.MOV.U32 R19, RZ, RZ, R15 ;  /* 0x000000ffff137224 */ /* 0x000fce00078e000f */
[----:B--2---:R-:W-:Y:S01]  /*30410*/  HMMA.16816.F32 R4, R16, R20, R4 ;  /* 0x000000141004723c */ /* 0x004fe20000001804 */
[----:B------:R-:W2:-:S15]  /*30420*/  LDL.LU R16, [R1+0x140] ;  /* 0x0001400001107983 */ /* 0x000e9e0000300800 */
[----:B------:R-:W-:-:S03]  /*30430*/  NOP ;  /* 0x0000000000007918 */ /* 0x000fc60000000000 */
[----:B------:R0:W-:Y:S04]  /*30440*/  STL.64 [R1+0xc0], R4 ;  /* 0x0000c00401007387 */ /* 0x0001e80000100a00 */
[----:B------:R1:W-:Y:S04]  /*30450*/  STL.64 [R1+0xc8], R6 ;  /* 0x0000c80601007387 */ /* 0x0003e80000100a00 */
[----:B------:R-:W2:Y:S04]  /*30460*/  LDL.LU R17, [R1+0x144] ;  /* 0x0001440001117983 */ /* 0x000ea80000300800 */
[----:B------:R-:W2:Y:S04]  /*30470*/  LDL.LU R18, [R1+0x148] ;  /* 0x0001480001127983 */ /* 0x000ea80000300800 */
[----:B------:R-:W2:Y:S01]  /*30480*/  LDL.LU R19, [R1+0x14c] ;  /* 0x00014c0001137983 */ /* 0x000ea20000300800 */
[----:B------:R-:W-:Y:S01]  /*30490*/  F2FP.F16.E4M3.UNPACK_B R26, R9 ;  /* 0x00000009ff1a723e */ /* 0x000fe200020006ff */
[----:B0-----:R-:W-:Y:S01]  /*304a0*/  IMAD.MOV.U32 R4, RZ, RZ, R8 ;  /* 0x000000ffff047224 */ /* 0x001fe200078e0008 */
[----:B------:R-:W-:Y:S01]  /*304b0*/  F2FP.F16.E4M3.UNPACK_B R27, R23 ;  /* 0x00000017ff1b723e */ /* 0x000fe200020006ff */
[----:B------:R-:W-:Y:S01]  /*304c0*/  IMAD.MOV.U32 R5, RZ, RZ, R10 ;  /* 0x000000ffff057224 */ /* 0x000fe200078e000a */
[----:B------:R-:W3:Y:S01]  /*304d0*/  LDL R14, [R1+0x268] ;  /* 0x00026800010e7983 */ /* 0x000ee20000100800 */
[----:B-1----:R-:W-:-:S02]  /*304e0*/  IMAD.MOV.U32 R6, RZ, RZ, R24 ;  /* 0x000000ffff067224 */ /* 0x002fc400078e0018 */
[----:B------:R-:W-:Y:S01]  /*304f0*/  IMAD.MOV.U32 R7, RZ, RZ, R12 ;  /* 0x000000ffff077224 */ /* 0x000fe200078e000c */
[----:B------:R-:W3:Y:S04]  /*30500*/  LDL R13, [R1+0x26c] ;  /* 0x00026c00010d7983 */ /* 0x000ee80000100800 */
[----:B------:R-:W-:Y:S02]  /*30510*/  STL [R1+0x1618], R9 ;  /* 0x0016180901007387 */ /* 0x000fe40000100800 */
[----:B--2---:R-:W-:-:S15]  /*30520*/  HMMA.16816.F32 R16, R4, R26, R16 ;  /* 0x0000001a0410723c */ /* 0x004fde0000001810 */
[----:B------:R-:W-:-:S04]  /*30530*/  NOP ;  /* 0x0000000000007918 */ /* 0x000fc80000000000 */
[----:B------:R0:W-:Y:S04]  /*30540*/  STL [R1+0x1620], R16 ;  /* 0x0016201001007387 */ /* 0x0001e80000100800 */
[----:B------:R1:W-:Y:S04]  /*30550*/  STL [R1+0x161c], R17 ;  /* 0x00161c1101007387 */ /* 0x0003e80000100800 */
[----:B------:R2:W-:Y:S04]  /*30560*/  STL.64 [R1+0x15f0], R18 ;  /* 0x0015f01201007387 */ /* 0x0005e80000100a00 */
[----:B0-----:R-:W4:Y:S04]  /*30570*/  LDL.LU R16, [R1+0x150] ;  /* 0x0001500001107983 */ /* 0x001f280000300800 */
[----:B-1----:R-:W4:Y:S04]  /*30580*/  LDL.LU R17, [R1+0x154] ;  /* 0x0001540001117983 */ /* 0x002f280000300800 */
[----:B--2---:R-:W2:Y:S04]  /*30590*/  LDL.LU R18, [R1+0x158] ;  /* 0x0001580001127983 */ /* 0x004ea80000300800 */
[----:B------:R-:W2:Y:S04]  /*305a0*/  LDL.LU R19, [R1+0x15c] ;  /* 0x00015c0001137983 */ /* 0x000ea80000300800 */
[----:B------:R-:W2:Y:S04]  /*305b0*/  LDL.LU R0, [R1+0x28c] ;  /* 0x00028c0001007983 */ /* 0x000ea80000300800 */
[----:B------:R-:W-:Y:S04]  /*305c0*/  STL.64 [R1+0x1570], R26 ;  /* 0x0015701a01007387 */ /* 0x000fe80000100a00 */
[----:B------:R-:W2:Y:S04]  /*305d0*/  LDL R22, [R1+0x27c] ;  /* 0x00027c0001167983 */ /* 0x000ea80000100800 */
[----:B------:R-:W2:Y:S01]  /*305e0*/  LDL R21, [R1+0x278] ;  /* 0x0002780001157983 */ /* 0x000ea20000100800 */
[----:B---3--:R-:W-:-:S02]  /*305f0*/  F2FP.F16.E4M3.UNPACK_B R28, R28 ;  /* 0x0000001cff1c723e */ /* 0x008fc400020006ff */
[----:B----4-:R-:W-:Y:S01]  /*30600*/  F2FP.F16.E4M3.UNPACK_B R29, R29 ;  /* 0x0000001dff1d723e */ /* 0x010fe200020006ff */
[----:B--2---:R-:W-:Y:S04]  /*30610*/  STL.64 [R1+0x1660], R22 ;  /* 0x0016601601007387 */ /* 0x004fe80000100a00 */
[----:B------:R0:W-:Y:S04]  /*30620*/  STL [R1+0x1658], R21 ;  /* 0x0016581501007387 */ /* 0x0001e80000100800 */
[----:B------:R-:W2:Y:S04]  /*30630*/  LDL.LU R20, [R1+0x160] ;  /* 0x0001600001147983 */ /* 0x000ea80000300800 */
[----:B0-----:R-:W2:Y:S04]  /*30640*/  LDL.LU R21, [R1+0x164] ;  /* 0x0001640001157983 */ /* 0x001ea80000300800 */
[----:B------:R-:W2:Y:S04]  /*30650*/  LDL.LU R22, [R1+0x168] ;  /* 0x0001680001167983 */ /* 0x000ea80000300800 */
[----:B------:R-:W2:Y:S01]  /*30660*/  LDL.LU R23, [R1+0x16c] ;  /* 0x00016c0001177983 */ /* 0x000ea20000300800 */
[----:B------:R-:W-:Y:S01]  /*30670*/  HMMA.16816.F32 R4, R4, R28, R16 ;  /* 0x0000001c0404723c */ /* 0x000fe20000001810 */
[----:B------:R-:W-:-:S02]  /*30680*/  F2FP.F16.E4M3.UNPACK_B R14, R14 ;  /* 0x0000000eff0e723e */ /* 0x000fc400020006ff */
[----:B------:R-:W-:Y:S01]  /*30690*/  F2FP.F16.E4M3.UNPACK_B R15, R13 ;  /* 0x0000000dff0f723e */ /* 0x000fe200020006ff */
[----:B------:R-:W3:-:S15]  /*306a0*/  LDL R2, [R1+0x288] ;  /* 0x0002880001027983 */ /* 0x000ede0000100800 */
[----:B------:R-:W-:Y:S02]  /*306b0*/  IMAD.MOV.U32 R25, RZ, RZ, R4 ;  /* 0x000000ffff197224 */ /* 0x000fe400078e0004 */
[----:B------:R-:W-:Y:S02]  /*306c0*/  IMAD.MOV.U32 R11, RZ, RZ, R5 ;  /* 0x000000ffff0b7224 */ /* 0x000fe400078e0005 */
[----:B------:R-:W-:Y:S02]  /*306d0*/  IMAD.MOV.U32 R19, RZ, RZ, R6 ;  /* 0x000000ffff137224 */ /* 0x000fe400078e0006 */
[----:B------:R-:W-:Y:S02]  /*306e0*/  IMAD.MOV.U32 R18, RZ, RZ, R7 ;  /* 0x000000ffff127224 */ /* 0x000fe400078e0007 */
[----:B------:R-:W-:Y:S02]  /*306f0*/  IMAD.MOV.U32 R4, RZ, RZ, R8 ;  /* 0x000000ffff047224 */ /* 0x000fe400078e0008 */
[----:B------:R-:W-:-:S02]  /*30700*/  IMAD.MOV.U32 R5, RZ, RZ, R10 ;  /* 0x000000ffff057224 */ /* 0x000fc400078e000a */
[----:B------:R-:W-:Y:S02]  /*30710*/  IMAD.MOV.U32 R6, RZ, RZ, R24 ;  /* 0x000000ffff067224 */ /* 0x000fe400078e0018 */
[----:B------:R-:W-:Y:S01]  /*30720*/  IMAD.MOV.U32 R7, RZ, RZ, R12 ;  /* 0x000000ffff077224 */ /* 0x000fe200078e000c */
[----:B------:R-:W-:Y:S04]  /*30730*/  STL [R1+0x1554], R28 ;  /* 0x0015541c01007387 */ /* 0x000fe80000100800 */
[----:B------:R-:W-:Y:S04]  /*30740*/  STL [R1+0x1550], R29 ;  /* 0x0015501d01007387 */ /* 0x000fe80000100800 */
[----:B------:R-:W-:Y:S04]  /*30750*/  STL [R1+0x60], R14 ;  /* 0x0000600e01007387 */ /* 0x000fe80000100800 */
[----:B------:R-:W-:Y:S01]  /*30760*/  STL [R1+0x64], R15 ;  /* 0x0000640f01007387 */ /* 0x000fe20000100800 */
[----:B--2---:R-:W-:Y:S03]  /*30770*/  HMMA.16816.F32 R4, R4, R14, R20 ;  /* 0x0000000e0404723c */ /* 0x004fe60000001814 */
[----:B------:R-:W2:Y:S04]  /*30780*/  LDL.LU.64 R22, [R1+0x1660] ;  /* 0x0016600001167983 */ /* 0x000ea80000300a00 */
[----:B------:R-:W4:Y:S04]  /*30790*/  LDL.LU R21, [R1+0x1658] ;  /* 0x0016580001157983 */ /* 0x000f280000300800 */
[----:B------:R-:W-:Y:S08]  /*307a0*/  STL.64 [R1+0x1630], R18 ;  /* 0x0016301201007387 */ /* 0x000ff00000100a00 */
[----:B------:R-:W-:-:S02]  /*307b0*/  IMAD.MOV.U32 R16, RZ, RZ, R4 ;  /* 0x000000ffff107224 */ /* 0x000fc400078e0004 */
[----:B------:R-:W-:-:S05]  /*307c0*/  IMAD.MOV.U32 R17, RZ, RZ, R5 ;  /* 0x000000ffff117224 */ /* 0x000fca00078e0005 */
[----:B------:R0:W-:Y:S04]  /*307d0*/  STL.64 [R1+0x1628], R16 ;  /* 0x0016281001007387 */ /* 0x0001e80000100a00 */
[----:B0-----:R-:W3:Y:S04]  /*307e0*/  LDL.LU R16, [R1+0x170] ;  /* 0x0001700001107983 */ /* 0x001ee80000300800 */
[----:B------:R-:W3:Y:S04]  /*307f0*/  LDL.LU R17, [R1+0x174] ;  /* 0x0001740001117983 */ /* 0x000ee80000300800 */
[----:B------:R-:W3:Y:S04]  /*30800*/  LDL.LU R18, [R1+0x178] ;  /* 0x0001780001127983 */ /* 0x000ee80000300800 */
[----:B------:R-:W3:Y:S01]  /*30810*/  LDL.LU R19, [R1+0x17c] ;  /* 0x00017c0001137983 */ /* 0x000ee20000300800 */
[----:B------:R-:W-:-:S02]  /*30820*/  IMAD.MOV.U32 R9, RZ, RZ, R6 ;  /* 0x000000ffff097224 */ /* 0x000fc400078e0006 */
[----:B------:R-:W-:Y:S01]  /*30830*/  IMAD.MOV.U32 R13, RZ, RZ, R7 ;  /* 0x000000ffff0d7224 */ /* 0x000fe200078e0007 */
[----:B------:R-:W3:Y:S01]  /*30840*/  LDL.LU R26, [R1+0x2a8] ;  /* 0x0002a800011a7983 */ /* 0x000ee20000300800 */
[----:B------:R-:W-:Y:S02]  /*30850*/  IMAD.MOV.U32 R4, RZ, RZ, R8 ;  /* 0x000000ffff047224 */ /* 0x000fe400078e0008 */
[----:B------:R-:W-:Y:S01]  /*30860*/  IMAD.MOV.U32 R5, RZ, RZ, R10 ;  /* 0x000000ffff057224 */ /* 0x000fe200078e000a */
[----:B------:R-:W3:Y:S01]  /*30870*/  LDL.LU R27, [R1+0x2ac] ;  /* 0x0002ac00011b7983 */ /* 0x000ee20000300800 */
[----:B------:R-:W-:Y:S02]  /*30880*/  IMAD.MOV.U32 R6, RZ, RZ, R24 ;  /* 0x000000ffff067224 */ /* 0x000fe400078e0018 */
[----:B------:R-:W-:Y:S01]  /*30890*/  IMAD.MOV.U32 R7, RZ, RZ, R12 ;  /* 0x000000ffff077224 */ /* 0x000fe200078e000c */
[----:B--2---:R-:W-:Y:S02]  /*308a0*/  F2FP.F16.E4M3.UNPACK_B R15, R22 ;  /* 0x00000016ff0f723e */ /* 0x004fe400020006ff */
[----:B----4-:R-:W-:-:S07]  /*308b0*/  F2FP.F16.E4M3.UNPACK_B R14, R21 ;  /* 0x00000015ff0e723e */ /* 0x010fce00020006ff */
[----:B---3--:R-:W-:-:S15]  /*308c0*/  HMMA.16816.F32 R4, R4, R14, R16 ;  /* 0x0000000e0404723c */ /* 0x008fde0000001810 */
[----:B------:R-:W-:-:S04]  /*308d0*/  NOP ;  /* 0x0000000000007918 */ /* 0x000fc80000000000 */
[----:B------:R0:W-:Y:S04]  /*308e0*/  STL.64 [R1+0x15c8], R6 ;  /* 0x0015c80601007387 */ /* 0x0001e80000100a00 */
[----:B0-----:R-:W2:Y:S04]  /*308f0*/  LDL R6, [R1+0x29c] ;  /* 0x00029c0001067983 */ /* 0x001ea80000100800 */
[----:B------:R0:W-:Y:S04]  /*30900*/  STL.64 [R1+0x15c0], R4 ;  /* 0x0015c00401007387 */ /* 0x0001e80000100a00 */
[----:B0-----:R-:W3:Y:S01]  /*30910*/  LDL R5, [R1+0x298] ;  /* 0x0002980001057983 */ /* 0x001ee20000100800 */
[----:B------:R-:W-:-:S02]  /*30920*/  IMAD.MOV.U32 R29, RZ, RZ, R15 ;  /* 0x000000ffff1d7224 */ /* 0x000fc400078e000f */
[----:B------:R-:W-:Y:S02]  /*30930*/  IMAD.MOV.U32 R28, RZ, RZ, R14 ;  /* 0x000000ffff1c7224 */ /* 0x000fe400078e000e */
[----:B------:R-:W-:Y:S01]  /*30940*/  IMAD.MOV.U32 R7, RZ, RZ, R23 ;  /* 0x000000ffff077224 */ /* 0x000fe200078e0017 */
[----:B------:R-:W-:Y:S04]  /*30950*/  STL [R1+0x155c], R29 ;  /* 0x00155c1d01007387 */ /* 0x000fe80000100800 */
[----:B------:R-:W-:Y:S01]  /*30960*/  STL [R1+0x1558], R28 ;  /* 0x0015581c01007387 */ /* 0x000fe20000100800 */
[----:B------:R-:W-:-:S03]  /*30970*/  F2FP.F16.E4M3.UNPACK_B R2, R2 ;  /* 0x00000002ff02723e */ /* 0x000fc600020006ff */
[----:B--2---:R-:W-:Y:S04]  /*30980*/  STL.64 [R1+0x1650], R6 ;  /* 0x0016500601007387 */ /* 0x004fe80000100a00 */
[----:B---3--:R0:W-:Y:S04]  /*30990*/  STL [R1+0x1648], R5 ;  /* 0x0016480501007387 */ /* 0x0081e80000100800 */
[----:B------:R-:W2:Y:S04]  /*309a0*/  LDL.LU R4, [R1+0x190] ;  /* 0x0001900001047983 */ /* 0x000ea80000300800 */
[----:B0-----:R-:W2:Y:S04]  /*309b0*/  LDL.LU R5, [R1+0x194] ;  /* 0x0001940001057983 */ /* 0x001ea80000300800 */
[----:B------:R-:W2:Y:S04]  /*309c0*/  LDL.LU R6, [R1+0x198] ;  /* 0x0001980001067983 */ /* 0x000ea80000300800 */
[----:B------:R-:W2:Y:S04]  /*309d0*/  LDL.LU R7, [R1+0x19c] ;  /* 0x00019c0001077983 */ /* 0x000ea80000300800 */
[----:B------:R-:W3:Y:S04]  /*309e0*/  LDL.LU R16, [R1+0x1c0] ;  /* 0x0001c00001107983 */ /* 0x000ee80000300800 */
[----:B------:R-:W3:Y:S04]  /*309f0*/  LDL.LU R17, [R1+0x1c4] ;  /* 0x0001c40001117983 */ /* 0x000ee80000300800 */
[----:B------:R-:W-:Y:S04]  /*30a00*/  STL [R1+0x70], R2 ;  /* 0x0000700201007387 */ /* 0x000fe80000100800 */
[----:B------:R-:W4:Y:S04]  /*30a10*/  LDL.LU R18, [R1+0x1c8] ;  /* 0x0001c80001127983 */ /* 0x000f280000300800 */
[----:B------:R-:W4:Y:S01]  /*30a20*/  LDL.LU R19, [R1+0x1cc] ;  /* 0x0001cc0001137983 */ /* 0x000f220000300800 */
[----:B------:R-:W-:Y:S01]  /*30a30*/  F2FP.F16.E4M3.UNPACK_B R3, R0 ;  /* 0x00000000ff03723e */ /* 0x000fe200020006ff */
        /* <DEDUP_REMOVED lines=11> */
[----:B------:R-:W-:Y:S04]  /*30af0*/  STL [R1+0x15e0], R0 ;  /* 0x0015e00001007387 */ /* 0x000fe80000100800 */
[----:B------:R0:W-:Y:S04]  /*30b00*/  STL [R1+0x74], R3 ;  /* 0x0000740301007387 */ /* 0x0001e80000100800 */
[----:B------:R-:W3:Y:S04]  /*30b10*/  LDL.LU.64 R6, [R1+0x1650] ;  /* 0x0016500001067983 */ /* 0x000ee80000300a00 */
[----:B------:R-:W4:Y:S01]  /*30b20*/  LDL.LU R5, [R1+0x1648] ;  /* 0x0016480001057983 */ /* 0x000f220000300800 */
[----:B------:R-:W-:-:S02]  /*30b30*/  IMAD.MOV.U32 R14, RZ, RZ, R20 ;  /* 0x000000ffff0e7224 */ /* 0x000fc400078e0014 */
[----:B------:R-:W-:Y:S02]  /*30b40*/  IMAD.MOV.U32 R15, RZ, RZ, R21 ;  /* 0x000000ffff0f7224 */ /* 0x000fe400078e0015 */
[----:B0-----:R-:W-:Y:S02]  /*30b50*/  IMAD.MOV.U32 R3, RZ, RZ, R22 ;  /* 0x000000ffff037224 */ /* 0x001fe400078e0016 */
[----:B------:R-:W-:Y:S02]  /*30b60*/  IMAD.MOV.U32 R2, RZ, RZ, R23 ;  /* 0x000000ffff027224 */ /* 0x000fe400078e0017 */
[----:B------:R-:W-:Y:S02]  /*30b70*/  IMAD.MOV.U32 R20, RZ, RZ, R8 ;  /* 0x000000ffff147224 */ /* 0x000fe400078e0008 */
[----:B------:R-:W-:Y:S02]  /*30b80*/  IMAD.MOV.U32 R21, RZ, RZ, R10 ;  /* 0x000000ffff157224 */ /* 0x000fe400078e000a */
[----:B------:R-:W-:-:S02]  /*30b90*/  IMAD.MOV.U32 R22, RZ, RZ, R24 ;  /* 0x000000ffff167224 */ /* 0x000fc400078e0018 */
[----:B------:R-:W-:Y:S01]  /*30ba0*/  IMAD.MOV.U32 R23, RZ, RZ, R12 ;  /* 0x000000ffff177224 */ /* 0x000fe200078e000c */
[----:B------:R-:W-:Y:S01]  /*30bb0*/  STL.64 [R1+0x15e8], R14 ;  /* 0x0015e80e01007387 */ /* 0x000fe20000100a00 */
[----:B----4-:R-:W-:Y:S02]  /*30bc0*/  F2FP.F16.E4M3.UNPACK_B R4, R5 ;  /* 0x00000005ff04723e */ /* 0x010fe400020006ff */
[----:B---3--:R-:W-:-:S07]  /*30bd0*/  F2FP.F16.E4M3.UNPACK_B R5, R6 ;  /* 0x00000006ff05723e */ /* 0x008fce00020006ff */
[----:B--2---:R-:W-:Y:S01]  /*30be0*/  HMMA.16816.F32 R20, R20, R4, R16 ;  /* 0x000000041414723c */ /* 0x004fe20000001810 */
[----:B------:R-:W2:Y:S04]  /*30bf0*/  LDL.LU.64 R18, [R1+0x1640] ;  /* 0x0016400001127983 */ /* 0x000ea80000300a00 */
[----:B------:R-:W2:Y:S01]  /*30c00*/  LDL.LU.64 R16, [R1+0x1638] ;  /* 0x0016380001107983 */ /* 0x000ea20000300a00 */
[----:B------:R-:W-:Y:S02]  /*30c10*/  IMAD.MOV.U32 R28, RZ, RZ, R5 ;  /* 0x000000ffff1c7224 */ /* 0x000fe400078e0005 */
[----:B------:R-:W-:Y:S01]  /*30c20*/  IMAD.MOV.U32 R29, RZ, RZ, R4 ;  /* 0x000000ffff1d7224 */ /* 0x000fe200078e0004 */
[----:B------:R-:W-:Y:S02]  /*30c30*/  F2FP.F16.E4M3.UNPACK_B R4, R26 ;  /* 0x0000001aff04723e */ /* 0x000fe400020006ff */
[----:B------:R-:W-:-:S08]  /*30c40*/  F2FP.F16.E4M3.UNPACK_B R5, R27 ;  /* 0x0000001bff05723e */ /* 0x000fd000020006ff */
[----:B------:R0:W-:Y:S04]  /*30c50*/  STL.64 [R1+0x40], R20 ;  /* 0x0000401401007387 */ /* 0x0001e80000100a00 */
        /* <DEDUP_REMOVED lines=9> */
[----:B------:R-:W-:Y:S04]  /*30cf0*/  STL.64 [R1+0x15a8], R26 ;  /* 0x0015a81a01007387 */ /* 0x000fe80000100a00 */
[----:B------:R0:W-:Y:S04]  /*30d00*/  STL [R1+0x88], R4 ;  /* 0x0000880401007387 */ /* 0x0001e80000100800 */
[----:B------:R1:W-:Y:S01]  /*30d10*/  STL [R1+0x8c], R5 ;  /* 0x00008c0501007387 */ /* 0x0003e20000100800 */
[----:B--2---:R-:W-:Y:S03]  /*30d20*/  HMMA.16816.F32 R20, R20, R4, R16 ;  /* 0x000000041414723c */ /* 0x004fe60000001810 */
[----:B------:R-:W2:Y:S04]  /*30d30*/  LDL.LU.64 R18, [R1+0x1630] ;  /* 0x0016300001127983 */ /* 0x000ea80000300a00 */
[----:B------:R-:W0:Y:S01]  /*30d40*/  LDL.LU.64 R16, [R1+0x1628] ;  /* 0x0016280001107983 */ /* 0x000e220000300a00 */
[----:B------:R-:W-:-:S03]  /*30d50*/  IMAD.MOV.U32 R15, RZ, RZ, R7 ;  /* 0x000000ffff0f7224 */ /* 0x000fc600078e0007 */
[----:B------:R-:W2:Y:S01]  /*30d60*/  LDL.LU R0, [R1+0x258] ;  /* 0x0002580001007983 */ /* 0x000ea20000300800 */
[----:B------:R-:W-:Y:S02]  /*30d70*/  IMAD.MOV.U32 R6, RZ, RZ, R9 ;  /* 0x000000ffff067224 */ /* 0x000fe400078e0009 */
[----:B------:R-:W-:-:S05]  /*30d80*/  IMAD.MOV.U32 R7, RZ, RZ, R13 ;  /* 0x000000ffff077224 */ /* 0x000fca00078e000d */
[----:B------:R-:W-:Y:S04]  /*30d90*/  STL.64 [R1+0x30], R20 ;  /* 0x0000301401007387 */ /* 0x000fe80000100a00 */
[----:B------:R-:W-:Y:S01]  /*30da0*/  STL.64 [R1+0x38], R22 ;  /* 0x0000381601007387 */ /* 0x000fe20000100a00 */
[----:B0-----:R-:W-:-:S03]  /*30db0*/  IMAD.MOV.U32 R4, RZ, RZ, R16 ;  /* 0x000000ffff047224 */ /* 0x001fc600078e0010 */
[----:B------:R-:W4:Y:S01]  /*30dc0*/  LDL.LU R16, [R1+0x1620] ;  /* 0x0016200001107983 */ /* 0x000f220000300800 */
[----:B-1----:R-:W-:-:S03]  /*30dd0*/  IMAD.MOV.U32 R5, RZ, RZ, R17 ;  /* 0x000000ffff057224 */ /* 0x002fc600078e0011 */
[----:B------:R-:W4:Y:S04]  /*30de0*/  LDL.LU R17, [R1+0x161c] ;  /* 0x00161c0001117983 */ /* 0x000f280000300800 */
[----:B------:R-:W4:Y:S04]  /*30df0*/  LDL.LU R9, [R1+0x1618] ;  /* 0x0016180001097983 */ /* 0x000f280000300800 */
[----:B------:R-:W4:Y:S04]  /*30e00*/  LDL.LU R13, [R1+0x1614] ;  /* 0x00161400010d7983 */ /* 0x000f280000300800 */
[----:B------:R2:W-:Y:S04]  /*30e10*/  STL.64 [R1+0x15d8], R6 ;  /* 0x0015d80601007387 */ /* 0x0005e80000100a00 */
[----:B------:R0:W-:Y:S01]  /*30e20*/  STL.64 [R1+0x15d0], R4 ;  /* 0x0015d00401007387 */ /* 0x0001e20000100a00 */
[----:B--2---:R-:W-:-:S02]  /*30e30*/  IMAD.MOV.U32 R6, RZ, RZ, R19 ;  /* 0x000000ffff067224 */ /* 0x004fc400078e0013 */
[----:B------:R-:W-:Y:S02]  /*30e40*/  IMAD.MOV.U32 R7, RZ, RZ, R18 ;  /* 0x000000ffff077224 */ /* 0x000fe400078e0012 */
[----:B0-----:R-:W-:Y:S02]  /*30e50*/  IMAD.MOV.U32 R4, RZ, RZ, R25 ;  /* 0x000000ffff047224 */ /* 0x001fe400078e0019 */
[----:B------:R-:W-:Y:S01]  /*30e60*/  IMAD.MOV.U32 R5, RZ, RZ, R11 ;  /* 0x000000ffff057224 */ /* 0x000fe200078e000b */
[----:B------:R-:W2:Y:S04]  /*30e70*/  LDL.LU R25, [R1+0x1610] ;  /* 0x0016100001197983 */ /* 0x000ea80000300800 */
[----:B------:R-:W2:Y:S04]  /*30e80*/  LDL.LU R11, [R1+0x160c] ;  /* 0x00160c00010b7983 */ /* 0x000ea80000300800 */
[----:B------:R-:W-:Y:S04]  /*30e90*/  STL.64 [R1+0x1600], R6 ;  /* 0x0016000601007387 */ /* 0x000fe80000100a00 */
[----:B------:R0:W-:Y:S04]  /*30ea0*/  STL.64 [R1+0x15f8], R4 ;  /* 0x0015f80401007387 */ /* 0x0001e80000100a00 */
[----:B0-----:R-:W2:Y:S04]  /*30eb0*/  LDL.LU R4, [R1+0x180] ;  /* 0x0001800001047983 */ /* 0x001ea80000300800 */
[----:B------:R-:W2:Y:S04]  /*30ec0*/  LDL.LU R5, [R1+0x184] ;  /* 0x0001840001057983 */ /* 0x000ea80000300800 */
[----:B------:R-:W2:Y:S04]  /*30ed0*/  LDL.LU R6, [R1+0x188] ;  /* 0x0001880001067983 */ /* 0x000ea80000300800 */
[----:B------:R-:W2:Y:S01]  /*30ee0*/  LDL.LU R7, [R1+0x18c] ;  /* 0x00018c0001077983 */ /* 0x000ea20000300800 */
[----:B---3--:R-:W-:-:S02]  /*30ef0*/  F2FP.F16.E4M3.UNPACK_B R18, R28 ;  /* 0x0000001cff12723e */ /* 0x008fc400020006ff */
[----:B----4-:R-:W-:Y:S01]  /*30f00*/  F2FP.F16.E4M3.UNPACK_B R19, R29 ;  /* 0x0000001dff13723e */ /* 0x010fe200020006ff */
[----:B------:R-:W3:Y:S04]  /*30f10*/  LDL.LU R26, [R1+0x27c] ;  /* 0x00027c00011a7983 */ /* 0x000ee80000300800 */
[----:B------:R0:W-:Y:S01]  /*30f20*/  STL.64 [R1+0x1590], R28 ;  /* 0x0015901c01007387 */ /* 0x0001e20000100a00 */
[----:B------:R-:W-:Y:S02]  /*30f30*/  IMAD.MOV.U32 R20, RZ, RZ, R8 ;  /* 0x000000ffff147224 */ /* 0x000fe400078e0008 */
[----:B------:R-:W-:Y:S02]  /*30f40*/  IMAD.MOV.U32 R21, RZ, RZ, R10 ;  /* 0x000000ffff157224 */ /* 0x000fe400078e000a */
[----:B------:R-:W-:-:S02]  /*30f50*/  IMAD.MOV.U32 R22, RZ, RZ, R24 ;  /* 0x000000ffff167224 */ /* 0x000fc400078e0018 */
[----:B------:R-:W-:Y:S01]  /*30f60*/  IMAD.MOV.U32 R23, RZ, RZ, R12 ;  /* 0x000000ffff177224 */ /* 0x000fe200078e000c */
[----:B0-----:R-:W4:Y:S04]  /*30f70*/  LDL.LU R28, [R1+0x268] ;  /* 0x00026800011c7983 */ /* 0x001f280000300800 */
[----:B------:R-:W-:Y:S04]  /*30f80*/  STL [R1+0x98], R18 ;  /* 0x0000981201007387 */ /* 0x000fe80000100800 */
[----:B------:R-:W3:Y:S04]  /*30f90*/  LDL.LU R29, [R1+0x26c] ;  /* 0x00026c00011d7983 */ /* 0x000ee80000300800 */
[----:B------:R0:W-:Y:S04]  /*30fa0*/  STL [R1+0x9c], R19 ;  /* 0x00009c1301007387 */ /* 0x0001e80000100800 */
[----:B------:R-:W3:Y:S04]  /*30fb0*/  LDL.LU R8, [R1+0x278] ;  /* 0x0002780001087983 */ /* 0x000ee80000300800 */
[----:B------:R-:W3:Y:S01]  /*30fc0*/  LDL.LU R10, [R1+0x25c] ;  /* 0x00025c00010a7983 */ /* 0x000ee20000300800 */
[----:B------:R-:W-:-:S03]  /*30fd0*/  F2FP.F16.E4M3.UNPACK_B R14, R9.H1 ;  /* 0x00000009ff0e723e */ /* 0x000fc600030006ff */
[----:B------:R-:W4:Y:S04]  /*30fe0*/  LDL.LU R9, [R1+0x1608] ;  /* 0x0016080001097983 */ /* 0x000f280000300800 */
[----:B------:R-:W4:Y:S01]  /*30ff0*/  LDL.LU R27, [R1+0x288] ;  /* 0x00028800011b7983 */ /* 0x000f220000300800 */
[----:B--2---:R-:W-:Y:S03]  /*31000*/  HMMA.16816.F32 R20, R20, R18, R4 ;  /* 0x000000121414723c */ /* 0x004fe60000001804 */
[----:B------:R-:W2:Y:S04]  /*31010*/  LDL.LU.64 R6, [R1+0x1600] ;  /* 0x0016000001067983 */ /* 0x000ea80000300a00 */
[----:B------:R-:W2:Y:S04]  /*31020*/  LDL.LU.64 R4, [R1+0x15f8] ;  /* 0x0015f80001047983 */ /* 0x000ea80000300a00 */
[----:B0-----:R-:W2:Y:S01]  /*31030*/  LDL.LU.64 R18, [R1+0x15f0] ;  /* 0x0015f00001127983 */ /* 0x001ea20000300a00 */
[----:B------:R-:W-:-:S07]  /*31040*/  F2FP.F16.E4M3.UNPACK_B R15, R15.H1 ;  /* 0x0000000fff0f723e */ /* 0x000fce00030006ff */
[----:B------:R-:W-:Y:S01]  /*31050*/  IMAD.MOV.U32 R24, RZ, RZ, R22 ;  /* 0x000000ffff187224 */ /* 0x000fe200078e0016 */
[----:B------:R0:W-:Y:S01]  /*31060*/  STL.64 [R1+0x20], R20 ;  /* 0x0000201401007387 */ /* 0x0001e20000100a00 */
[----:B------:R-:W-:Y:S02]  /*31070*/  IMAD.MOV.U32 R12, RZ, RZ, R23 ;  /* 0x000000ffff0c7224 */ /* 0x000fe400078e0017 */
[----:B------:R-:W-:Y:S02]  /*31080*/  IMAD.MOV.U32 R22, RZ, RZ, R25 ;  /* 0x000000ffff167224 */ /* 0x000fe400078e0019 */
[----:B------:R-:W-:Y:S02]  /*31090*/  IMAD.MOV.U32 R23, RZ, RZ, R13 ;  /* 0x000000ffff177224 */ /* 0x000fe400078e000d */
[----:B0-----:R-:W-:Y:S01]  /*310a0*/  IMAD.MOV.U32 R21, RZ, RZ, R11 ;  /* 0x000000ffff157224 */ /* 0x001fe200078e000b */
[----:B------:R-:W-:Y:S01]  /*310b0*/  F2FP.F16.E4M3.UNPACK_B R0, R0.H1 ;  /* 0x00000000ff00723e */ /* 0x000fe200030006ff */
[----:B------:R0:W-:Y:S01]  /*310c0*/  STL.64 [R1+0xb8], R14 ;  /* 0x0000b80e01007387 */ /* 0x0001e20000100a00 */
[----:B---3--:R-:W-:Y:S01]  /*310d0*/  F2FP.F16.E4M3.UNPACK_B R10, R10.H1 ;  /* 0x0000000aff0a723e */ /* 0x008fe200030006ff */
[----:B----4-:R-:W-:-:S07]  /*310e0*/  IMAD.MOV.U32 R20, RZ, RZ, R9 ;  /* 0x000000ffff147224 */ /* 0x010fce00078e0009 */
[----:B--2---:R-:W-:Y:S01]  /*310f0*/  HMMA.16816.F32 R16, R20, R14, R16 ;  /* 0x0000000e1410723c */ /* 0x004fe20000001810 */
[----:B0-----:R-:W2:Y:S01]  /*31100*/  LDL.LU.64 R14, [R1+0x15e8] ;  /* 0x0015e800010e7983 */ /* 0x001ea20000300a00 */
[----:B------:R-:W-:-:S03]  /*31110*/  IMAD.MOV.U32 R22, RZ, RZ, R0 ;  /* 0x000000ffff167224 */ /* 0x000fc600078e0000 */
[----:B------:R0:W-:Y:S01]  /*31120*/  STL [R1+0xb0], R0 ;  /* 0x0000b00001007387 */ /* 0x0001e20000100800 */
[----:B------:R-:W-:-:S13]  /*31130*/  IMAD.MOV.U32 R23, RZ, RZ, R10 ;  /* 0x000000ffff177224 */ /* 0x000fda00078e000a */
[----:B------:R1:W-:Y:S04]  /*31140*/  STL.64 [R1+0x4d0], R16 ;  /* 0x0004d01001007387 */ /* 0x0003e80000100a00 */
[----:B------:R3:W-:Y:S04]  /*31150*/  STL.64 [R1+0x4d8], R18 ;  /* 0x0004d81201007387 */ /* 0x0007e80000100a00 */
[----:B0-----:R-:W4:Y:S01]  /*31160*/  LDL.LU R0, [R1+0x15e0] ;  /* 0x0015e00001007983 */ /* 0x001f220000300800 */
[----:B-1----:R-:W-:Y:S02]  /*31170*/  IMAD.MOV.U32 R16, RZ, RZ, R9 ;  /* 0x000000ffff107224 */ /* 0x002fe400078e0009 */
[----:B------:R-:W-:-:S02]  /*31180*/  IMAD.MOV.U32 R17, RZ, RZ, R11 ;  /* 0x000000ffff117224 */ /* 0x000fc400078e000b */
[----:B---3--:R-:W-:Y:S02]  /*31190*/  IMAD.MOV.U32 R18, RZ, RZ, R25 ;  /* 0x000000ffff127224 */ /* 0x008fe400078e0019 */
[----:B------:R-:W-:Y:S01]  /*311a0*/  IMAD.MOV.U32 R19, RZ, RZ, R13 ;  /* 0x000000ffff137224 */ /* 0x000fe200078e000d */
[----:B------:R-:W-:Y:S06]  /*311b0*/  STL [R1+0xb4], R10 ;  /* 0x0000b40a01007387 */ /* 0x000fec0000100800 */
[----:B------:R-:W-:Y:S01]  /*311c0*/  HMMA.16816.F32 R20, R16, R22, R4 ;  /* 0x000000161014723c */ /* 0x000fe20000001804 */
[----:B------:R-:W3:Y:S04]  /*311d0*/  LDL.LU.64 R6, [R1+0x15d8] ;  /* 0x0015d80001067983 */ /* 0x000ee80000300a00 */
[----:B------:R-:W3:Y:S01]  /*311e0*/  LDL.LU.64 R4, [R1+0x15d0] ;  /* 0x0015d00001047983 */ /* 0x000ee20000300a00 */
[----:B------:R-:W-:-:S02]  /*311f0*/  F2FP.F16.E4M3.UNPACK_B R28, R28.H1 ;  /* 0x0000001cff1c723e */ /* 0x000fc400030006ff */
[----:B------:R-:W-:-:S03]  /*31200*/  F2FP.F16.E4M3.UNPACK_B R29, R29.H1 ;  /* 0x0000001dff1d723e */ /* 0x000fc600030006ff */
[----:B------:R-:W-:Y:S08]  /*31210*/  STL [R1+0xa8], R28 ;  /* 0x0000a81c01007387 */ /* 0x000ff00000100800 */
[----:B------:R0:W-:Y:S04]  /*31220*/  STL.64 [R1+0x4f0], R20 ;  /* 0x0004f01401007387 */ /* 0x0001e80000100a00 */
[----:B------:R-:W-:Y:S04]  /*31230*/  STL.64 [R1+0x4f8], R22 ;  /* 0x0004f81601007387 */ /* 0x000fe80000100a00 */
[----:B------:R-:W-:Y:S01]  /*31240*/  STL [R1+0xac], R29 ;  /* 0x0000ac1d01007387 */ /* 0x000fe20000100800 */
[----:B0-----:R-:W-:-:S02]  /*31250*/  F2FP.F16.E4M3.UNPACK_B R20, R8.H1 ;  /* 0x00000008ff14723e */ /* 0x001fc400030006ff */
[----:B------:R-:W-:Y:S02]  /*31260*/  F2FP.F16.E4M3.UNPACK_B R21, R26.H1 ;  /* 0x0000001aff15723e */ /* 0x000fe400030006ff */
[----:B------:R-:W-:Y:S01]  /*31270*/  F2FP.F16.E4M3.UNPACK_B R26, R27.H1 ;  /* 0x0000001bff1a723e */ /* 0x000fe200030006ff */
[----:B---3--:R-:W-:Y:S01]  /*31280*/  HMMA.16816.F32 R16, R16, R28, R4 ;  /* 0x0000001c1010723c */ /* 0x008fe20000001804 */
[----:B------:R-:W3:Y:S04]  /*31290*/  LDL.LU.64 R6, [R1+0x15c8] ;  /* 0x0015c80001067983 */ /* 0x000ee80000300a00 */
[----:B------:R-:W3:Y:S01]  /*312a0*/  LDL.LU.64 R4, [R1+0x15c0] ;  /* 0x0015c00001047983 */ /* 0x000ee20000300a00 */
[----:B----4-:R-:W-:-:S13]  /*312b0*/  F2FP.F16.E4M3.UNPACK_B R27, R0.H1 ;  /* 0x00000000ff1b723e */ /* 0x010fda00030006ff */
[----:B------:R0:W-:Y:S04]  /*312c0*/  STL.64 [R1+0x3e0], R16 ;  /* 0x0003e01001007387 */ /* 0x0001e80000100a00 */
[----:B------:R1:W-:Y:S04]  /*312d0*/  STL.64 [R1+0x3e8], R18 ;  /* 0x0003e81201007387 */ /* 0x0003e80000100a00 */
[----:B------:R-:W-:Y:S04]  /*312e0*/  STL [R1+0xa0], R20 ;  /* 0x0000a01401007387 */ /* 0x000fe80000100800 */
[----:B------:R-:W-:Y:S04]  /*312f0*/  STL [R1+0xa4], R21 ;  /* 0x0000a41501007387 */ /* 0x000fe80000100800 */
[----:B------:R-:W4:Y:S01]  /*31300*/  LDL.LU R0, [R1+0x15bc] ;  /* 0x0015bc0001007983 */ /* 0x000f220000300800 */
[----:B0-----:R-:W-:-:S02]  /*31310*/  IMAD.MOV.U32 R16, RZ, RZ, R9 ;  /* 0x000000ffff107224 */ /* 0x001fc400078e0009 */
[----:B------:R-:W-:Y:S02]  /*31320*/  IMAD.MOV.U32 R17, RZ, RZ, R11 ;  /* 0x000000ffff117224 */ /* 0x000fe400078e000b */
[----:B-1----:R-:W-:Y:S02]  /*31330*/  IMAD.MOV.U32 R18, RZ, RZ, R25 ;  /* 0x000000ffff127224 */ /* 0x002fe400078e0019 */
[----:B------:R-:W-:Y:S02]  /*31340*/  IMAD.MOV.U32 R19, RZ, RZ, R13 ;  /* 0x000000ffff137224 */ /* 0x000fe400078e000d */
[----:B------:R-:W-:Y:S02]  /*31350*/  IMAD.MOV.U32 R10, RZ, RZ, R3 ;  /* 0x000000ffff0a7224 */ /* 0x000fe400078e0003 */
[----:B--2---:R-:W-:-:S03]  /*31360*/  IMAD.MOV.U32 R8, RZ, RZ, R14 ;  /* 0x000000ffff087224 */ /* 0x004fc600078e000e */
[----:B---3--:R-:W-:-:S15]  /*31370*/  HMMA.16816.F32 R4, R16, R20, R4 ;  /* 0x000000141004723c */ /* 0x008fde0000001804 */
[----:B------:R-:W-:-:S04]  /*31380*/  NOP ;  /* 0x0000000000007918 */ /* 0x000fc80000000000 */
[----:B------:R-:W-:Y:S04]  /*31390*/  STL.64 [R1+0x3f0], R4 ;  /* 0x0003f00401007387 */ /* 0x000fe80000100a00 */
[----:B------:R-:W-:Y:S04]  /*313a0*/  STL.64 [R1+0x3f8], R6 ;  /* 0x0003f80601007387 */ /* 0x000fe80000100a00 */
[----:B------:R0:W-:Y:S04]  /*313b0*/  STL [R1+0x15b4], R11 ;  /* 0x0015b40b01007387 */ /* 0x0001e80000100800 */
[----:B----4-:R-:W-:Y:S01]  /*313c0*/  LDS.64 R6, [R0+UR7+0x1880] ;  /* 0x0018800700067984 */ /* 0x010fe20008000a00 */
[----:B0-----:R-:W-:-:S03]  /*313d0*/  IMAD.MOV.U32 R11, RZ, RZ, R2 ;  /* 0x000000ffff0b7224 */ /* 0x001fc600078e0002 */
[----:B------:R-:W0:Y:S04]  /*313e0*/  LDS.64 R2, [R0+UR7+0x1080] ;  /* 0x0010800700027984 */ /* 0x000e280008000a00 */
[----:B------:R1:W-:Y:S04]  /*313f0*/  STL [R1+0x15b0], R9 ;  /* 0x0015b00901007387 */ /* 0x0003e80000100800 */
[----:B------:R-:W2:Y:S04]  /*31400*/  LDL.LU R14, [R1+0x15b8] ;  /* 0x0015b800010e7983 */ /* 0x000ea80000300800 */
[----:B------:R-:W3:Y:S04]  /*31410*/  LDL.LU R28, [R1+0x298] ;  /* 0x00029800011c7983 */ /* 0x000ee80000300800 */
[----:B------:R-:W4:Y:S04]  /*31420*/  LDL.LU R29, [R1+0x29c] ;  /* 0x00029c00011d7983 */ /* 0x000f280000300800 */
[----:B0-----:R-:W-:Y:S04]  /*31430*/  STL [R1+0x14f4], R3 ;  /* 0x0014f40301007387 */ /* 0x001fe80000100800 */
[----:B------:R0:W-:Y:S04]  /*31440*/  STL [R1+0x14f8], R7 ;  /* 0x0014f80701007387 */ /* 0x0001e80000100800 */
[----:B------:R-:W3:Y:S04]  /*31450*/  LDL.LU R20, [R1+0x130] ;  /* 0x0001300001147983 */ /* 0x000ee80000300800 */
[----:B------:R-:W3:Y:S04]  /*31460*/  LDL.LU R21, [R1+0x134] ;  /* 0x0001340001157983 */ /* 0x000ee80000300800 */
[----:B------:R-:W3:Y:S04]  /*31470*/  LDL.LU R22, [R1+0x138] ;  /* 0x0001380001167983 */ /* 0x000ee80000300800 */
[----:B------:R-:W3:Y:S01]  /*31480*/  LDL.LU R23, [R1+0x13c] ;  /* 0x00013c0001177983 */ /* 0x000ee20000300800 */
[----:B-1----:R-:W-:-:S03]  /*31490*/  IMAD.MOV.U32 R9, RZ, RZ, R15 ;  /* 0x000000ffff097224 */ /* 0x002fc600078e000f */
[----:B--2---:R-:W1:Y:S04]  /*314a0*/  LDS.64 R4, [R14+UR7+0x1080] ;  /* 0x001080070e047984 */ /* 0x004e680008000a00 */
[----:B---3--:R-:W-:Y:S04]  /*314b0*/  STL.64 [R1+0x1568], R22 ;  /* 0x0015681601007387 */ /* 0x008fe80000100a00 */
[----:B------:R2:W-:Y:S01]  /*314c0*/  STL.64 [R1+0x1560], R20 ;  /* 0x0015601401007387 */ /* 0x0005e20000100a00 */
[----:B------:R-:W-:Y:S01]  /*314d0*/  HMMA.16816.F32 R16, R16, R26, R8 ;  /* 0x0000001a1010723c */ /* 0x000fe20000001808 */
[----:B------:R-:W-:-:S02]  /*314e0*/  F2FP.F16.E4M3.UNPACK_B R28, R28.H1 ;  /* 0x0000001cff1c723e */ /* 0x000fc400030006ff */
[----:B----4-:R-:W-:Y:S01]  /*314f0*/  F2FP.F16.E4M3.UNPACK_B R29, R29.H1 ;  /* 0x0000001dff1d723e */ /* 0x010fe200030006ff */
[----:B0-----:R-:W-:Y:S01]  /*31500*/  IMAD.MOV.U32 R7, RZ, RZ, R26 ;  /* 0x000000ffff077224 */ /* 0x001fe200078e001a */
[----:B------:R-:W0:Y:S04]  /*31510*/  LDS.64 R14, [R14+UR7+0x1880] ;  /* 0x001880070e0e7984 */ /* 0x000e280008000a00 */
[----:B--2---:R-:W2:Y:S04]  /*31520*/  LDL.LU R20, [R1+0x20] ;  /* 0x0000200001147983 */ /* 0x004ea80000300800 */
[----:B------:R-:W2:Y:S01]  /*31530*/  LDL.LU R21, [R1+0x24] ;  /* 0x0000240001157983 */ /* 0x000ea20000300800 */
[----:B------:R-:W-:-:S02]  /*31540*/  IMAD.MOV.U32 R22, RZ, RZ, R24 ;  /* 0x000000ffff167224 */ /* 0x000fc400078e0018 */
[----:B------:R-:W-:-:S05]  /*31550*/  IMAD.MOV.U32 R23, RZ, RZ, R12 ;  /* 0x000000ffff177224 */ /* 0x000fca00078e000c */
[----:B------:R-:W-:Y:S04]  /*31560*/  STL.64 [R1+0x1580], R22 ;  /* 0x0015801601007387 */ /* 0x000fe80000100a00 */
[----:B--2---:R2:W-:Y:S04]  /*31570*/  STL.64 [R1+0x1578], R20 ;  /* 0x0015781401007387 */ /* 0x0045e80000100a00 */
[----:B--2---:R-:W2:Y:S04]  /*31580*/  LDL.LU R20, [R1+0x30] ;  /* 0x0000300001147983 */ /* 0x004ea80000300800 */
[----:B------:R-:W2:Y:S04]  /*31590*/  LDL.LU R21, [R1+0x34] ;  /* 0x0000340001157983 */ /* 0x000ea80000300800 */
[----:B------:R-:W3:Y:S04]  /*315a0*/  LDL.LU R22, [R1+0x38] ;  /* 0x0000380001167983 */ /* 0x000ee80000300800 */
[----:B------:R-:W3:Y:S04]  /*315b0*/  LDL.LU R23, [R1+0x3c] ;  /* 0x00003c0001177983 */ /* 0x000ee80000300800 */
[----:B---3--:R-:W-:Y:S04]  /*315c0*/  STL.64 [R1+0x15a0], R22 ;  /* 0x0015a01601007387 */ /* 0x008fe80000100a00 */
[----:B--2---:R2:W-:Y:S04]  /*315d0*/  STL.64 [R1+0x1598], R20 ;  /* 0x0015981401007387 */ /* 0x0045e80000100a00 */
[----:B--2---:R-:W2:Y:S04]  /*315e0*/  LDL.LU R20, [R1+0x40] ;  /* 0x0000400001147983 */ /* 0x004ea80000300800 */
[----:B------:R-:W2:Y:S04]  /*315f0*/  LDL.LU R21, [R1+0x44] ;  /* 0x0000440001157983 */ /* 0x000ea80000300800 */
[----:B------:R-:W2:Y:S04]  /*31600*/  LDL.LU R22, [R1+0x48] ;  /* 0x0000480001167983 */ /* 0x000ea80000300800 */
[----:B------:R-:W2:Y:S04]  /*31610*/  LDL.LU R23, [R1+0x4c] ;  /* 0x00004c0001177983 */ /* 0x000ea80000300800 */
[----:B------:R-:W3:Y:S04]  /*31620*/  LDL.LU R11, [R1+0x15b4] ;  /* 0x0015b400010b7983 */ /* 0x000ee80000300800 */
[----:B------:R-:W4:Y:S04]  /*31630*/  LDL.LU R9, [R1+0x15b0] ;  /* 0x0015b00001097983 */ /* 0x000f280000300800 */
[----:B------:R-:W-:Y:S04]  /*31640*/  STL.64 [R1+0x400], R16 ;  /* 0x0004001001007387 */ /* 0x000fe80000100a00 */
[----:B------:R0:W-:Y:S01]  /*31650*/  STL.64 [R1+0x408], R18 ;  /* 0x0004081201007387 */ /* 0x0001e20000100a00 */
[----:B------:R-:W-:-:S03]  /*31660*/  IMAD.MOV.U32 R3, RZ, RZ, R27 ;  /* 0x000000ffff037224 */ /* 0x000fc600078e001b */
[----:B------:R-:W2:Y:S01]  /*31670*/  LDL.LU.64 R26, [R1+0x15a8] ;  /* 0x0015a800011a7983 */ /* 0x000ea20000300a00 */
[----:B0-----:R-:W-:Y:S02]  /*31680*/  IMAD.MOV.U32 R18, RZ, RZ, R25 ;  /* 0x000000ffff127224 */ /* 0x001fe400078e0019 */
[----:B------:R-:W-:Y:S01]  /*31690*/  IMAD.MOV.U32 R19, RZ, RZ, R13 ;  /* 0x000000ffff137224 */ /* 0x000fe200078e000d */
[----:B------:R0:W-:Y:S01]  /*316a0*/  STL.64 [R1+0x78], R28 ;  /* 0x0000781c01007387 */ /* 0x0001e20000100a00 */
[----:B---3--:R-:W-:Y:S02]  /*316b0*/  IMAD.MOV.U32 R17, RZ, RZ, R11 ;  /* 0x000000ffff117224 */ /* 0x008fe400078e000b */
[----:B----4-:R-:W-:-:S07]  /*316c0*/  IMAD.MOV.U32 R16, RZ, RZ, R9 ;  /* 0x000000ffff107224 */ /* 0x010fce00078e0009 */
[----:B--2---:R-:W-:Y:S01]  /*316d0*/  HMMA.16816.F32 R16, R16, R28, R20 ;  /* 0x0000001c1010723c */ /* 0x004fe20000001814 */
[----:B------:R-:W2:Y:S04]  /*316e0*/  LDL.LU.64 R22, [R1+0x15a0] ;  /* 0x0015a00001167983 */ /* 0x000ea80000300a00 */
[----:B------:R-:W2:Y:S04]  /*316f0*/  LDL.LU.64 R20, [R1+0x1598] ;  /* 0x0015980001147983 */ /* 0x000ea80000300a00 */
[----:B0-----:R-:W3:Y:S01]  /*31700*/  LDL.LU.64 R28, [R1+0x1590] ;  /* 0x00159000011c7983 */ /* 0x001ee20000300a00 */
[----:B------:R-:W-:-:S02]  /*31710*/  F2FP.F16.E4M3.UNPACK_B R26, R26.H1 ;  /* 0x0000001aff1a723e */ /* 0x000fc400030006ff */
[----:B------:R-:W-:-:S07]  /*31720*/  F2FP.F16.E4M3.UNPACK_B R27, R27.H1 ;  /* 0x0000001bff1b723e */ /* 0x000fce00030006ff */
[----:B------:R0:W-:Y:S04]  /*31730*/  STL.64 [R1+0x410], R16 ;  /* 0x0004101001007387 */ /* 0x0001e80000100a00 */
[----:B------:R4:W-:Y:S01]  /*31740*/  STL.64 [R1+0x418], R18 ;  /* 0x0004181201007387 */ /* 0x0009e20000100a00 */
[----:B0-----:R-:W-:Y:S02]  /*31750*/  IMAD.MOV.U32 R16, RZ, RZ, R9 ;  /* 0x000000ffff107224 */ /* 0x001fe400078e0009 */
[----:B------:R-:W-:Y:S02]  /*31760*/  IMAD.MOV.U32 R17, RZ, RZ, R11 ;  /* 0x000000ffff117224 */ /* 0x000fe400078e000b */
[----:B----4-:R-:W-:Y:S02]  /*31770*/  IMAD.MOV.U32 R18, RZ, RZ, R25 ;  /* 0x000000ffff127224 */ /* 0x010fe400078e0019 */
[----:B------:R-:W-:Y:S01]  /*31780*/  IMAD.MOV.U32 R19, RZ, RZ, R13 ;  /* 0x000000ffff137224 */ /* 0x000fe200078e000d */
[----:B------:R0:W-:Y:S06]  /*31790*/  STL [R1+0x50], R26 ;  /* 0x0000501a01007387 */ /* 0x0001ec0000100800 */
[----:B--2---:R-:W-:Y:S01]  /*317a0*/  HMMA.16816.F32 R16, R16, R26, R20 ;  /* 0x0000001a1010723c */ /* 0x004fe20000001814 */
[----:B---3--:R-:W-:-:S02]  /*317b0*/  F2FP.F16.E4M3.UNPACK_B R10, R28.H1 ;  /* 0x0000001cff0a723e */ /* 0x008fc400030006ff */
[----:B------:R-:W2:Y:S01]  /*317c0*/  LDL.LU R28, [R1+0x158c] ;  /* 0x00158c00011c7983 */ /* 0x000ea20000300800 */
[----:B------:R-:W-:-:S03]  /*317d0*/  F2FP.F16.E4M3.UNPACK_B R8, R29.H1 ;  /* 0x0000001dff08723e */ /* 0x000fc600030006ff */
[----:B------:R-:W3:Y:S04]  /*317e0*/  LDL.LU R29, [R1+0x1588] ;  /* 0x00158800011d7983 */ /* 0x000ee80000300800 */
[----:B------:R-:W4:Y:S04]  /*317f0*/  LDL.LU.64 R22, [R1+0x1580] ;  /* 0x0015800001167983 */ /* 0x000f280000300a00 */
[----:B------:R-:W4:Y:S01]  /*31800*/  LDL.LU.64 R20, [R1+0x1578] ;  /* 0x0015780001147983 */ /* 0x000f220000300a00 */
[----:B------:R-:W-:-:S03]  /*31810*/  IMAD.MOV.U32 R0, RZ, RZ, R27 ;  /* 0x000000ffff007224 */ /* 0x000fc600078e001b */
[----:B0-----:R-:W2:Y:S04]  /*31820*/  LDL.LU.64 R26, [R1+0x1570] ;  /* 0x00157000011a7983 */ /* 0x001ea80000300a00 */
[----:B------:R-:W-:Y:S04]  /*31830*/  STL.64 [R1+0x420], R16 ;  /* 0x0004201001007387 */ /* 0x000fe80000100a00 */
[----:B------:R0:W-:Y:S04]  /*31840*/  STL.64 [R1+0x428], R18 ;  /* 0x0004281201007387 */ /* 0x0001e80000100a00 */
[----:B------:R1:W-:Y:S04]  /*31850*/  STL [R1+0x40], R10 ;  /* 0x0000400a01007387 */ /* 0x0003e80000100800 */
[----:B------:R1:W-:Y:S01]  /*31860*/  STL [R1+0x44], R8 ;  /* 0x0000440801007387 */ /* 0x0003e20000100800 */
[----:B0-----:R-:W-:-:S02]  /*31870*/  IMAD.MOV.U32 R19, RZ, RZ, R8 ;  /* 0x000000ffff137224 */ /* 0x001fc400078e0008 */
[----:B------:R-:W-:Y:S02]  /*31880*/  IMAD.MOV.U32 R18, RZ, RZ, R10 ;  /* 0x000000ffff127224 */ /* 0x000fe400078e000a */
[----:B-1----:R-:W-:Y:S02]  /*31890*/  IMAD.MOV.U32 R10, RZ, RZ, R25 ;  /* 0x000000ffff0a7224 */ /* 0x002fe400078e0019 */
[----:B------:R-:W-:Y:S02]  /*318a0*/  IMAD.MOV.U32 R8, RZ, RZ, R9 ;  /* 0x000000ffff087224 */ /* 0x000fe400078e0009 */
[----:B------:R-:W-:Y:S02]  /*318b0*/  IMAD.MOV.U32 R9, RZ, RZ, R11 ;  /* 0x000000ffff097224 */ /* 0x000fe400078e000b */
[----:B------:R-:W-:Y:S01]  /*318c0*/  IMAD.MOV.U32 R11, RZ, RZ, R13 ;  /* 0x000000ffff0b7224 */ /* 0x000fe200078e000d */
[----:B------:R-:W-:Y:S06]  /*318d0*/  STL [R1+0x14f0], R0 ;  /* 0x0014f00001007387 */ /* 0x000fec0000100800 */
[----:B----4-:R-:W-:Y:S01]  /*318e0*/  HMMA.16816.F32 R16, R8, R18, R20 ;  /* 0x000000120810723c */ /* 0x010fe20000001814 */
[----:B------:R-:W2:Y:S04]  /*318f0*/  LDL.LU.64 R22, [R1+0x1568] ;  /* 0x0015680001167983 */ /* 0x000ea80000300a00 */
[----:B------:R-:W2:Y:S01]  /*31900*/  LDL.LU.64 R20, [R1+0x1560] ;  /* 0x0015600001147983 */ /* 0x000ea20000300a00 */
[----:B------:R-:W-:-:S02]  /*31910*/  IMAD.MOV.U32 R8, RZ, RZ, R2 ;  /* 0x000000ffff087224 */ /* 0x000fc400078e0002 */
[----:B------:R-:W-:Y:S02]  /*31920*/  IMAD.MOV.U32 R9, RZ, RZ, R6 ;  /* 0x000000ffff097224 */ /* 0x000fe400078e0006 */
[----:B------:R-:W-:Y:S02]  /*31930*/  IMAD.MOV.U32 R10, RZ, RZ, R4 ;  /* 0x000000ffff0a7224 */ /* 0x000fe400078e0004 */
[----:B------:R-:W-:-:S07]  /*31940*/  IMAD.MOV.U32 R11, RZ, RZ, R14 ;  /* 0x000000ffff0b7224 */ /* 0x000fce00078e000e */
[----:B------:R-:W-:Y:S04]  /*31950*/  STL.64 [R1+0x430], R16 ;  /* 0x0004301001007387 */ /* 0x000fe80000100a00 */
[----:B------:R2:W-:Y:S02]  /*31960*/  STL.64 [R1+0x438], R18 ;  /* 0x0004381201007387 */ /* 0x0005e40000100a00 */
[----:B--2---:R-:W-:Y:S01]  /*31970*/  HMMA.16816.F32 R16, R8, R26, R20 ;  /* 0x0000001a0810723c */ /* 0x004fe20000001814 */
[----:B---3--:R-:W-:Y:S02]  /*31980*/  IMAD.MOV.U32 R20, RZ, RZ, R29 ;  /* 0x000000ffff147224 */ /* 0x008fe400078e001d */
[----:B------:R-:W-:Y:S01]  /*31990*/  IMAD.MOV.U32 R21, RZ, RZ, R28 ;  /* 0x000000ffff157224 */ /* 0x000fe200078e001c */
[----:B------:R-:W2:Y:S04]  /*319a0*/  LDL.LU R29, [R1+0x155c] ;  /* 0x00155c00011d7983 */ /* 0x000ea80000300800 */
[----:B------:R-:W3:Y:S04]  /*319b0*/  LDL.LU R28, [R1+0x1558] ;  /* 0x00155800011c7983 */ /* 0x000ee80000300800 */
[----:B------:R0:W-:Y:S04]  /*319c0*/  STL.64 [R1+0x1510], R20 ;  /* 0x0015101401007387 */ /* 0x0001e80000100a00 */
[----:B------:R-:W4:Y:S04]  /*319d0*/  LDL.LU R24, [R1+0xe0] ;  /* 0x0000e00001187983 */ /* 0x000f280000300800 */
[----:B------:R-:W4:Y:S04]  /*319e0*/  LDL.LU R25, [R1+0xe4] ;  /* 0x0000e40001197983 */ /* 0x000f280000300800 */
[----:B------:R-:W2:Y:S04]  /*319f0*/  LDL.LU R26, [R1+0xe8] ;  /* 0x0000e800011a7983 */ /* 0x000ea80000300800 */
[----:B------:R-:W2:Y:S04]  /*31a00*/  LDL.LU R27, [R1+0xec] ;  /* 0x0000ec00011b7983 */ /* 0x000ea80000300800 */
[----:B--2---:R-:W-:Y:S04]  /*31a10*/  STL.64 [R1+0x1520], R26 ;  /* 0x0015201a01007387 */ /* 0x004fe80000100a00 */
[----:B----4-:R-:W-:Y:S04]  /*31a20*/  STL.64 [R1+0x1518], R24 ;  /* 0x0015181801007387 */ /* 0x010fe80000100a00 */
[----:B0-----:R-:W2:Y:S04]  /*31a30*/  LDL.LU R20, [R1+0x70] ;  /* 0x0000700001147983 */ /* 0x001ea80000300800 */
[----:B------:R-:W2:Y:S04]  /*31a40*/  LDL.LU R21, [R1+0x74] ;  /* 0x0000740001157983 */ /* 0x000ea80000300800 */
[----:B--2---:R3:W-:Y:S02]  /*31a50*/  STL.64 [R1+0x1528], R20 ;  /* 0x0015281401007387 */ /* 0x0047e40000100a00 */
[----:B---3--:R-:W-:-:S02]  /*31a60*/  IMAD.MOV.U32 R20, RZ, RZ, R28 ;  /* 0x000000ffff147224 */ /* 0x008fc400078e001c */
[----:B------:R-:W2:Y:S01]  /*31a70*/  LDL.LU R28, [R1+0x1554] ;  /* 0x00155400011c7983 */ /* 0x000ea20000300800 */
[----:B------:R-:W-:-:S03]  /*31a80*/  IMAD.MOV.U32 R21, RZ, RZ, R29 ;  /* 0x000000ffff157224 */ /* 0x000fc600078e001d */
[----:B------:R-:W2:Y:S04]  /*31a90*/  LDL.LU R29, [R1+0x1550] ;  /* 0x00155000011d7983 */ /* 0x000ea80000300800 */
[----:B------:R-:W3:Y:S04]  /*31aa0*/  LDL.LU R24, [R1+0xf0] ;  /* 0x0000f00001187983 */ /* 0x000ee80000300800 */
[----:B------:R-:W3:Y:S04]  /*31ab0*/  LDL.LU R25, [R1+0xf4] ;  /* 0x0000f40001197983 */ /* 0x000ee80000300800 */
[----:B------:R-:W4:Y:S04]  /*31ac0*/  LDL.LU R26, [R1+0xf8] ;  /* 0x0000f800011a7983 */ /* 0x000f280000300800 */
[----:B------:R-:W4:Y:S04]  /*31ad0*/  LDL.LU R27, [R1+0xfc] ;  /* 0x0000fc00011b7983 */ /* 0x000f280000300800 */
[----:B----4-:R-:W-:Y:S04]  /*31ae0*/  STL.64 [R1+0x1538], R26 ;  /* 0x0015381a01007387 */ /* 0x010fe80000100a00 */
[----:B---3--:R0:W-:Y:S04]  /*31af0*/  STL.64 [R1+0x1530], R24 ;  /* 0x0015301801007387 */ /* 0x0081e80000100a00 */
[----:B0-----:R-:W3:Y:S04]  /*31b00*/  LDL.LU R24, [R1+0x100] ;  /* 0x0001000001187983 */ /* 0x001ee80000300800 */
[----:B------:R-:W3:Y:S04]  /*31b10*/  LDL.LU R25, [R1+0x104] ;  /* 0x0001040001197983 */ /* 0x000ee80000300800 */
[----:B------:R-:W4:Y:S04]  /*31b20*/  LDL.LU R26, [R1+0x108] ;  /* 0x00010800011a7983 */ /* 0x000f280000300800 */
[----:B------:R-:W4:Y:S04]  /*31b30*/  LDL.LU R27, [R1+0x10c] ;  /* 0x00010c00011b7983 */ /* 0x000f280000300800 */
[----:B----4-:R-:W-:Y:S04]  /*31b40*/  STL.64 [R1+0x1548], R26 ;  /* 0x0015481a01007387 */ /* 0x010fe80000100a00 */
[----:B---3--:R0:W-:Y:S04]  /*31b50*/  STL.64 [R1+0x1540], R24 ;  /* 0x0015401801007387 */ /* 0x0081e80000100a00 */
[----:B0-----:R-:W3:Y:S04]  /*31b60*/  LDL.LU R24, [R1+0x110] ;  /* 0x0001100001187983 */ /* 0x001ee80000300800 */
[----:B------:R-:W3:Y:S04]  /*31b70*/  LDL.LU R25, [R1+0x114] ;  /* 0x0001140001197983 */ /* 0x000ee80000300800 */
[----:B------:R-:W3:Y:S04]  /*31b80*/  LDL.LU R26, [R1+0x118] ;  /* 0x00011800011a7983 */ /* 0x000ee80000300800 */
[----:B------:R-:W3:Y:S04]  /*31b90*/  LDL.LU R27, [R1+0x11c] ;  /* 0x00011c00011b7983 */ /* 0x000ee80000300800 */
[----:B------:R-:W-:Y:S04]  /*31ba0*/  STL.64 [R1+0x1508], R18 ;  /* 0x0015081201007387 */ /* 0x000fe80000100a00 */
[----:B------:R0:W-:Y:S04]  /*31bb0*/  STL.64 [R1+0x1500], R16 ;  /* 0x0015001001007387 */ /* 0x0001e80000100a00 */
[----:B0-----:R-:W2:Y:S04]  /*31bc0*/  LDL.LU R16, [R1+0x120] ;  /* 0x0001200001107983 */ /* 0x001ea80000300800 */
[----:B------:R-:W2:Y:S04]  /*31bd0*/  LDL.LU R17, [R1+0x124] ;  /* 0x0001240001117983 */ /* 0x000ea80000300800 */
[----:B------:R-:W2:Y:S04]  /*31be0*/  LDL.LU R18, [R1+0x128] ;  /* 0x0001280001127983 */ /* 0x000ea80000300800 */
[----:B------:R-:W2:Y:S02]  /*31bf0*/  LDL.LU R19, [R1+0x12c] ;  /* 0x00012c0001137983 */ /* 0x000ea40000300800 */
[----:B--2---:R-:W-:-:S15]  /*31c00*/  HMMA.16816.F32 R16, R8, R28, R16 ;  /* 0x0000001c0810723c */ /* 0x004fde0000001810 */
[----:B------:R-:W-:-:S04]  /*31c10*/  NOP ;  /* 0x0000000000007918 */ /* 0x000fc80000000000 */
[----:B------:R0:W-:Y:S04]  /*31c20*/  STL.64 [R1+0x30], R16 ;  /* 0x0000301001007387 */ /* 0x0001e80000100a00 */
[----:B------:R-:W3:Y:S04]  /*31c30*/  LDL.LU R28, [R1+0x60] ;  /* 0x00006000011c7983 */ /* 0x000ee80000300800 */
[----:B------:R-:W3:Y:S01]  /*31c40*/  LDL.LU R29, [R1+0x64] ;  /* 0x00006400011d7983 */ /* 0x000ee20000300800 */
[----:B------:R-:W-:-:S03]  /*31c50*/  IMAD.MOV.U32 R13, RZ, RZ, R18 ;  /* 0x000000ffff0d7224 */ /* 0x000fc600078e0012 */
[----:B------:R-:W2:Y:S01]  /*31c60*/  LDL.LU R22, [R1+0x88] ;  /* 0x0000880001167983 */ /* 0x000ea20000300800 */
[----:B------:R-:W-:-:S03]  /*31c70*/  IMAD.MOV.U32 R12, RZ, RZ, R19 ;  /* 0x000000ffff0c7224 */ /* 0x000fc600078e0013 */
[----:B------:R-:W2:Y:S04]  /*31c80*/  LDL.LU R23, [R1+0x8c] ;  /* 0x00008c0001177983 */ /* 0x000ea80000300800 */
[----:B0-----:R-:W2:Y:S04]  /*31c90*/  LDL.LU R16, [R1+0xd0] ;  /* 0x0000d00001107983 */ /* 0x001ea80000300800 */
[----:B------:R-:W2:Y:S04]  /*31ca0*/  LDL.LU R17, [R1+0xd4] ;  /* 0x0000d40001117983 */ /* 0x000ea80000300800 */
[----:B------:R-:W2:Y:S04]  /*31cb0*/  LDL.LU R18, [R1+0xd8] ;  /* 0x0000d80001127983 */ /* 0x000ea80000300800 */
[----:B------:R-:W2:Y:S01]  /*31cc0*/  LDL.LU R19, [R1+0xdc] ;  /* 0x0000dc0001137983 */ /* 0x000ea20000300800 */
[----:B---3--:R-:W-:Y:S03]  /*31cd0*/  HMMA.16816.F32 R8, R8, R28, R24 ;  /* 0x0000001c0808723c */ /* 0x008fe60000001818 */
[----:B------:R-:W3:Y:S04]  /*31ce0*/  LDL.LU.64 R26, [R1+0x1548] ;  /* 0x00154800011a7983 */ /* 0x000ee80000300a00 */
[----:B------:R-:W3:Y:S04]  /*31cf0*/  LDL.LU.64 R24, [R1+0x1540] ;  /* 0x0015400001187983 */ /* 0x000ee80000300a00 */
[----:B------:R-:W4:Y:S08]  /*31d00*/  LDL.LU R28, [R1+0x98] ;  /* 0x00009800011c7983 */ /* 0x000f300000300800 */
[----:B------:R0:W-:Y:S04]  /*31d10*/  STL.64 [R1+0x20], R8 ;  /* 0x0000200801007387 */ /* 0x0001e80000100a00 */
[----:B------:R1:W-:Y:S04]  /*31d20*/  STL.64 [R1+0x28], R10 ;  /* 0x0000280a01007387 */ /* 0x0003e80000100a00 */
[----:B------:R-:W4:Y:S01]  /*31d30*/  LDL.LU R29, [R1+0x9c] ;  /* 0x00009c00011d7983 */ /* 0x000f220000300800 */
[----:B0-----:R-:W-:-:S02]  /*31d40*/  IMAD.MOV.U32 R8, RZ, RZ, R2 ;  /* 0x000000ffff087224 */ /* 0x001fc400078e0002 */
[----:B------:R-:W-:Y:S02]  /*31d50*/  IMAD.MOV.U32 R9, RZ, RZ, R6 ;  /* 0x000000ffff097224 */ /* 0x000fe400078e0006 */
[----:B-1----:R-:W-:Y:S02]  /*31d60*/  IMAD.MOV.U32 R10, RZ, RZ, R4 ;  /* 0x000000ffff0a7224 */ /* 0x002fe400078e0004 */
[----:B------:R-:W-:-:S07]  /*31d70*/  IMAD.MOV.U32 R11, RZ, RZ, R14 ;  /* 0x000000ffff0b7224 */ /* 0x000fce00078e000e */
[----:B---3--:R-:W-:Y:S01]  /*31d80*/  HMMA.16816.F32 R8, R8, R20, R24 ;  /* 0x000000140808723c */ /* 0x008fe20000001818 */
[----:B------:R-:W3:Y:S04]  /*31d90*/  LDL.LU.64 R26, [R1+0x1538] ;  /* 0x00153800011a7983 */ /* 0x000ee80000300a00 */
[----:B------:R-:W3:Y:S04]  /*31da0*/  LDL.LU.64 R24, [R1+0x1530] ;  /* 0x0015300001187983 */ /* 0x000ee80000300a00 */
[----:B------:R-:W3:Y:S10]  /*31db0*/  LDL.LU.64 R20, [R1+0x1528] ;  /* 0x0015280001147983 */ /* 0x000ef40000300a00 */
        /* <DEDUP_REMOVED lines=8> */
[----:B------:R-:W3:Y:S04]  /*31e40*/  LDL.LU.64 R26, [R1+0x1520] ;  /* 0x00152000011a7983 */ /* 0x000ee80000300a00 */
[----:B------:R-:W3:Y:S04]  /*31e50*/  LDL.LU.64 R24, [R1+0x1518] ;  /* 0x0015180001187983 */ /* 0x000ee80000300a00 */
[----:B------:R-:W3:Y:S10]  /*31e60*/  LDL.LU.64 R20, [R1+0x1510] ;  /* 0x0015100001147983 */ /* 0x000ef40000300a00 */
[----:B------:R0:W-:Y:S04]  /*31e70*/  STL.64 [R1], R8 ;  /* 0x0000000801007387 */ /* 0x0001e80000100a00 */
[----:B------:R1:W-:Y:S01]  /*31e80*/  STL.64 [R1+0x8], R10 ;  /* 0x0000080a01007387 */ /* 0x0003e20000100a00 */
[----:B0-----:R-:W-:-:S02]  /*31e90*/  IMAD.MOV.U32 R8, RZ, RZ, R2 ;  /* 0x000000ffff087224 */ /* 0x001fc400078e0002 */
[----:B------:R-:W-:Y:S02]  /*31ea0*/  IMAD.MOV.U32 R9, RZ, RZ, R6 ;  /* 0x000000ffff097224 */ /* 0x000fe400078e0006 */
[----:B-1----:R-:W-:Y:S02]  /*31eb0*/  IMAD.MOV.U32 R10, RZ, RZ, R4 ;  /* 0x000000ffff0a7224 */ /* 0x002fe400078e0004 */
[----:B------:R-:W-:-:S07]  /*31ec0*/  IMAD.MOV.U32 R11, RZ, RZ, R14 ;  /* 0x000000ffff0b7224 */ /* 0x000fce00078e000e */
[----:B---3--:R-:W-:-:S15]  /*31ed0*/  HMMA.16816.F32 R24, R8, R20, R24 ;  /* 0x000000140818723c */ /* 0x008fde0000001818 */
[----:B------:R-:W-:-:S04]  /*31ee0*/  NOP ;  /* 0x0000000000007918 */ /* 0x000fc80000000000 */
[----:B------:R-:W-:Y:S04]  /*31ef0*/  STL.64 [R1+0x14b0], R26 ;  /* 0x0014b01a01007387 */ /* 0x000fe80000100a00 */
[----:B------:R0:W-:Y:S04]  /*31f00*/  STL.64 [R1+0x14a8], R24 ;  /* 0x0014a81801007387 */ /* 0x0001e80000100a00 */
[----:B0-----:R-:W4:Y:S04]  /*31f10*/  LDL.LU R24, [R1+0xc0] ;  /* 0x0000c00001187983 */ /* 0x001f280000300800 */
[----:B------:R-:W4:Y:S04]  /*31f20*/  LDL.LU R25, [R1+0xc4] ;  /* 0x0000c40001197983 */ /* 0x000f280000300800 */
[----:B------:R-:W4:Y:S04]  /*31f30*/  LDL.LU R26, [R1+0xc8] ;  /* 0x0000c800011a7983 */ /* 0x000f280000300800 */
[----:B------:R-:W4:Y:S01]  /*31f40*/  LDL.LU R27, [R1+0xcc] ;  /* 0x0000cc00011b7983 */ /* 0x000f220000300800 */
[----:B--2---:R-:W-:Y:S03]  /*31f50*/  HMMA.16816.F32 R20, R8, R22, R16 ;  /* 0x000000160814723c */ /* 0x004fe60000001810 */
[----:B------:R-:W2:Y:S04]  /*31f60*/  LDL.LU.64 R18, [R1+0x1508] ;  /* 0x0015080001127983 */ /* 0x000ea80000300a00 */
[----:B------:R-:W2:-:S12]  /*31f70*/  LDL.LU.64 R16, [R1+0x1500] ;  /* 0x0015000001107983 */ /* 0x000e980000300a00 */
[----:B------:R0:W-:Y:S04]  /*31f80*/  STL.64 [R1+0x14a0], R22 ;  /* 0x0014a01601007387 */ /* 0x0001e80000100a00 */
[----:B0-----:R-:W2:Y:S04]  /*31f90*/  LDL.LU R22, [R1+0xb8] ;  /* 0x0000b80001167983 */ /* 0x001ea80000300800 */
[----:B------:R-:W2:Y:S01]  /*31fa0*/  LDL.LU R23, [R1+0xbc] ;  /* 0x0000bc0001177983 */ /* 0x000ea20000300800 */
[----:B----4-:R-:W-:Y:S01]  /*31fb0*/  HMMA.16816.F32 R8, R8, R28, R24 ;  /* 0x0000001c0808723c */ /* 0x010fe20000001818 */
[----:B------:R-:W-:-:S02]  /*31fc0*/  IMAD.MOV.U32 R26, RZ, RZ, R7 ;  /* 0x000000ffff1a7224 */ /* 0x000fc400078e0007 */
[----:B------:R-:W3:Y:S01]  /*31fd0*/  LDL.LU R7, [R1+0x14f8] ;  /* 0x0014f80001077983 */ /* 0x000ee20000300800 */
[----:B------:R-:W-:-:S03]  /*31fe0*/  IMAD.MOV.U32 R27, RZ, RZ, R3 ;  /* 0x000000ffff1b7224 */ /* 0x000fc600078e0003 */
[----:B------:R-:W4:Y:S04]  /*31ff0*/  LDL.LU R3, [R1+0x14f4] ;  /* 0x0014f40001037983 */ /* 0x000f280000300800 */
[----:B------:R-:W2:Y:S04]  /*32000*/  LDL.LU R24, [R1+0xa0] ;  /* 0x0000a00001187983 */ /* 0x000ea80000300800 */
[----:B------:R-:W2:Y:S04]  /*32010*/  LDL.LU R25, [R1+0xa4] ;  /* 0x0000a40001197983 */ /* 0x000ea80000300800 */
[----:B------:R-:W3:Y:S04]  /*32020*/  LDL.LU R28, [R1+0xa8] ;  /* 0x0000a800011c7983 */ /* 0x000ee80000300800 */
[----:B------:R-:W3:Y:S04]  /*32030*/  LDL.LU R29, [R1+0xac] ;  /* 0x0000ac00011d7983 */ /* 0x000ee80000300800 */
[----:B------:R0:W-:Y:S01]  /*32040*/  STL.64 [R1+0x14c8], R26 ;  /* 0x0014c81a01007387 */ /* 0x0001e20000100a00 */
[----:B------:R-:W-:-:S03]  /*32050*/  IMAD.MOV.U32 R14, RZ, RZ, R5 ;  /* 0x000000ffff0e7224 */ /* 0x000fc600078e0005 */
[----:B0-----:R-:W3:Y:S04]  /*32060*/  LDL.LU R26, [R1+0xb0] ;  /* 0x0000b000011a7983 */ /* 0x001ee80000300800 */
[----:B------:R-:W3:Y:S04]  /*32070*/  LDL.LU R27, [R1+0xb4] ;  /* 0x0000b400011b7983 */ /* 0x000ee80000300800 */
[----:B--2---:R-:W-:Y:S04]  /*32080*/  STL.64 [R1+0x14e0], R24 ;  /* 0x0014e01801007387 */ /* 0x004fe80000100a00 */
[----:B------:R0:W-:Y:S02]  /*32090*/  STL.64 [R1+0x1498], R10 ;  /* 0x0014980a01007387 */ /* 0x0001e40000100a00 */
[----:B0-----:R-:W-:-:S02]  /*320a0*/  IMAD.MOV.U32 R10, RZ, RZ, R13 ;  /* 0x000000ffff0a7224 */ /* 0x001fc400078e000d */
[----:B------:R-:W-:Y:S02]  /*320b0*/  IMAD.MOV.U32 R11, RZ, RZ, R12 ;  /* 0x000000ffff0b7224 */ /* 0x000fe400078e000c */
[----:B----4-:R-:W-:Y:S02]  /*320c0*/  IMAD.MOV.U32 R12, RZ, RZ, R3 ;  /* 0x000000ffff0c7224 */ /* 0x010fe400078e0003 */
[----:B---3--:R-:W-:-:S07]  /*320d0*/  IMAD.MOV.U32 R13, RZ, RZ, R7 ;  /* 0x000000ffff0d7224 */ /* 0x008fce00078e0007 */
[C---:B------:R-:W-:Y:S01]  /*320e0*/  HMMA.16816.F32 R16, R12.reuse, R22, R16 ;  /* 0x000000160c10723c */ /* 0x040fe20000001810 */
[----:B------:R0:W-:Y:S04]  /*320f0*/  STL.64 [R1+0x14e8], R8 ;  /* 0x0014e80801007387 */ /* 0x0001e80000100a00 */
[----:B0-----:R-:W2:Y:S04]  /*32100*/  LDL.LU R8, [R1+0x30] ;  /* 0x0000300001087983 */ /* 0x001ea80000300800 */
[----:B------:R-:W2:Y:S10]  /*32110*/  LDL.LU R9, [R1+0x34] ;  /* 0x0000340001097983 */ /* 0x000eb40000300800 */
[----:B------:R0:W-:Y:S04]  /*32120*/  STL.64 [R1+0x440], R16 ;  /* 0x0004401001007387 */ /* 0x0001e80000100a00 */
[----:B------:R1:W-:Y:S04]  /*32130*/  STL.64 [R1+0x448], R18 ;  /* 0x0004481201007387 */ /* 0x0003e80000100a00 */
[----:B0-----:R-:W3:Y:S04]  /*32140*/  LDL.LU R16, [R1+0x20] ;  /* 0x0000200001107983 */ /* 0x001ee80000300800 */
[----:B------:R-:W3:Y:S04]  /*32150*/  LDL.LU R17, [R1+0x24] ;  /* 0x0000240001117983 */ /* 0x000ee80000300800 */
[----:B-1----:R-:W3:Y:S04]  /*32160*/  LDL.LU R18, [R1+0x28] ;  /* 0x0000280001127983 */ /* 0x002ee80000300800 */
[----:B------:R-:W3:Y:S04]  /*32170*/  LDL.LU R19, [R1+0x2c] ;  /* 0x00002c0001137983 */ /* 0x000ee80000300800 */
[----:B------:R-:W4:Y:S04]  /*32180*/  LDL.LU R22, [R1+0x78] ;  /* 0x0000780001167983 */ /* 0x000f280000300800 */
[----:B------:R-:W4:Y:S04]  /*32190*/  LDL.LU R23, [R1+0x7c] ;  /* 0x00007c0001177983 */ /* 0x000f280000300800 */
[----:B----4-:R-:W-:Y:S04]  /*321a0*/  STL.64 [R1+0x14c0], R22 ;  /* 0x0014c01601007387 */ /* 0x010fe80000100a00 */
[----:B------:R0:W-:Y:S04]  /*321b0*/  STL.64 [R1+0x14b8], R20 ;  /* 0x0014b81401007387 */ /* 0x0001e80000100a00 */
[----:B0-----:R-:W4:Y:S04]  /*321c0*/  LDL.LU R20, [R1] ;  /* 0x0000000001147983 */ /* 0x001f280000300800 */
[----:B------:R-:W4:Y:S04]  /*321d0*/  LDL.LU R21, [R1+0x4] ;  /* 0x0000040001157983 */ /* 0x000f280000300800 */
[----:B------:R-:W3:Y:S04]  /*321e0*/  LDL.LU R22, [R1+0x8] ;  /* 0x0000080001167983 */ /* 0x000ee80000300800 */
[----:B------:R-:W3:Y:S01]  /*321f0*/  LDL.LU R23, [R1+0xc] ;  /* 0x00000c0001177983 */ /* 0x000ee20000300800 */
[----:B--2---:R-:W-:Y:S03]  /*32200*/  HMMA.16816.F32 R24, R12, R26, R8 ;  /* 0x0000001a0c18723c */ /* 0x004fe60000001808 */
[----:B---3--:R0:W-:Y:S04]  /*32210*/  STL.64 [R1+0x14d8], R22 ;  /* 0x0014d81601007387 */ /* 0x0081e80000100a00 */
[----:B----4-:R1:W-:Y:S01]  /*32220*/  STL.64 [R1+0x14d0], R20 ;  /* 0x0014d01401007387 */ /* 0x0103e20000100a00 */
[----:B0-----:R-:W-:-:S03]  /*32230*/  IMAD.MOV.U32 R23, RZ, RZ, R0 ;  /* 0x000000ffff177224 */ /* 0x001fc600078e0000 */
[----:B-1----:R-:W2:Y:S04]  /*32240*/  LDL.LU R20, [R1+0x10] ;  /* 0x0000100001147983 */ /* 0x002ea80000300800 */
[----:B------:R-:W2:Y:S04]  /*32250*/  LDL.LU R21, [R1+0x14] ;  /* 0x0000140001157983 */ /* 0x000ea80000300800 */
[----:B------:R-:W2:Y:S04]  /*32260*/  LDL.LU R22, [R1+0x18] ;  /* 0x0000180001167983 */ /* 0x000ea80000300800 */
[----:B------:R-:W3:Y:S04]  /*32270*/  LDL.LU R0, [R1+0x14f0] ;  /* 0x0014f00001007983 */ /* 0x000ee80000300800 */
[----:B------:R-:W4:Y:S04]  /*32280*/  LDL.LU.64 R8, [R1+0x14e8] ;  /* 0x0014e80001087983 */ /* 0x000f280000300a00 */
[----:B------:R0:W-:Y:S04]  /*32290*/  STL.64 [R1+0x4b0], R24 ;  /* 0x0004b01801007387 */ /* 0x0001e80000100a00 */
[----:B------:R-:W-:Y:S04]  /*322a0*/  STL.64 [R1+0x4b8], R26 ;  /* 0x0004b81a01007387 */ /* 0x000fe80000100a00 */
[----:B0-----:R-:W2:Y:S01]  /*322b0*/  LDL.LU.64 R24, [R1+0x14e0] ;  /* 0x0014e00001187983 */ /* 0x001ea20000300a00 */
[----:B------:R-:W-:Y:S03]  /*322c0*/  HMMA.16816.F32 R16, R12, R28, R16 ;  /* 0x0000001c0c10723c */ /* 0x000fe60000001810 */
[----:B------:R-:W4:-:S15]  /*322d0*/  LDL.LU R10, [R1+0x50] ;  /* 0x00005000010a7983 */ /* 0x000f1e0000300800 */
[----:B------:R-:W-:Y:S01]  /*322e0*/  NOP ;  /* 0x0000000000007918 */ /* 0x000fe20000000000 */
[----:B------:R-:W-:Y:S04]  /*322f0*/  STL.64 [R1+0x450], R16 ;  /* 0x0004501001007387 */ /* 0x000fe80000100a00 */
[----:B------:R0:W-:Y:S04]  /*32300*/  STL.64 [R1+0x458], R18 ;  /* 0x0004581201007387 */ /* 0x0001e80000100a00 */
[----:B0-----:R-:W4:Y:S04]  /*32310*/  LDL.LU R18, [R1+0x1e0] ;  /* 0x0001e00001127983 */ /* 0x001f280000300800 */
[----:B------:R-:W4:Y:S04]  /*32320*/  LDL.LU R19, [R1+0x1e4] ;  /* 0x0001e40001137983 */ /* 0x000f280000300800 */
[----:B------:R-:W4:Y:S01]  /*32330*/  LDL.LU R29, [R1+0x314] ;  /* 0x00031400011d7983 */ /* 0x000f220000300800 */
[----:B---3--:R-:W-:-:S03]  /*32340*/  IMAD.MOV.U32 R11, RZ, RZ, R0 ;  /* 0x000000ffff0b7224 */ /* 0x008fc600078e0000 */
[----:B------:R-:W3:Y:S01]  /*32350*/  LDL.LU R0, [R1+0x310] ;  /* 0x0003100001007983 */ /* 0x000ee20000300800 */
[----:B--2---:R-:W-:Y:S03]  /*32360*/  HMMA.16816.F32 R24, R12, R24, R20 ;  /* 0x000000180c18723c */ /* 0x004fe60000001814 */
[----:B------:R-:W2:Y:S04]  /*32370*/  LDL.LU.64 R22, [R1+0x14d8] ;  /* 0x0014d80001167983 */ /* 0x000ea80000300a00 */
[----:B------:R-:W2:-:S12]  /*32380*/  LDL.LU.64 R20, [R1+0x14d0] ;  /* 0x0014d00001147983 */ /* 0x000e980000300a00 */
[----:B------:R-:W-:Y:S04]  /*32390*/  STL.64 [R1+0x460], R24 ;  /* 0x0004601801007387 */ /* 0x000fe80000100a00 */
[----:B------:R0:W-:Y:S04]  /*323a0*/  STL.64 [R1+0x468], R26 ;  /* 0x0004681a01007387 */ /* 0x0001e80000100a00 */
[----:B0-----:R-:W2:Y:S02]  /*323b0*/  LDL.LU.64 R26, [R1+0x14c8] ;  /* 0x0014c800011a7983 */ /* 0x001ea40000300a00 */
[----:B--2---:R-:W-:Y:S02]  /*323c0*/  HMMA.16816.F32 R24, R12, R26, R20 ;  /* 0x0000001a0c18723c */ /* 0x004fe40000001814 */
[----:B------:R-:W2:Y:S04]  /*323d0*/  LDL.LU.64 R22, [R1+0x14c0] ;  /* 0x0014c00001167983 */ /* 0x000ea80000300a00 */
[----:B------:R-:W4:-:S13]  /*323e0*/  LDL.LU.64 R20, [R1+0x14b8] ;  /* 0x0014b80001147983 */ /* 0x000f1a0000300a00 */
[----:B------:R-:W-:Y:S04]  /*323f0*/  STL.64 [R1+0x470], R24 ;  /* 0x0004701801007387 */ /* 0x000fe80000100a00 */
[----:B------:R0:W-:Y:S04]  /*32400*/  STL.64 [R1+0x478], R26 ;  /* 0x0004781a01007387 */ /* 0x0001e80000100a00 */
[----:B0-----:R-:W2:Y:S04]  /*32410*/  LDL.LU.64 R26, [R1+0x14b0] ;  /* 0x0014b000011a7983 */ /* 0x001ea80000300a00 */
[----:B------:R-:W2:Y:S04]  /*32420*/  LDL.LU.64 R24, [R1+0x14a8] ;  /* 0x0014a80001187983 */ /* 0x000ea80000300a00 */
[----:B------:R-:W3:Y:S01]  /*32430*/  LDL.LU.64 R16, [R1+0x518] ;  /* 0x0005180001107983 */ /* 0x000ee20000300a00 */
[----:B--2---:R-:W-:Y:S03]  /*32440*/  HMMA.16816.F32 R24, R12, R22, R24 ;  /* 0x000000160c18723c */ /* 0x004fe60000001818 */
[----:B------:R-:W4:-:S15]  /*32450*/  LDL.LU.64 R22, [R1+0x14a0] ;  /* 0x0014a00001167983 */ /* 0x000f1e0000300a00 */
[----:B------:R-:W-:Y:S01]  /*32460*/  NOP ;  /* 0x0000000000007918 */ /* 0x000fe20000000000 */
[----:B------:R0:W-:Y:S04]  /*32470*/  STL.64 [R1+0x480], R24 ;  /* 0x0004801801007387 */ /* 0x0001e80000100a00 */
[----:B------:R1:W-:Y:S04]  /*32480*/  STL.64 [R1+0x488], R26 ;  /* 0x0004881a01007387 */ /* 0x0003e80000100a00 */
[----:B0-----:R-:W2:Y:S04]  /*32490*/  LDL.LU R24, [R1+0x40] ;  /* 0x0000400001187983 */ /* 0x001ea80000300800 */
[----:B------:R-:W2:Y:S04]  /*324a0*/  LDL.LU R25, [R1+0x44] ;  /* 0x0000440001197983 */ /* 0x000ea80000300800 */
[----:B-1----:R-:W3:Y:S04]  /*324b0*/  LDL.LU R26, [R1+0x2c8] ;  /* 0x0002c800011a7983 */ /* 0x002ee80000300800 */
[----:B------:R-:W3:Y:S01]  /*324c0*/  LDL.LU R27, [R1+0x2cc] ;  /* 0x0002cc00011b7983 */ /* 0x000ee20000300800 */
[----:B----4-:R-:W-:Y:S03]  /*324d0*/  HMMA.16816.F32 R20, R12, R10, R20 ;  /* 0x0000000a0c14723c */ /* 0x010fe60000001814 */
[----:B------:R-:W2:-:S15]  /*324e0*/  LDL.LU.64 R10, [R1+0x1498] ;  /* 0x00149800010a7983 */ /* 0x000e9e0000300a00 */
[----:B------:R-:W-:Y:S01]  /*324f0*/  NOP ;  /* 0x0000000000007918 */ /* 0x000fe20000000000 */
[----:B------:R-:W-:Y:S04]  /*32500*/  STL.64 [R1+0x4a0], R20 ;  /* 0x0004a01401007387 */ /* 0x000fe80000100a00 */
[----:B------:R-:W-:Y:S01]  /*32510*/  STL.64 [R1+0x4a8], R22 ;  /* 0x0004a81601007387 */ /* 0x000fe20000100a00 */
[----:B--2---:R-:W-:-:S15]  /*32520*/  HMMA.16816.F32 R4, R12, R24, R8 ;  /* 0x000000180c04723c */ /* 0x004fde0000001808 */
[----:B------:R-:W-:-:S04]  /*32530*/  NOP ;  /* 0x0000000000007918 */ /* 0x000fc80000000000 */
[----:B------:R0:W-:Y:S04]  /*32540*/  STL.64 [R1+0x490], R4 ;  /* 0x0004900401007387 */ /* 0x0001e80000100a00 */
[----:B------:R-:W-:Y:S04]  /*32550*/  STL.64 [R1+0x498], R6 ;  /* 0x0004980601007387 */ /* 0x000fe80000100a00 */
[----:B0-----:R-:W2:Y:S04]  /*32560*/  LDL R4, [R1+0x33c] ;  /* 0x00033c0001047983 */ /* 0x001ea80000100800 */
[----:B------:R-:W4:Y:S01]  /*32570*/  LDL R5, [R1+0x32c] ;  /* 0x00032c0001057983 */ /* 0x000f220000100800 */
[----:B------:R-:W0:Y:S03]  /*32580*/  S2R R28, SR_CTAID.X ;  /* 0x00000000001c7919 */ /* 0x000e260000002500 */
[----:B--2---:R1:W-:Y:S04]  /*32590*/  STL [R1+0x398], R4 ;  /* 0x0003980401007387 */ /* 0x0043e80000100800 */
[----:B-1----:R-:W2:Y:S04]  /*325a0*/  LDL R4, [R1+0x318] ;  /* 0x0003180001047983 */ /* 0x002ea80000100800 */
[----:B----4-:R1:W-:Y:S04]  /*325b0*/  STL [R1+0x39c], R5 ;  /* 0x00039c0501007387 */ /* 0x0103e80000100800 */
[----:B------:R-:W4:Y:S01]  /*325c0*/  LDL R6, [R1+0x308] ;  /* 0x0003080001067983 */ /* 0x000f220000100800 */
[----:B0-----:R-:W-:Y:S01]  /*325d0*/  IMAD.SHL.U32 R28, R28, 0x20, RZ ;  /* 0x000000201c1c7824 */ /* 0x001fe200078e00ff */
[----:B------:R-:W-:-:S03]  /*325e0*/  UIADD3 UR6, UPT, UPT, UR6, 0x80, URZ ;  /* 0x0000008006067890 */ /* 0x000fc6000fffe0ff */
[----:B------:R-:W-:Y:S02]  /*325f0*/  VIADD R2, R28, 0x20 ;  /* 0x000000201c027836 */ /* 0x000fe40000000000 */
[----:B-1----:R-:W-:-:S03]  /*32600*/  IMAD.MOV.U32 R5, RZ, RZ, R29 ;  /* 0x000000ffff057224 */ /* 0x002fc600078e001d */
[----:B------:R-:W-:Y:S01]  /*32610*/  ISETP.LE.AND P2, PT, R2, UR6, PT ;  /* 0x0000000602007c0c */ /* 0x000fe2000bf43270 */
[----:B---3--:R-:W-:Y:S01]  /*32620*/  FFMA2 R2, R16.F32x2.HI_LO, R18.F32x2.HI_LO, R26.F32x2.HI_LO ;  /* 0x0000001210027249 */ /* 0x008fe2000000001a */
[----:B------:R-:W-:Y:S02]  /*32630*/  ULEA UR4, UR16, UR4, 0x7 ;  /* 0x0000000410047291 */ /* 0x000fe4000f8e38ff */
[----:B------:R-:W-:Y:S01]  /*32640*/  ULEA UR5, UR15, UR5, 0x7 ;  /* 0x000000050f057291 */ /* 0x000fe2000f8e38ff */
[----:B--2---:R0:W-:Y:S02]  /*32650*/  STL [R1+0x3a0], R4 ;  /* 0x0003a00401007387 */ /* 0x0041e40000100800 */
[----:B0-----:R-:W-:Y:S02]  /*32660*/  IMAD.MOV.U32 R4, RZ, RZ, R0 ;  /* 0x000000ffff047224 */ /* 0x001fe400078e0000 */
[----:B----4-:R0:W-:Y:S04]  /*32670*/  STL [R1+0x3a4], R6 ;  /* 0x0003a40601007387 */ /* 0x0101e80000100800 */
[----:B------:R0:W-:Y:S04]  /*32680*/  STL.64 [R1+0x518], R2 ;  /* 0x0005180201007387 */ /* 0x0001e80000100a00 */
[----:B------:R0:W-:Y:S01]  /*32690*/  STL.64 [R1+0x510], R4 ;  /* 0x0005100401007387 */ /* 0x0001e20000100a00 */
[----:B------:R-:W-:Y:S05]  /*326a0*/  @!P2 BRA `(.L_x_9) ;  /* 0xfffffdec00f4a947 */ /* 0x000fea000383ffff */
.L_x_0:
[----:B0-----:R-:W2:Y:S01]  /*326b0*/  LDL.LU.64 R4, [R1+0x510] ;  /* 0x0005100001047983 */ /* 0x001ea20000300a00 */
[----:B------:R-:W0:Y:S03]  /*326c0*/  LDCU.64 UR8, c[0x0][0x3e0] ;  /* 0x00007c00ff0877ac */ /* 0x000e260008000a00 */
[----:B------:R-:W3:Y:S01]  /*326d0*/  LDL.LU.64 R2, [R1+0x518] ;  /* 0x0005180001027983 */ /* 0x000ee20000300a00 */
[----:B------:R-:W1:Y:S02]  /*326e0*/  S2R R0, SR_TID.X ;  /* 0x0000000000007919 */ /* 0x000e640000002100 */
[----:B-1----:R-:W-:Y:S01]  /*326f0*/  LOP3.LUT R0, R0, 0xff, RZ, 0xc0, !PT ;  /* 0x000000ff00007812 */ /* 0x002fe200078ec0ff */
[----:B------:R-:W-:Y:S03]  /*32700*/  BAR.SYNC.DEFER_BLOCKING 0x0 ;  /* 0x0000000000007b1d */ /* 0x000fe60000010000 */
[----:B------:R-:W-:Y:S01]  /*32710*/  ISETP.GE.U32.AND P0, PT, R0, 0x20, PT ;  /* 0x000000200000780c */ /* 0x000fe20003f06070 */
[----:B--2---:R-:W-:-:S02]  /*32720*/  IMAD.MOV.U32 R29, RZ, RZ, R4 ;  /* 0x000000ffff1d7224 */ /* 0x004fc400078e0004 */
[----:B------:R-:W-:Y:S02]  /*32730*/  IMAD.MOV.U32 R28, RZ, RZ, R5 ;  /* 0x000000ffff1c7224 */ /* 0x000fe400078e0005 */
[----:B---3--:R-:W-:Y:S01]  /*32740*/  IMAD.MOV.U32 R27, RZ, RZ, R2 ;  /* 0x000000ffff1b7224 */ /* 0x008fe200078e0002 */
[----:B------:R-:W-:Y:S01]  /*32750*/  STL [R1+0x165c], R29 ;  /* 0x00165c1d01007387 */ /* 0x000fe20000100800 */
[----:B------:R-:W-:-:S03]  /*32760*/  IMAD.MOV.U32 R26, RZ, RZ, R3 ;  /* 0x000000ffff1a7224 */ /* 0x000fc600078e0003 */
[----:B------:R-:W-:Y:S04]  /*32770*/  STL [R1+0x1668], R28 ;  /* 0x0016681c01007387 */ /* 0x000fe80000100800 */
[----:B------:R1:W-:Y:S04]  /*32780*/  STL [R1+0x1640], R27 ;  /* 0x0016401b01007387 */ /* 0x0003e80000100800 */
[----:B------:R2:W-:Y:S04]  /*32790*/  STL [R1+0x1648], R26 ;  /* 0x0016481a01007387 */ /* 0x0005e80000100800 */
[----:B------:R-:W3:Y:S04]  /*327a0*/  LDL.LU R25, [R1+0x4d0] ;  /* 0x0004d00001197983 */ /* 0x000ee80000300800 */
[----:B---3--:R-:W-:Y:S04]  /*327b0*/  STL [R1+0x1644], R25 ;  /* 0x0016441901007387 */ /* 0x008fe80000100800 */
[----:B------:R-:W3:Y:S04]  /*327c0*/  LDL.LU R24, [R1+0x4d4] ;  /* 0x0004d40001187983 */ /* 0x000ee80000300800 */
[----:B---3--:R3:W-:Y:S04]  /*327d0*/  STL [R1+0x164c], R24 ;  /* 0x00164c1801007387 */ /* 0x0087e80000100800 */
[----:B------:R-:W4:Y:S04]  /*327e0*/  LDL.LU R23, [R1+0x4d8] ;  /* 0x0004d80001177983 */ /* 0x000f280000300800 */
[----:B----4-:R-:W-:Y:S04]  /*327f0*/  STL [R1+0x1658], R23 ;  /* 0x0016581701007387 */ /* 0x010fe80000100800 */
[----:B------:R-:W4:Y:S04]  /*32800*/  LDL.LU R22, [R1+0x4dc] ;  /* 0x0004dc0001167983 */ /* 0x000f280000300800 */
[----:B----4-:R-:W-:Y:S04]  /*32810*/  STL [R1+0x1660], R22 ;  /* 0x0016601601007387 */ /* 0x010fe80000100800 */
[----:B------:R-:W4:Y:S04]  /*32820*/  LDL.LU R21, [R1+0x4f0] ;  /* 0x0004f00001157983 */ /* 0x000f280000300800 */
[----:B----4-:R-:W-:Y:S04]  /*32830*/  STL [R1+0x1650], R21 ;  /* 0x0016501501007387 */ /* 0x010fe80000100800 */
[----:B------:R-:W4:Y:S04]  /*32840*/  LDL.LU R20, [R1+0x4f4] ;  /* 0x0004f40001147983 */ /* 0x000f280000300800 */
[----:B----4-:R-:W-:Y:S04]  /*32850*/  STL [R1+0x1654], R20 ;  /* 0x0016541401007387 */ /* 0x010fe80000100800 */
[----:B------:R-:W4:Y:S04]  /*32860*/  LDL.LU R19, [R1+0x4f8] ;  /* 0x0004f80001137983 */ /* 0x000f280000300800 */
[----:B----4-:R4:W-:Y:S04]  /*32870*/  STL [R1+0x1664], R19 ;  /* 0x0016641301007387 */ /* 0x0109e80000100800 */
[----:B------:R-:W5:Y:S04]  /*32880*/  LDL.LU R18, [R1+0x4fc] ;  /* 0x0004fc0001127983 */ /* 0x000f680000300800 */
[----:B-----5:R5:W-:Y:S04]  /*32890*/  STL [R1+0x166c], R18 ;  /* 0x00166c1201007387 */ /* 0x020be80000100800 */
        /* <DEDUP_REMOVED lines=17> */
[----:B-1----:R-:W5:Y:S04]  /*329b0*/  LDL.LU R27, [R1+0x424] ;  /* 0x00042400011b7983 */ /* 0x002f680000300800 */
[----:B--2---:R-:W2:Y:S04]  /*329c0*/  LDL.LU R26, [R1+0x428] ;  /* 0x00042800011a7983 */ /* 0x004ea80000300800 */
[----:B---3--:R-:W3:Y:S04]  /*329d0*/  LDL.LU R24, [R1+0x42c] ;  /* 0x00042c0001187983 */ /* 0x008ee80000300800 */
[----:B----4-:R-:W4:Y:S04]  /*329e0*/  LDL.LU R19, [R1+0x430] ;  /* 0x0004300001137983 */ /* 0x010f280000300800 */
[----:B-----5:R-:W5:Y:S04]  /*329f0*/  LDL.LU R18, [R1+0x434] ;  /* 0x0004340001127983 */ /* 0x020f680000300800 */
[----:B----4-:R1:W-:Y:S04]  /*32a00*/  STL [R1+0xc], R19 ;  /* 0x00000c1301007387 */ /* 0x0103e80000100800 */
[----:B------:R-:W4:Y:S04]  /*32a10*/  LDL.LU R21, [R1+0x438] ;  /* 0x0004380001157983 */ /* 0x000f280000300800 */
[----:B-----5:R5:W-:Y:S04]  /*32a20*/  STL [R1+0x10], R18 ;  /* 0x0000101201007387 */ /* 0x020be80000100800 */
[----:B------:R-:W2:Y:S04]  /*32a30*/  LDL.LU R20, [R1+0x43c] ;  /* 0x00043c0001147983 */ /* 0x000ea80000300800 */
[----:B-1----:R-:W2:Y:S04]  /*32a40*/  LDL.LU R19, [R1+0x440] ;  /* 0x0004400001137983 */ /* 0x002ea80000300800 */
[----:B-----5:R-:W5:Y:S04]  /*32a50*/  LDL.LU R18, [R1+0x444] ;  /* 0x0004440001127983 */ /* 0x020f680000300800 */
[----:B--2---:R1:W-:Y:S04]  /*32a60*/  STL [R1+0x1c], R19 ;  /* 0x00001c1301007387 */ /* 0x0043e80000100800 */
[----:B-1----:R-:W2:Y:S04]  /*32a70*/  LDL.LU R19, [R1+0x448] ;  /* 0x0004480001137983 */ /* 0x002ea80000300800 */
[----:B-----5:R1:W-:Y:S04]  /*32a80*/  STL [R1+0x20], R18 ;  /* 0x0000201201007387 */ /* 0x0203e80000100800 */
[----:B-1----:R-:W5:Y:S04]  /*32a90*/  LDL.LU R18, [R1+0x44c] ;  /* 0x00044c0001127983 */ /* 0x002f680000300800 */
        /* <DEDUP_REMOVED lines=39> */
[----:B-1----:R-:W5:Y:S01]  /*32d10*/  LDL.LU R18, [R1+0x48c] ;  /* 0x00048c0001127983 */ /* 0x002f620000300800 */
[----:B------:R-:W1:Y:S03]  /*32d20*/  S2R R29, SR_TID.X ;  /* 0x00000000001d7919 */ /* 0x000e660000002100 */
[----:B--2---:R2:W-:Y:S04]  /*32d30*/  STL [R1+0x74], R19 ;  /* 0x0000741301007387 */ /* 0x0045e80000100800 */
[----:B--2---:R-:W2:Y:S04]  /*32d40*/  LDL.LU R19, [R1+0x4a0] ;  /* 0x0004a00001137983 */ /* 0x004ea80000300800 */
[----:B-----5:R5:W-:Y:S04]  /*32d50*/  STL [R1+0x78], R18 ;  /* 0x0000781201007387 */ /* 0x020be80000100800 */
[----:B-----5:R-:W5:Y:S04]  /*32d60*/  LDL.LU R18, [R1+0x4a4] ;  /* 0x0004a40001127983 */ /* 0x020f680000300800 */
[----:B--2---:R2:W-:Y:S04]  /*32d70*/  STL [R1+0x7c], R19 ;  /* 0x00007c1301007387 */ /* 0x0045e80000100800 */
[----:B--2---:R-:W2:Y:S01]  /*32d80*/  LDL.LU R19, [R1+0x4a8] ;  /* 0x0004a80001137983 */ /* 0x004ea20000300800 */
[C---:B-1----:R-:W-:Y:S01]  /*32d90*/  LOP3.LUT R23, R29.reuse, 0x3, RZ, 0xc0, !PT ;  /* 0x000000031d177812 */ /* 0x042fe200078ec0ff */
[C---:B------:R-:W-:Y:S01]  /*32da0*/  IMAD.SHL.U32 R22, R29.reuse, 0x8, RZ ;  /* 0x000000081d167824 */ /* 0x040fe200078e00ff */
[----:B------:R-:W-:Y:S01]  /*32db0*/  LOP3.LUT R25, R29, 0xe0, RZ, 0xc0, !PT ;  /* 0x000000e01d197812 */ /* 0x000fe200078ec0ff */
[----:B-----5:R1:W-:Y:S02]  /*32dc0*/  STL [R1+0x80], R18 ;  /* 0x0000801201007387 */ /* 0x0203e40000100800 */
[----:B------:R-:W-:Y:S01]  /*32dd0*/  IMAD.SHL.U32 R28, R23, 0x20, RZ ;  /* 0x00000020171c7824 */ /* 0x000fe200078e00ff */
[----:B------:R-:W-:-:S02]  /*32de0*/  LOP3.LUT R23, R22, 0x1f8, RZ, 0xc0, !PT ;  /* 0x000001f816177812 */ /* 0x000fc400078ec0ff */
[----:B-1----:R-:W-:-:S04]  /*32df0*/  SHF.R.S32.HI R18, RZ, 0x4, R29 ;  /* 0x00000004ff127819 */ /* 0x002fc8000001141d */
[----:B------:R-:W-:-:S04]  /*32e00*/  SGXT R18, R18, 0x1 ;  /* 0x000000011212781a */ /* 0x000fc80000000200 */
[----:B------:R-:W-:Y:S01]  /*32e10*/  LOP3.LUT R22, R18, 0x1020, RZ, 0xc0, !PT ;  /* 0x0000102012167812 */ /* 0x000fe200078ec0ff */
[----:B--2---:R1:W-:Y:S04]  /*32e20*/  STL [R1+0x84], R19 ;  /* 0x0000841301007387 */ /* 0x0043e80000100800 */
[----:B------:R-:W2:Y:S01]  /*32e30*/  LDL.LU R18, [R1+0x4ac] ;  /* 0x0004ac0001127983 */ /* 0x000ea20000300800 */
[----:B------:R-:W-:Y:S01]  /*32e40*/  IMAD R25, R25, 0x10, R28 ;  /* 0x0000001019197824 */ /* 0x000fe200078e021c */
[----:B-1----:R-:W-:-:S05]  /*32e50*/  LOP3.LUT R19, R29, 0xc, RZ, 0xc0, !PT ;  /* 0x0000000c1d137812 */ /* 0x002fca00078ec0ff */
[C---:B------:R-:W-:Y:S02]  /*32e60*/  IMAD R23, R19.reuse, 0x400, R23 ;  /* 0x0000040013177824 */ /* 0x040fe400078e0217 */
[----:B------:R-:W-:Y:S01]  /*32e70*/  IMAD R23, R19, 0x2, R22 ;  /* 0x0000000213177824 */ /* 0x000fe200078e0216 */
[----:B--2---:R1:W-:Y:S04]  /*32e80*/  STL [R1+0x88], R18 ;  /* 0x0000881201007387 */ /* 0x0043e80000100800 */
[----:B-1----:R-:W2:Y:S04]  /*32e90*/  LDL.LU R18, [R1+0x166c] ;  /* 0x00166c0001127983 */ /* 0x002ea80000300800 */
[----:B------:R-:W5:Y:S04]  /*32ea0*/  LDL.LU R28, [R1+0x1668] ;  /* 0x00166800011c7983 */ /* 0x000f680000300800 */
[----:B------:R-:W2:Y:S04]  /*32eb0*/  LDL.LU R22, [R1+0x490] ;  /* 0x0004900001167983 */ /* 0x000ea80000300800 */
[----:B------:R-:W3:Y:S04]  /*32ec0*/  LDL.LU R19, [R1+0x494] ;  /* 0x0004940001137983 */ /* 0x000ee80000300800 */
[----:B--2---:R1:W-:Y:S04]  /*32ed0*/  STL [R1+0x8c], R22 ;  /* 0x00008c1601007387 */ /* 0x0043e80000100800 */
[----:B---3--:R2:W-:Y:S01]  /*32ee0*/  STL [R1+0x90], R19 ;  /* 0x0000901301007387 */ /* 0x0085e20000100800 */
[----:B-1----:R-:W-:Y:S01]  /*32ef0*/  IMAD.SHL.U32 R22, R29, 0x10, RZ ;  /* 0x000000101d167824 */ /* 0x002fe200078e00ff */
[----:B--2---:R-:W-:-:S04]  /*32f00*/  SHF.R.U32.HI R19, RZ, 0x1, R29 ;  /* 0x00000001ff137819 */ /* 0x004fc8000001161d */
[----:B------:R-:W-:Y:S02]  /*32f10*/  LOP3.LUT R29, R19, 0xc, RZ, 0xc0, !PT ;  /* 0x0000000c131d7812 */ /* 0x000fe400078ec0ff */
[----:B------:R-:W2:Y:S01]  /*32f20*/  LDL.LU R19, [R1+0x498] ;  /* 0x0004980001137983 */ /* 0x000ea20000300800 */
[----:B------:R-:W-:Y:S02]  /*32f30*/  LOP3.LUT R22, R22, 0x70, RZ, 0xc0, !PT ;  /* 0x0000007016167812 */ /* 0x000fe400078ec0ff */
[----:B------:R-:W-:Y:S01]  /*32f40*/  LOP3.LUT R25, R23, R25, RZ, 0x3c, !PT ;  /* 0x0000001917197212 */ /* 0x000fe200078e3cff */
[----:B--2---:R1:W-:Y:S04]  /*32f50*/  STL [R1+0x94], R19 ;  /* 0x0000941301007387 */ /* 0x0043e80000100800 */
[----:B-1----:R-:W2:Y:S01]  /*32f60*/  LDL.LU R19, [R1+0x49c] ;  /* 0x00049c0001137983 */ /* 0x002ea20000300800 */
[C---:B-----5:R-:W-:Y:S01]  /*32f70*/  FMUL R23, R28.reuse, 8388608 ;  /* 0x4b0000001c177820 */ /* 0x060fe20000400000 */
[----:B------:R-:W-:-:S02]  /*32f80*/  FSETP.GEU.AND P2, PT, R28, 1.175494350822287508e-38, PT ;  /* 0x008000001c00780b */ /* 0x000fc40003f4e000 */
[----:B------:R-:W-:Y:S02]  /*32f90*/  IADD3 R29, PT, PT, R29, UR7, R22 ;  /* 0x000000071d1d7c10 */ /* 0x000fe4000fffe016 */
[----:B------:R-:W-:Y:S02]  /*32fa0*/  FSEL R23, R23, R28, !P2 ;  /* 0x0000001c17177208 */ /* 0x000fe40005000000 */
[C---:B------:R-:W-:Y:S02]  /*32fb0*/  FSETP.GT.AND P1, PT, |R28|.reuse, 8.50705917302346158658e+37, PT ;  /* 0x7e8000001c00780b */ /* 0x040fe40003f24200 */
[----:B------:R-:W-:-:S11]  /*32fc0*/  FSETP.GEU.AND P5, PT, |R28|, 1.175494350822287508e-38, PT ;  /* 0x008000001c00780b */ /* 0x000fd60003fae200 */
[----:B------:R-:W-:-:S04]  /*32fd0*/  @P1 FMUL R28, R28, 0.25 ;  /* 0x3e8000001c1c1820 */ /* 0x000fc80000400000 */
[----:B------:R-:W-:-:S06]  /*32fe0*/  @!P5 FMUL R28, R28, 16777216 ;  /* 0x4b8000001c1cd820 */ /* 0x000fcc0000400000 */
[----:B------:R-:W1:Y:S01]  /*32ff0*/  MUFU.RCP R28, R28 ;  /* 0x0000001c001c7308 */ /* 0x000e620000001000 */
[----:B--2---:R2:W-:Y:S04]  /*33000*/  STL [R1+0x98], R19 ;  /* 0x0000981301007387 */ /* 0x0045e80000100800 */
[----:B--2---:R-:W2:Y:S04]  /*33010*/  LDL.LU R19, [R1+0x1664] ;  /* 0x0016640001137983 */ /* 0x004ea80000300800 */
[----:B------:R-:W3:Y:S04]  /*33020*/  LDL.LU R22, [R1+0x1660] ;  /* 0x0016600001167983 */ /* 0x000ee80000300800 */
[----:B------:R5:W-:Y:S04]  /*33030*/  STL [R1+0x1e8], R29 ;  /* 0x0001e81d01007387 */ /* 0x000be80000100800 */
[----:B-----5:R-:W5:Y:S04]  /*33040*/  LDL.LU R29, [R1+0x165c] ;  /* 0x00165c00011d7983 */ /* 0x020f680000300800 */
[----:B------:R-:W-:Y:S04]  /*33050*/  STL [R1+0xa8], R25 ;  /* 0x0000a81901007387 */ /* 0x000fe80000100800 */
[----:B------:R0:W-:Y:S04]  /*33060*/  STL [R1+0xac], R23 ;  /* 0x0000ac1701007387 */ /* 0x0001e80000100800 */
[----:B0-----:R-:W5:Y:S01]  /*33070*/  LDL.LU R23, [R1+0x1658] ;  /* 0x0016580001177983 */ /* 0x001f620000300800 */
[----:B------:R-:W-:Y:S01]  /*33080*/  @P1 FMUL R20, R20, 0.25 ;  /* 0x3e80000014141820 */ /* 0x000fe20000400000 */
[----:B----4-:R-:W-:Y:S01]  /*33090*/  @P1 FMUL R21, R21, 0.25 ;  /* 0x3e80000015151820 */ /* 0x010fe20000400000 */
[----:B------:R-:W-:-:S02]  /*330a0*/  @P1 FMUL R24, R24, 0.25 ;  /* 0x3e80000018181820 */ /* 0x000fc40000400000 */
[----:B------:R-:W-:Y:S01]  /*330b0*/  @!P5 FMUL R20, R20, 16777216 ;  /* 0x4b8000001414d820 */ /* 0x000fe20000400000 */
[----:B------:R-:W-:Y:S01]  /*330c0*/  @P1 FMUL R26, R26, 0.25 ;  /* 0x3e8000001a1a1820 */ /* 0x000fe20000400000 */
[----:B------:R-:W-:Y:S01]  /*330d0*/  @!P5 FMUL R21, R21, 16777216 ;  /* 0x4b8000001515d820 */ /* 0x000fe20000400000 */
[----:B------:R-:W-:Y:S01]  /*330e0*/  @P1 FMUL R2, R2, 0.25 ;  /* 0x3e80000002021820 */ /* 0x000fe20000400000 */
[----:B------:R-:W-:Y:S01]  /*330f0*/  @!P5 FMUL R24, R24, 16777216 ;  /* 0x4b8000001818d820 */ /* 0x000fe20000400000 */
[----:B-1----:R-:W-:Y:S01]  /*33100*/  FMUL R20, R28, R20 ;  /* 0x000000141c147220 */ /* 0x002fe20000400000 */
[----:B------:R-:W-:Y:S01]  /*33110*/  @!P5 FMUL R26, R26, 16777216 ;  /* 0x4b8000001a1ad820 */ /* 0x000fe20000400000 */
[----:B------:R-:W-:Y:S01]  /*33120*/  FMUL R21, R28, R21 ;  /* 0x000000151c157220 */ /* 0x000fe20000400000 */
[----:B------:R-:W-:Y:S01]  /*33130*/  @P1 FMUL R3, R3, 0.25 ;  /* 0x3e80000003031820 */ /* 0x000fe20000400000 */
[----:B------:R-:W-:Y:S01]  /*33140*/  @P1 FMUL R6, R6, 0.25 ;  /* 0x3e80000006061820 */ /* 0x000fe20000400000 */
[----:B------:R-:W-:Y:S01]  /*33150*/  @!P5 FMUL R2, R2, 16777216 ;  /* 0x4b8000000202d820 */ /* 0x000fe20000400000 */
[C---:B------:R-:W-:Y:S01]  /*33160*/  FMUL R24, R28.reuse, R24 ;  /* 0x000000181c187220 */ /* 0x040fe20000400000 */
[----:B------:R0:W-:Y:S01]  /*33170*/  STL [R1+0x11c], R20 ;  /* 0x00011c1401007387 */ /* 0x0001e20000100800 */
[----:B------:R-:W-:Y:S01]  /*33180*/  @P1 FMUL R7, R7, 0.25 ;  /* 0x3e80000007071820 */ /* 0x000fe20000400000 */
[----:B------:R-:W-:Y:S01]  /*33190*/  FMUL R26, R28, R26 ;  /* 0x0000001a1c1a7220 */ /* 0x000fe20000400000 */
[----:B------:R-:W-:Y:S01]  /*331a0*/  @!P5 FMUL R3, R3, 16777216 ;  /* 0x4b8000000303d820 */ /* 0x000fe20000400000 */
[----:B------:R-:W-:Y:S01]  /*331b0*/  @P1 FMUL R10, R10, 0.25 ;  /* 0x3e8000000a0a1820 */ /* 0x000fe20000400000 */
[----:B------:R-:W-:Y:S01]  /*331c0*/  @!P5 FMUL R6, R6, 16777216 ;  /* 0x4b8000000606d820 */ /* 0x000fe20000400000 */
[----:B------:R-:W-:Y:S01]  /*331d0*/  FMUL R2, R28, R2 ;  /* 0x000000021c027220 */ /* 0x000fe20000400000 */
[----:B0-----:R-:W4:Y:S01]  /*331e0*/  LDL.LU R20, [R1+0x1654] ;  /* 0x0016540001147983 */ /* 0x001f220000300800 */
[----:B------:R-:W-:-:S03]  /*331f0*/  @!P5 FMUL R7, R7, 16777216 ;  /* 0x4b8000000707d820 */ /* 0x000fc60000400000 */
[----:B------:R0:W-:Y:S01]  /*33200*/  STL [R1+0x118], R21 ;  /* 0x0001181501007387 */ /* 0x0001e20000100800 */
[----:B------:R-:W-:Y:S01]  /*33210*/  FMUL R3, R28, R3 ;  /* 0x000000031c037220 */ /* 0x000fe20000400000 */
[----:B------:R-:W-:Y:S01]  /*33220*/  @P1 FMUL R11, R11, 0.25 ;  /* 0x3e8000000b0b1820 */ /* 0x000fe20000400000 */
[----:B------:R-:W-:Y:S01]  /*33230*/  @!P5 FMUL R10, R10, 16777216 ;  /* 0x4b8000000a0ad820 */ /* 0x000fe20000400000 */
[----:B------:R-:W-:Y:S01]  /*33240*/  FMUL R6, R28, R6 ;  /* 0x000000061c067220 */ /* 0x000fe20000400000 */
[----:B0-----:R-:W4:Y:S04]  /*33250*/  LDL.LU R21, [R1+0x1650] ;  /* 0x0016500001157983 */ /* 0x001f280000300800 */
[----:B------:R0:W-:Y:S01]  /*33260*/  STL [R1+0x114], R24 ;  /* 0x0001141801007387 */ /* 0x0001e20000100800 */
[----:B------:R-:W-:Y:S01]  /*33270*/  @P1 FMUL R14, R14, 0.25 ;  /* 0x3e8000000e0e1820 */ /* 0x000fe20000400000 */
[----:B------:R-:W-:Y:S01]  /*33280*/  @!P5 FMUL R11, R11, 16777216 ;  /* 0x4b8000000b0bd820 */ /* 0x000fe20000400000 */
[----:B------:R-:W-:Y:S01]  /*33290*/  @P1 FMUL R15, R15, 0.25 ;  /* 0x3e8000000f0f1820 */ /* 0x000fe20000400000 */
[----:B0-----:R-:W4:Y:S04]  /*332a0*/  LDL.LU R24, [R1+0x164c] ;  /* 0x00164c0001187983 */ /* 0x001f280000300800 */
[----:B------:R0:W-:Y:S01]  /*332b0*/  STL [R1+0x110], R26 ;  /* 0x0001101a01007387 */ /* 0x0001e20000100800 */
[----:B------:R-:W-:Y:S01]  /*332c0*/  @P1 FMUL R18, R18, 0.25 ;  /* 0x3e80000012121820 */ /* 0x000fe20000400000 */
[----:B------:R-:W-:-:S02]  /*332d0*/  @!P5 FMUL R14, R14, 16777216 ;  /* 0x4b8000000e0ed820 */ /* 0x000fc40000400000 */
[----:B0-----:R-:W4:Y:S04]  /*332e0*/  LDL.LU R26, [R1+0x1648] ;  /* 0x00164800011a7983 */ /* 0x001f280000300800 */
[----:B------:R0:W-:Y:S04]  /*332f0*/  STL [R1+0x10c], R2 ;  /* 0x00010c0201007387 */ /* 0x0001e80000100800 */
[----:B------:R1:W-:Y:S01]  /*33300*/  STL [R1+0x108], R3 ;  /* 0x0001080301007387 */ /* 0x0003e20000100800 */
[----:B0-----:R-:W-:-:S03]  /*33310*/  FMUL R2, R28, R7 ;  /* 0x000000071c027220 */ /* 0x001fc60000400000 */
[----:B------:R0:W-:Y:S01]  /*33320*/  STL [R1+0x104], R6 ;  /* 0x0001040601007387 */ /* 0x0001e20000100800 */
[----:B-1----:R-:W-:-:S03]  /*33330*/  FMUL R3, R28, R10 ;  /* 0x0000000a1c037220 */ /* 0x002fc60000400000 */
[----:B------:R-:W4:Y:S01]  /*33340*/  LDL.LU R10, [R1+0xc] ;  /* 0x00000c00010a7983 */ /* 0x000f220000300800 */
[----:B------:R-:W-:-:S03]  /*33350*/  @!P5 FMUL R15, R15, 16777216 ;  /* 0x4b8000000f0fd820 */ /* 0x000fc60000400000 */
[----:B------:R1:W-:Y:S01]  /*33360*/  STL [R1+0x100], R2 ;  /* 0x0001000201007387 */ /* 0x0003e20000100800 */
[----:B------:R-:W-:Y:S01]  /*33370*/  @!P5 FMUL R18, R18, 16777216 ;  /* 0x4b8000001212d820 */ /* 0x000fe20000400000 */
[C---:B0-----:R-:W-:Y:S02]  /*33380*/  FMUL R6, R28.reuse, R14 ;  /* 0x0000000e1c067220 */ /* 0x041fe40000400000 */
[----:B------:R0:W-:Y:S01]  /*33390*/  STL [R1+0xfc], R3 ;  /* 0x0000fc0301007387 */ /* 0x0001e20000100800 */
[----:B-1----:R-:W-:-:S03]  /*333a0*/  FMUL R2, R28, R11 ;  /* 0x0000000b1c027220 */ /* 0x002fc60000400000 */
[----:B------:R-:W4:Y:S01]  /*333b0*/  LDL.LU R11, [R1+0x10] ;  /* 0x00001000010b7983 */ /* 0x000f220000300800 */
[----:B0-----:R-:W-:-:S03]  /*333c0*/  FMUL R3, R28, R15 ;  /* 0x0000000f1c037220 */ /* 0x001fc60000400000 */
[----:B------:R0:W-:Y:S04]  /*333d0*/  STL [R1+0xf8], R2 ;  /* 0x0000f80201007387 */ /* 0x0001e80000100800 */
[----:B------:R1:W-:Y:S01]  /*333e0*/  STL [R1+0xf4], R6 ;  /* 0x0000f40601007387 */ /* 0x0003e20000100800 */
[----:B0-----:R-:W-:-:S03]  /*333f0*/  FMUL R2, R28, R18 ;  /* 0x000000121c027220 */ /* 0x001fc60000400000 */
[----:B------:R0:W-:Y:S04]  /*33400*/  STL [R1+0xf0], R3 ;  /* 0x0000f00301007387 */ /* 0x0001e80000100800 */
[----:B------:R0:W-:Y:S01]  /*33410*/  STL [R1+0xe8], R2 ;  /* 0x0000e80201007387 */ /* 0x0001e20000100800 */
[----:B--2---:R-:W-:Y:S01]  /*33420*/  @P1 FMUL R19, R19, 0.25 ;  /* 0x3e80000013131820 */ /* 0x004fe20000400000 */
[----:B---3--:R-:W-:-:S03]  /*33430*/  @P1 FMUL R22, R22, 0.25 ;  /* 0x3e80000016161820 */ /* 0x008fc60000400000 */
[----:B------:R-:W-:Y:S01]  /*33440*/  @!P5 FMUL R19, R19, 16777216 ;  /* 0x4b8000001313d820 */ /* 0x000fe20000400000 */
[----:B------:R-:W-:-:S03]  /*33450*/  @!P5 FMUL R22, R22, 16777216 ;  /* 0x4b8000001616d820 */ /* 0x000fc60000400000 */
[C---:B-1----:R-:W-:Y:S01]  /*33460*/  FMUL R6, R28.reuse, R19 ;  /* 0x000000131c067220 */ /* 0x042fe20000400000 */
[----:B0-----:R-:W-:-:S04]  /*33470*/  FMUL R3, R28, R22 ;  /* 0x000000161c037220 */ /* 0x001fc80000400000 */
[----:B------:R-:W-:Y:S01]  /*33480*/  STL [R1+0xe0], R6 ;  /* 0x0000e00601007387 */ /* 0x000fe20000100800 */
[C---:B-----5:R-:W-:Y:S01]  /*33490*/  FMUL R25, R29.reuse, 8388608 ;  /* 0x4b0000001d197820 */ /* 0x060fe20000400000 */
[----:B------:R-:W-:Y:S02]  /*334a0*/  FSETP.GEU.AND P4, PT, R29, 1.175494350822287508e-38, PT ;  /* 0x008000001d00780b */ /* 0x000fe40003f8e000 */
[----:B------:R0:W-:Y:S01]  /*334b0*/  STL [R1+0xd8], R3 ;  /* 0x0000d80301007387 */ /* 0x0001e20000100800 */
[----:B------:R-:W-:-:S04]  /*334c0*/  @P1 FMUL R23, R23, 0.25 ;  /* 0x3e80000017171820 */ /* 0x000fc80000400000 */
[----:B------:R-:W-:-:S04]  /*334d0*/  @!P5 FMUL R23, R23, 16777216 ;  /* 0x4b8000001717d820 */ /* 0x000fc80000400000 */
[----:B------:R-:W-:Y:S01]  /*334e0*/  FMUL R2, R28, R23 ;  /* 0x000000171c027220 */ /* 0x000fe20000400000 */
[----:B0-----:R-:W-:-:S04]  /*334f0*/  FSEL R3, R25, R29, !P4 ;  /* 0x0000001d19037208 */ /* 0x001fc80006000000 */
[----:B------:R0:W-:Y:S04]  /*33500*/  STL [R1+0xd0], R2 ;  /* 0x0000d00201007387 */ /* 0x0001e80000100800 */
[----:B------:R-:W2:Y:S04]  /*33510*/  LDL.LU R25, [R1+0x1644] ;  /* 0x0016440001197983 */ /* 0x000ea80000300800 */
[----:B0-----:R-:W3:Y:S01]  /*33520*/  LDL R2, [R1+0xac] ;  /* 0x0000ac0001027983 */ /* 0x001ee20000100800 */
[C---:B------:R-:W-:Y:S02]  /*33530*/  FSETP.GT.AND P3, PT, |R29|.reuse, 8.50705917302346158658e+37, PT ;  /* 0x7e8000001d00780b */ /* 0x040fe40003f64200 */
[----:B------:R-:W-:-:S11]  /*33540*/  FSETP.GEU.AND P5, PT, |R29|, 1.175494350822287508e-38, PT ;  /* 0x008000001d00780b */ /* 0x000fd60003fae200 */
[----:B------:R-:W-:-:S04]  /*33550*/  @P3 FMUL R29, R29, 0.25 ;  /* 0x3e8000001d1d3820 */ /* 0x000fc80000400000 */
[----:B------:R-:W-:Y:S01]  /*33560*/  @!P5 FMUL R29, R29, 16777216 ;  /* 0x4b8000001d1dd820 */ /* 0x000fe20000400000 */
[----:B------:R0:W-:Y:S05]  /*33570*/  STL [R1+0x8], R3 ;  /* 0x0000080301007387 */ /* 0x0001ea0000100800 */
[----:B------:R-:W1:Y:S01]  /*33580*/  MUFU.RCP R29, R29 ;  /* 0x0000001d001d7308 */ /* 0x000e620000001000 */
[----:B0-----:R-:W-:Y:S02]  /*33590*/  VIADD R3, R3, 0xc0cafb0d ;  /* 0xc0cafb0d03037836 */ /* 0x001fe40000000000 */
[----:B------:R-:W-:-:S03]  /*335a0*/  @P3 FMUL R27, R27, 0.25 ;  /* 0x3e8000001b1b3820 */ /* 0x000fc60000400000 */
[----:B------:R-:W-:Y:S01]  /*335b0*/  LOP3.LUT R3, R3, 0xff800000, RZ, 0xc0, !PT ;  /* 0xff80000003037812 */ /* 0x000fe200078ec0ff */
[----:B------:R-:W-:Y:S01]  /*335c0*/  @P3 FMUL R0, R0, 0.25 ;  /* 0x3e80000000003820 */ /* 0x000fe20000400000 */
[----:B------:R-:W-:-:S03]  /*335d0*/  @!P5 FMUL R27, R27, 16777216 ;  /* 0x4b8000001b1bd820 */ /* 0x000fc60000400000 */
[----:B------:R-:W-:Y:S01]  /*335e0*/  STL [R1+0x120], R3 ;  /* 0x0001200301007387 */ /* 0x000fe20000100800 */
[----:B------:R-:W-:Y:S01]  /*335f0*/  @P3 FMUL R4, R4, 0.25 ;  /* 0x3e80000004043820 */ /* 0x000fe20000400000 */
[----:B------:R-:W-:Y:S01]  /*33600*/  @P3 FMUL R5, R5, 0.25 ;  /* 0x3e80000005053820 */ /* 0x000fe20000400000 */
[----:B------:R-:W-:Y:S01]  /*33610*/  @!P5 FMUL R0, R0, 16777216 ;  /* 0x4b8000000000d820 */ /* 0x000fe20000400000 */
[----:B------:R-:W-:Y:S01]  /*33620*/  @P3 FMUL R8, R8, 0.25 ;  /* 0x3e80000008083820 */ /* 0x000fe20000400000 */
[----:B------:R-:W-:Y:S01]  /*33630*/  @!P5 FMUL R4, R4, 16777216 ;  /* 0x4b8000000404d820 */ /* 0x000fe20000400000 */
[----:B------:R-:W-:Y:S01]  /*33640*/  @P3 FMUL R9, R9, 0.25 ;  /* 0x3e80000009093820 */ /* 0x000fe20000400000 */
[----:B------:R-:W-:Y:S01]  /*33650*/  @!P5 FMUL R5, R5, 16777216 ;  /* 0x4b8000000505d820 */ /* 0x000fe20000400000 */
[----:B------:R-:W-:Y:S01]  /*33660*/  @P3 FMUL R12, R12, 0.25 ;  /* 0x3e8000000c0c3820 */ /* 0x000fe20000400000 */
[----:B------:R-:W-:Y:S01]  /*33670*/  @!P5 FMUL R8, R8, 16777216 ;  /* 0x4b8000000808d820 */ /* 0x000fe20000400000 */
[----:B------:R-:W-:Y:S01]  /*33680*/  @P3 FMUL R13, R13, 0.25 ;  /* 0x3e8000000d0d3820 */ /* 0x000fe20000400000 */
[----:B----4-:R-:W-:-:S04]  /*33690*/  @P3 FMUL R10, R10, 0.25 ;  /* 0x3e8000000a0a3820 */ /* 0x010fc80000400000 */
[----:B------:R-:W-:Y:S01]  /*336a0*/  @!P5 FMUL R10, R10, 16777216 ;  /* 0x4b8000000a0ad820 */ /* 0x000fe20000400000 */
[----:B------:R-:W-:-:S04]  /*336b0*/  @P3 FMUL R11, R11, 0.25 ;  /* 0x3e8000000b0b3820 */ /* 0x000fc80000400000 */
[----:B------:R-:W-:Y:S01]  /*336c0*/  @!P5 FMUL R11, R11, 16777216 ;  /* 0x4b8000000b0bd820 */ /* 0x000fe20000400000 */
[----:B-1----:R-:W-:Y:S01]  /*336d0*/  FMUL R10, R29, R10 ;  /* 0x0000000a1d0a7220 */ /* 0x002fe20000400000 */
[----:B------:R-:W-:Y:S01]  /*336e0*/  @!P5 FMUL R9, R9, 16777216 ;  /* 0x4b8000000909d820 */ /* 0x000fe20000400000 */
[----:B------:R-:W-:Y:S01]  /*336f0*/  FMUL R5, R29, R5 ;  /* 0x000000051d057220 */ /* 0x000fe20000400000 */
[----:B------:R-:W-:Y:S01]  /*33700*/  @P3 FMUL R16, R16, 0.25 ;  /* 0x3e80000010103820 */ /* 0x000fe20000400000 */
[----:B------:R-:W-:Y:S01]  /*33710*/  @!P5 FMUL R12, R12, 16777216 ;  /* 0x4b8000000c0cd820 */ /* 0x000fe20000400000 */
[----:B------:R-:W-:Y:S02]  /*33720*/  @!P5 FMUL R13, R13, 16777216 ;  /* 0x4b8000000d0dd820 */ /* 0x000fe40000400000 */
[----:B------:R-:W-:Y:S01]  /*33730*/  @!P5 FMUL R16, R16, 16777216 ;  /* 0x4b8000001010d820 */ /* 0x000fe20000400000 */
[----:B------:R-:W-:-:S04]  /*33740*/  @P3 FMUL R17, R17, 0.25 ;  /* 0x3e80000011113820 */ /* 0x000fc80000400000 */
[----:B------:R-:W-:Y:S01]  /*33750*/  @!P5 FMUL R17, R17, 16777216 ;  /* 0x4b8000001111d820 */ /* 0x000fe20000400000 */
[----:B---3--:R-:W-:-:S05]  /*33760*/  VIADD R2, R2, 0xc0cafb0d ;  /* 0xc0cafb0d02027836 */ /* 0x008fca0000000000 */
[----:B------:R-:W-:-:S04]  /*33770*/  LOP3.LUT R14, R2, 0xff800000, RZ, 0xc0, !PT ;  /* 0xff800000020e7812 */ /* 0x000fc800078ec0ff */
[----:B------:R-:W-:Y:S01]  /*33780*/  I2FP.F32.S32 R2, R14 ;  /* 0x0000000e00027245 */ /* 0x000fe20000201400 */
[----:B------:R0:W-:Y:S02]  /*33790*/  STL [R1+0x124], R14 ;  /* 0x0001240e01007387 */ /* 0x0001e40000100800 */
[C---:B0-----:R-:W-:Y:S01]  /*337a0*/  FMUL R14, R29.reuse, R11 ;  /* 0x0000000b1d0e7220 */ /* 0x041fe20000400000 */
[----:B------:R-:W-:-:S04]  /*337b0*/  FMUL R11, R29, R27 ;  /* 0x0000001b1d0b7220 */ /* 0x000fc80000400000 */
[----:B------:R-:W-:Y:S04]  /*337c0*/  STL [R1+0xec], R14 ;  /* 0x0000ec0e01007387 */ /* 0x000fe80000100800 */
[----:B------:R-:W3:Y:S04]  /*337d0*/  LDL.LU R27, [R1+0x1640] ;  /* 0x00164000011b7983 */ /* 0x000ee80000300800 */
[----:B------:R0:W-:Y:S04]  /*337e0*/  STL [R1+0xe4], R10 ;  /* 0x0000e40a01007387 */ /* 0x0001e80000100800 */
[----:B------:R-:W-:Y:S01]  /*337f0*/  STL [R1+0xdc], R11 ;  /* 0x0000dc0b01007387 */ /* 0x000fe20000100800 */
[C---:B0-----:R-:W-:Y:S01]  /*33800*/  FMUL R10, R29.reuse, R0 ;  /* 0x000000001d0a7220 */ /* 0x041fe20000400000 */
[C---:B------:R-:W-:Y:S01]  /*33810*/  FMUL R0, R29.reuse, R4 ;  /* 0x000000041d007220 */ /* 0x040fe20000400000 */
[----:B------:R-:W-:-:S03]  /*33820*/  FMUL R4, R29, R8 ;  /* 0x000000081d047220 */ /* 0x000fc60000400000 */
[----:B------:R-:W-:Y:S04]  /*33830*/  STL [R1+0xd4], R10 ;  /* 0x0000d40a01007387 */ /* 0x000fe80000100800 */
[----:B------:R0:W-:Y:S04]  /*33840*/  STL [R1+0xcc], R0 ;  /* 0x0000cc0001007387 */ /* 0x0001e80000100800 */
[----:B------:R1:W-:Y:S01]  /*33850*/  STL [R1+0xc8], R5 ;  /* 0x0000c80501007387 */ /* 0x0003e20000100800 */
[----:B0-----:R-:W-:-:S03]  /*33860*/  FMUL R0, R29, R9 ;  /* 0x000000091d007220 */ /* 0x001fc60000400000 */
[----:B------:R0:W-:Y:S01]  /*33870*/  STL [R1+0xc4], R4 ;  /* 0x0000c40401007387 */ /* 0x0001e20000100800 */
[----:B-1----:R-:W-:-:S03]  /*33880*/  FMUL R5, R29, R12 ;  /* 0x0000000c1d057220 */ /* 0x002fc60000400000 */
[----:B------:R1:W-:Y:S01]  /*33890*/  STL [R1+0xc0], R0 ;  /* 0x0000c00001007387 */ /* 0x0003e20000100800 */
[----:B0-----:R-:W-:-:S03]  /*338a0*/  FMUL R4, R29, R13 ;  /* 0x0000000d1d047220 */ /* 0x001fc60000400000 */
[----:B------:R-:W-:Y:S01]  /*338b0*/  STL [R1+0xbc], R5 ;  /* 0x0000bc0501007387 */ /* 0x000fe20000100800 */
[----:B-1----:R-:W-:-:S03]  /*338c0*/  FMUL R0, R29, R16 ;  /* 0x000000101d007220 */ /* 0x002fc60000400000 */
[----:B------:R-:W4:Y:S04]  /*338d0*/  LDL.LU R12, [R1+0x98] ;  /* 0x00009800010c7983 */ /* 0x000f280000300800 */
[----:B------:R-:W-:Y:S04]  /*338e0*/  STL [R1+0xb8], R4 ;  /* 0x0000b80401007387 */ /* 0x000fe80000100800 */
[----:B------:R-:W5:Y:S04]  /*338f0*/  LDL.LU R9, [R1+0x94] ;  /* 0x0000940001097983 */ /* 0x000f680000300800 */
[----:B------:R0:W-:Y:S04]  /*33900*/  STL [R1+0xb4], R0 ;  /* 0x0000b40001007387 */ /* 0x0001e80000100800 */
[----:B------:R-:W3:Y:S04]  /*33910*/  LDL.LU R8, [R1+0x88] ;  /* 0x0000880001087983 */ /* 0x000ee80000300800 */
[----:B------:R-:W3:Y:S01]  /*33920*/  LDL.LU R23, [R1+0x84] ;  /* 0x0000840001177983 */ /* 0x000ee20000300800 */
[----:B0-----:R-:W-:-:S03]  /*33930*/  FMUL R0, R29, R17 ;  /* 0x000000111d007220 */ /* 0x001fc60000400000 */
[----:B------:R-:W3:Y:S04]  /*33940*/  LDL.LU R18, [R1+0x78] ;  /* 0x0000780001127983 */ /* 0x000ee80000300800 */
[----:B------:R0:W-:Y:S04]  /*33950*/  STL [R1+0xb0], R0 ;  /* 0x0000b00001007387 */ /* 0x0001e80000100800 */
[----:B------:R-:W3:Y:S04]  /*33960*/  LDL.LU R15, [R1+0x74] ;  /* 0x00007400010f7983 */ /* 0x000ee80000300800 */
[----:B------:R-:W3:Y:S04]  /*33970*/  LDL.LU R14, [R1+0x68] ;  /* 0x00006800010e7983 */ /* 0x000ee80000300800 */
[----:B------:R-:W3:Y:S04]  /*33980*/  LDL.LU R11, [R1+0x64] ;  /* 0x00006400010b7983 */ /* 0x000ee80000300800 */
[----:B------:R-:W3:Y:S01]  /*33990*/  LDL.LU R10, [R1+0x58] ;  /* 0x00005800010a7983 */ /* 0x000ee20000300800 */
[----:B------:R-:W-:Y:S01]  /*339a0*/  @P3 FMUL R20, R20, 0.25 ;  /* 0x3e80000014143820 */ /* 0x000fe20000400000 */
[----:B------:R-:W-:Y:S01]  /*339b0*/  @P3 FMUL R21, R21, 0.25 ;  /* 0x3e80000015153820 */ /* 0x000fe20000400000 */
[----:B------:R-:W-:Y:S01]  /*339c0*/  @P3 FMUL R24, R24, 0.25 ;  /* 0x3e80000018183820 */ /* 0x000fe20000400000 */
[----:B--2---:R-:W-:Y:S01]  /*339d0*/  @P3 FMUL R25, R25, 0.25 ;  /* 0x3e80000019193820 */ /* 0x004fe20000400000 */
[----:B------:R-:W-:Y:S01]  /*339e0*/  @!P5 FMUL R20, R20, 16777216 ;  /* 0x4b8000001414d820 */ /* 0x000fe20000400000 */
[----:B------:R-:W-:Y:S01]  /*339f0*/  @!P5 FMUL R21, R21, 16777216 ;  /* 0x4b8000001515d820 */ /* 0x000fe20000400000 */
[----:B------:R-:W-:Y:S01]  /*33a00*/  @!P5 FMUL R24, R24, 16777216 ;  /* 0x4b8000001818d820 */ /* 0x000fe20000400000 */
[----:B------:R-:W-:Y:S01]  /*33a10*/  FSEL R7, RZ, -23, P4 ;  /* 0xc1b80000ff077808 */ /* 0x000fe20002000000 */
[C---:B------:R-:W-:Y:S01]  /*33a20*/  FMUL R4, R29.reuse, R20 ;  /* 0x000000141d047220 */ /* 0x040fe20000400000 */
[C---:B0-----:R-:W-:Y:S01]  /*33a30*/  FMUL R0, R29.reuse, R21 ;  /* 0x000000151d007220 */ /* 0x041fe20000400000 */
[----:B------:R-:W-:Y:S01]  /*33a40*/  I2FP.F32.S32 R3, R3 ;  /* 0x0000000300037245 */ /* 0x000fe20000201400 */
[----:B------:R-:W2:Y:S01]  /*33a50*/  LDL.LU R28, [R1+0x44] ;  /* 0x00004400011c7983 */ /* 0x000ea20000300800 */
[----:B------:R-:W-:Y:S01]  /*33a60*/  FMUL R20, R29, R24 ;  /* 0x000000181d147220 */ /* 0x000fe20000400000 */
[----:B------:R-:W-:-:S02]  /*33a70*/  @!P5 FMUL R25, R25, 16777216 ;  /* 0x4b8000001919d820 */ /* 0x000fc40000400000 */
[----:B------:R0:W-:Y:S01]  /*33a80*/  STL [R1+0xa4], R4 ;  /* 0x0000a40401007387 */ /* 0x0001e20000100800 */
[----:B------:R-:W-:-:S03]  /*33a90*/  FSETP.GT.AND P1, PT, |R26|, 8.50705917302346158658e+37, PT ;  /* 0x7e8000001a00780b */ /* 0x000fc60003f24200 */
[----:B------:R-:W2:Y:S01]  /*33aa0*/  LDL.LU R22, [R1+0x34] ;  /* 0x0000340001167983 */ /* 0x000ea20000300800 */
[----:B------:R-:W-:-:S03]  /*33ab0*/  FMUL R19, R29, R25 ;  /* 0x000000191d137220 */ /* 0x000fc60000400000 */
[----:B------:R-:W2:Y:S04]  /*33ac0*/  LDL.LU R21, [R1+0x28] ;  /* 0x0000280001157983 */ /* 0x000ea80000300800 */
[----:B------:R1:W-:Y:S01]  /*33ad0*/  STL [R1+0xa0], R0 ;  /* 0x0000a00001007387 */ /* 0x0003e20000100800 */
[----:B------:R-:W-:-:S03]  /*33ae0*/  FSETP.GEU.AND P5, PT, |R26|, 1.175494350822287508e-38, PT ;  /* 0x008000001a00780b */ /* 0x000fc60003fae200 */
[----:B0-----:R-:W2:Y:S04]  /*33af0*/  LDL.LU R4, [R1+0x24] ;  /* 0x0000240001047983 */ /* 0x001ea80000300800 */
[----:B------:R-:W-:Y:S01]  /*33b00*/  STL [R1+0x163c], R20 ;  /* 0x00163c1401007387 */ /* 0x000fe20000100800 */
[----:B-1----:R-:W-:-:S03]  /*33b10*/  FFMA.FTZ R0, R3, 1.1920928955078125e-07, R7 ;  /* 0x3400000003007823 */ /* 0x002fc60000010007 */
[----:B------:R-:W2:Y:S04]  /*33b20*/  LDL.LU R29, [R1+0x48] ;  /* 0x00004800011d7983 */ /* 0x000ea80000300800 */
[----:B------:R-:W2:Y:S01]  /*33b30*/  LDL.LU R25, [R1+0x38] ;  /* 0x0000380001197983 */ /* 0x000ea20000300800 */
[----:B------:R-:W-:-:S03]  /*33b40*/  FSETP.GEU.AND P4, PT, R26, 1.175494350822287508e-38, PT ;  /* 0x008000001a00780b */ /* 0x000fc60003f8e000 */
[----:B------:R-:W2:Y:S04]  /*33b50*/  LDL.LU R3, [R1+0x54] ;  /* 0x0000540001037983 */ /* 0x000ea80000300800 */
[----:B------:R0:W-:Y:S02]  /*33b60*/  STL [R1+0x12c], R0 ;  /* 0x00012c0001007387 */ /* 0x0001e40000100800 */
[----:B0-----:R-:W-:-:S05]  /*33b70*/  FMUL R0, R26, 8388608 ;  /* 0x4b0000001a007820 */ /* 0x001fca0000400000 */
[----:B------:R-:W-:Y:S01]  /*33b80*/  FSEL R5, R0, R26, !P4 ;  /* 0x0000001a00057208 */ /* 0x000fe20006000000 */
[----:B------:R-:W-:-:S04]  /*33b90*/  @P1 FMUL R26, R26, 0.25 ;  /* 0x3e8000001a1a1820 */ /* 0x000fc80000400000 */
[----:B------:R-:W-:-:S06]  /*33ba0*/  @!P5 FMUL R26, R26, 16777216 ;  /* 0x4b8000001a1ad820 */ /* 0x000fcc0000400000 */
[----:B------:R-:W0:Y:S01]  /*33bb0*/  MUFU.RCP R26, R26 ;  /* 0x0000001a001a7308 */ /* 0x000e220000001000 */
[----:B------:R-:W-:-:S05]  /*33bc0*/  FSEL R6, RZ, -23, P2 ;  /* 0xc1b80000ff067808 */ /* 0x000fca0001000000 */
[----:B------:R-:W-:-:S05]  /*33bd0*/  FFMA.FTZ R2, R2, 1.1920928955078125e-07, R6 ;  /* 0x3400000002027823 */ /* 0x000fca0000010006 */
[----:B------:R-:W-:Y:S04]  /*33be0*/  STL [R1+0x128], R2 ;  /* 0x0001280201007387 */ /* 0x000fe80000100800 */
[----:B------:R-:W-:Y:S01]  /*33bf0*/  STL [R1+0x1d4], R5 ;  /* 0x0001d40501007387 */ /* 0x000fe20000100800 */
[----:B----4-:R-:W-:-:S04]  /*33c00*/  @P1 FMUL R12, R12, 0.25 ;  /* 0x3e8000000c0c1820 */ /* 0x010fc80000400000 */
[----:B------:R-:W-:Y:S01]  /*33c10*/  @!P5 FMUL R12, R12, 16777216 ;  /* 0x4b8000000c0cd820 */ /* 0x000fe20000400000 */
[----:B-----5:R-:W-:-:S03]  /*33c20*/  @P1 FMUL R9, R9, 0.25 ;  /* 0x3e80000009091820 */ /* 0x020fc60000400000 */
[----:B0-----:R-:W-:Y:S01]  /*33c30*/  FMUL R7, R26, R12 ;  /* 0x0000000c1a077220 */ /* 0x001fe20000400000 */
[----:B------:R-:W-:Y:S01]  /*33c40*/  @!P5 FMUL R9, R9, 16777216 ;  /* 0x4b8000000909d820 */ /* 0x000fe20000400000 */
[----:B---3--:R-:W-:Y:S01]  /*33c50*/  @P1 FMUL R8, R8, 0.25 ;  /* 0x3e80000008081820 */ /* 0x008fe20000400000 */
[----:B------:R-:W-:-:S03]  /*33c60*/  @P1 FMUL R23, R23, 0.25 ;  /* 0x3e80000017171820 */ /* 0x000fc60000400000 */
[----:B------:R-:W-:Y:S01]  /*33c70*/  @!P5 FMUL R8, R8, 16777216 ;  /* 0x4b8000000808d820 */ /* 0x000fe20000400000 */
[----:B------:R-:W-:Y:S01]  /*33c80*/  FMUL R6, R26, R9 ;  /* 0x000000091a067220 */ /* 0x000fe20000400000 */
[----:B------:R-:W-:Y:S01]  /*33c90*/  @P1 FMUL R18, R18, 0.25 ;  /* 0x3e80000012121820 */ /* 0x000fe20000400000 */
[----:B------:R-:W-:Y:S01]  /*33ca0*/  @!P5 FMUL R23, R23, 16777216 ;  /* 0x4b8000001717d820 */ /* 0x000fe20000400000 */
[----:B------:R-:W-:Y:S01]  /*33cb0*/  FMUL R0, R26, R8 ;  /* 0x000000081a007220 */ /* 0x000fe20000400000 */
[----:B------:R0:W-:Y:S01]  /*33cc0*/  STL [R1+0x98], R7 ;  /* 0x0000980701007387 */ /* 0x0001e20000100800 */
[----:B------:R-:W-:Y:S01]  /*33cd0*/  @!P5 FMUL R18, R18, 16777216 ;  /* 0x4b8000001212d820 */ /* 0x000fe20000400000 */
[----:B------:R-:W-:Y:S02]  /*33ce0*/  @P1 FMUL R15, R15, 0.25 ;  /* 0x3e8000000f0f1820 */ /* 0x000fe40000400000 */
[----:B------:R1:W-:Y:S01]  /*33cf0*/  STL [R1+0x94], R6 ;  /* 0x0000940601007387 */ /* 0x0003e20000100800 */
[----:B------:R-:W-:Y:S01]  /*33d00*/  @P1 FMUL R14, R14, 0.25 ;  /* 0x3e8000000e0e1820 */ /* 0x000fe20000400000 */
[----:B------:R-:W-:Y:S01]  /*33d10*/  @!P5 FMUL R15, R15, 16777216 ;  /* 0x4b8000000f0fd820 */ /* 0x000fe20000400000 */
[----:B0-----:R-:W-:Y:S01]  /*33d20*/  FMUL R7, R26, R23 ;  /* 0x000000171a077220 */ /* 0x001fe20000400000 */
[----:B------:R-:W-:Y:S01]  /*33d30*/  @P1 FMUL R11, R11, 0.25 ;  /* 0x3e8000000b0b1820 */ /* 0x000fe20000400000 */
[----:B------:R-:W-:Y:S01]  /*33d40*/  @!P5 FMUL R14, R14, 16777216 ;  /* 0x4b8000000e0ed820 */ /* 0x000fe20000400000 */
[----:B------:R0:W-:Y:S01]  /*33d50*/  STL [R1+0x88], R0 ;  /* 0x0000880001007387 */ /* 0x0001e20000100800 */
[----:B-1----:R-:W-:Y:S01]  /*33d60*/  FMUL R6, R26, R18 ;  /* 0x000000121a067220 */ /* 0x002fe20000400000 */
[----:B------:R-:W-:Y:S01]  /*33d70*/  @P1 FMUL R10, R10, 0.25 ;  /* 0x3e8000000a0a1820 */ /* 0x000fe20000400000 */
[----:B------:R-:W-:Y:S01]  /*33d80*/  @!P5 FMUL R11, R11, 16777216 ;  /* 0x4b8000000b0bd820 */ /* 0x000fe20000400000 */
[----:B------:R1:W-:Y:S02]  /*33d90*/  STL [R1+0x84], R7 ;  /* 0x0000840701007387 */ /* 0x0003e40000100800 */
[----:B------:R-:W-:Y:S01]  /*33da0*/  @!P5 FMUL R10, R10, 16777216 ;  /* 0x4b8000000a0ad820 */ /* 0x000fe20000400000 */
[C---:B0-----:R-:W-:Y:S01]  /*33db0*/  FMUL R0, R26.reuse, R15 ;  /* 0x0000000f1a007220 */ /* 0x041fe20000400000 */
[----:B------:R0:W-:Y:S01]  /*33dc0*/  STL [R1+0x18], R6 ;  /* 0x0000180601007387 */ /* 0x0001e20000100800 */
[----:B-1----:R-:W-:-:S03]  /*33dd0*/  FMUL R7, R26, R14 ;  /* 0x0000000e1a077220 */ /* 0x002fc60000400000 */
[----:B------:R1:W-:Y:S01]  /*33de0*/  STL [R1+0x14], R0 ;  /* 0x0000140001007387 */ /* 0x0003e20000100800 */
[----:B0-----:R-:W-:-:S03]  /*33df0*/  FMUL R6, R26, R11 ;  /* 0x0000000b1a067220 */ /* 0x001fc60000400000 */
[----:B------:R-:W-:Y:S01]  /*33e00*/  STL [R1+0x10], R7 ;  /* 0x0000100701007387 */ /* 0x000fe20000100800 */
[----:B-1----:R-:W-:-:S03]  /*33e10*/  FMUL R0, R26, R10 ;  /* 0x0000000a1a007220 */ /* 0x002fc60000400000 */
[----:B------:R-:W3:Y:S04]  /*33e20*/  LDL.LU R24, [R1+0x90] ;  /* 0x0000900001187983 */ /* 0x000ee80000300800 */
[----:B------:R0:W-:Y:S04]  /*33e30*/  STL [R1+0xc], R6 ;  /* 0x00000c0601007387 */ /* 0x0001e80000100800 */
[----:B------:R-:W4:Y:S04]  /*33e40*/  LDL.LU R23, [R1+0x8c] ;  /* 0x00008c0001177983 */ /* 0x000f280000300800 */
[----:B------:R1:W-:Y:S04]  /*33e50*/  STL [R1+0x4], R0 ;  /* 0x0000040001007387 */ /* 0x0003e80000100800 */
[----:B0-----:R-:W5:Y:S01]  /*33e60*/  LDL.LU R6, [R1+0x80] ;  /* 0x0000800001067983 */ /* 0x001f620000300800 */
[----:B------:R-:W-:Y:S01]  /*33e70*/  FSETP.GT.AND P2, PT, |R27|, 8.50705917302346158658e+37, PT ;  /* 0x7e8000001b00780b */ /* 0x000fe20003f44200 */
[----:B--2---:R-:W-:Y:S01]  /*33e80*/  @P1 FMUL R29, R29, 0.25 ;  /* 0x3e8000001d1d1820 */ /* 0x004fe20000400000 */
[----:B------:R-:W-:Y:S01]  /*33e90*/  @P1 FMUL R28, R28, 0.25 ;  /* 0x3e8000001c1c1820 */ /* 0x000fe20000400000 */
[----:B------:R-:W-:Y:S01]  /*33ea0*/  @P1 FMUL R25, R25, 0.25 ;  /* 0x3e80000019191820 */ /* 0x000fe20000400000 */
[----:B------:R-:W-:Y:S01]  /*33eb0*/  @P1 FMUL R22, R22, 0.25 ;  /* 0x3e80000016161820 */ /* 0x000fe20000400000 */
[----:B------:R-:W-:Y:S01]  /*33ec0*/  @P1 FMUL R21, R21, 0.25 ;  /* 0x3e80000015151820 */ /* 0x000fe20000400000 */
[----:B------:R-:W-:Y:S01]  /*33ed0*/  @P1 FMUL R4, R4, 0.25 ;  /* 0x3e80000004041820 */ /* 0x000fe20000400000 */
[----:B------:R-:W-:Y:S01]  /*33ee0*/  @P1 FMUL R3, R3, 0.25 ;  /* 0x3e80000003031820 */ /* 0x000fe20000400000 */
[C---:B------:R-:W-:Y:S01]  /*33ef0*/  FSETP.GEU.AND P1, PT, |R27|.reuse, 1.175494350822287508e-38, PT ;  /* 0x008000001b00780b */ /* 0x040fe20003f2e200 */
[C---:B------:R-:W-:Y:S01]  /*33f00*/  FMUL R2, R27.reuse, 8388608 ;  /* 0x4b0000001b027820 */ /* 0x040fe20000400000 */
[C---:B------:R-:W-:Y:S01]  /*33f10*/  FSETP.GEU.AND P3, PT, R27.reuse, 1.175494350822287508e-38, PT ;  /* 0x008000001b00780b */ /* 0x040fe20003f6e000 */
[----:B------:R-:W2:Y:S03]  /*33f20*/  LDL.LU R7, [R1+0x7c] ;  /* 0x00007c0001077983 */ /* 0x000ea60000300800 */
[----:B------:R-:W-:Y:S01]  /*33f30*/  FSEL R2, R2, R27, !P3 ;  /* 0x0000001b02027208 */ /* 0x000fe20005800000 */
[----:B------:R-:W-:Y:S01]  /*33f40*/  @P2 FMUL R27, R27, 0.25 ;  /* 0x3e8000001b1b2820 */ /* 0x000fe20000400000 */
[----:B------:R-:W2:Y:S01]  /*33f50*/  LDL.LU R8, [R1+0x70] ;  /* 0x0000700001087983 */ /* 0x000ea20000300800 */
[----:B------:R-:W-:-:S03]  /*33f60*/  @!P5 FMUL R29, R29, 16777216 ;  /* 0x4b8000001d1dd820 */ /* 0x000fc60000400000 */
[----:B------:R-:W2:Y:S01]  /*33f70*/  LDL.LU R9, [R1+0x6c] ;  /* 0x00006c0001097983 */ /* 0x000ea20000300800 */
[----:B------:R-:W-:Y:S01]  /*33f80*/  @!P1 FMUL R27, R27, 16777216 ;  /* 0x4b8000001b1b9820 */ /* 0x000fe20000400000 */
[----:B------:R-:W-:Y:S02]  /*33f90*/  @!P5 FMUL R3, R3, 16777216 ;  /* 0x4b8000000303d820 */ /* 0x000fe40000400000 */
[----:B------:R-:W2:Y:S01]  /*33fa0*/  LDL.LU R10, [R1+0x60] ;  /* 0x00006000010a7983 */ /* 0x000ea20000300800 */
[----:B------:R-:W-:Y:S02]  /*33fb0*/  @!P5 FMUL R28, R28, 16777216 ;  /* 0x4b8000001c1cd820 */ /* 0x000fe40000400000 */
[----:B------:R-:W0:Y:S01]  /*33fc0*/  MUFU.RCP R27, R27 ;  /* 0x0000001b001b7308 */ /* 0x000e220000001000 */
[----:B------:R-:W2:Y:S01]  /*33fd0*/  LDL.LU R11, [R1+0x5c] ;  /* 0x00005c00010b7983 */ /* 0x000ea20000300800 */
[----:B------:R-:W-:-:S03]  /*33fe0*/  @!P5 FMUL R25, R25, 16777216 ;  /* 0x4b8000001919d820 */ /* 0x000fc60000400000 */
[----:B------:R-:W2:Y:S01]  /*33ff0*/  LDL.LU R12, [R1+0x50] ;  /* 0x00005000010c7983 */ /* 0x000ea20000300800 */
[----:B------:R-:W-:Y:S01]  /*34000*/  @!P5 FMUL R22, R22, 16777216 ;  /* 0x4b8000001616d820 */ /* 0x000fe20000400000 */
[C---:B------:R-:W-:Y:S02]  /*34010*/  FMUL R29, R26.reuse, R29 ;  /* 0x0000001d1a1d7220 */ /* 0x040fe40000400000 */
[----:B------:R-:W2:Y:S01]  /*34020*/  LDL.LU R13, [R1+0x4c] ;  /* 0x00004c00010d7983 */ /* 0x000ea20000300800 */
[----:B------:R-:W-:Y:S01]  /*34030*/  @!P5 FMUL R21, R21, 16777216 ;  /* 0x4b8000001515d820 */ /* 0x000fe20000400000 */
[----:B-1----:R-:W-:Y:S02]  /*34040*/  FMUL R0, R26, R3 ;  /* 0x000000031a007220 */ /* 0x002fe40000400000 */
[----:B------:R-:W2:Y:S01]  /*34050*/  LDL.LU R14, [R1+0x40] ;  /* 0x00004000010e7983 */ /* 0x000ea20000300800 */
[----:B------:R-:W-:Y:S01]  /*34060*/  @!P5 FMUL R4, R4, 16777216 ;  /* 0x4b8000000404d820 */ /* 0x000fe20000400000 */
[----:B------:R-:W-:-:S02]  /*34070*/  FMUL R28, R26, R28 ;  /* 0x0000001c1a1c7220 */ /* 0x000fc40000400000 */
[----:B------:R-:W2:Y:S01]  /*34080*/  LDL.LU R15, [R1+0x3c] ;  /* 0x00003c00010f7983 */ /* 0x000ea20000300800 */
[----:B------:R-:W-:-:S03]  /*34090*/  FMUL R25, R26, R25 ;  /* 0x000000191a197220 */ /* 0x000fc60000400000 */
[----:B------:R-:W2:Y:S01]  /*340a0*/  LDL.LU R16, [R1+0x30] ;  /* 0x0000300001107983 */ /* 0x000ea20000300800 */
[----:B------:R-:W-:-:S03]  /*340b0*/  FMUL R22, R26, R22 ;  /* 0x000000161a167220 */ /* 0x000fc60000400000 */
[----:B------:R-:W2:Y:S01]  /*340c0*/  LDL.LU R18, [R1+0x2c] ;  /* 0x00002c0001127983 */ /* 0x000ea20000300800 */
[----:B------:R-:W-:-:S03]  /*340d0*/  FMUL R21, R26, R21 ;  /* 0x000000151a157220 */ /* 0x000fc60000400000 */
[----:B------:R-:W2:Y:S01]  /*340e0*/  LDL.LU R17, [R1+0x20] ;  /* 0x0000200001117983 */ /* 0x000ea20000300800 */
[----:B------:R-:W-:-:S03]  /*340f0*/  FMUL R26, R26, R4 ;  /* 0x000000041a1a7220 */ /* 0x000fc60000400000 */
[----:B------:R-:W2:Y:S01]  /*34100*/  LDL.LU R20, [R1+0x1c] ;  /* 0x00001c0001147983 */ /* 0x000ea20000300800 */
[----:B------:R-:W-:-:S03]  /*34110*/  VIADD R5, R5, 0xc0cafb0d ;  /* 0xc0cafb0d05057836 */ /* 0x000fc60000000000 */
[----:B------:R-:W-:Y:S04]  /*34120*/  STL [R1+0x15dc], R29 ;  /* 0x0015dc1d01007387 */ /* 0x000fe80000100800 */
[----:B------:R-:W-:Y:S04]  /*34130*/  STL [R1], R0 ;  /* 0x0000000001007387 */ /* 0x000fe80000100800 */
[----:B------:R-:W-:Y:S04]  /*34140*/  STL [R1+0x15e0], R28 ;  /* 0x0015e01c01007387 */ /* 0x000fe80000100800 */
[----:B------:R-:W-:Y:S01]  /*34150*/  STL [R1+0x15e4], R25 ;  /* 0x0015e41901007387 */ /* 0x000fe20000100800 */
[----:B------:R-:W-:-:S03]  /*34160*/  VIADD R4, R2, 0xc0cafb0d ;  /* 0xc0cafb0d02047836 */ /* 0x000fc60000000000 */
[----:B------:R-:W-:Y:S04]  /*34170*/  STL [R1+0x15e8], R22 ;  /* 0x0015e81601007387 */ /* 0x000fe80000100800 */
[----:B------:R-:W-:Y:S04]  /*34180*/  STL [R1+0x15ec], R21 ;  /* 0x0015ec1501007387 */ /* 0x000fe80000100800 */
[----:B------:R-:W-:Y:S04]  /*34190*/  STL [R1+0x15f0], R26 ;  /* 0x0015f01a01007387 */ /* 0x000fe80000100800 */
[----:B------:R1:W-:Y:S02]  /*341a0*/  STL [R1+0x15d0], R2 ;  /* 0x0015d00201007387 */ /* 0x0003e40000100800 */
[----:B-1----:R-:W-:-:S05]  /*341b0*/  LOP3.LUT R2, R5, 0xff800000, RZ, 0xc0, !PT ;  /* 0xff80000005027812 */ /* 0x002fca00078ec0ff */
[----:B------:R-:W-:Y:S01]  /*341c0*/  STL [R1+0x44], R2 ;  /* 0x0000440201007387 */ /* 0x000fe20000100800 */
[----:B---3--:R-:W-:-:S04]  /*341d0*/  @P2 FMUL R24, R24, 0.25 ;  /* 0x3e80000018182820 */ /* 0x008fc80000400000 */
[----:B------:R-:W-:Y:S01]  /*341e0*/  @!P1 FMUL R24, R24, 16777216 ;  /* 0x4b80000018189820 */ /* 0x000fe20000400000 */
[----:B----4-:R-:W-:-:S03]  /*341f0*/  @P2 FMUL R23, R23, 0.25 ;  /* 0x3e80000017172820 */ /* 0x010fc60000400000 */
[----:B0-----:R-:W-:Y:S01]  /*34200*/  FMUL R24, R27, R24 ;  /* 0x000000181b187220 */ /* 0x001fe20000400000 */
[----:B------:R-:W-:Y:S01]  /*34210*/  @!P1 FMUL R23, R23, 16777216 ;  /* 0x4b80000017179820 */ /* 0x000fe20000400000 */
[----:B-----5:R-:W-:-:S03]  /*34220*/  @P2 FMUL R6, R6, 0.25 ;  /* 0x3e80000006062820 */ /* 0x020fc60000400000 */
[C---:B------:R-:W-:Y:S01]  /*34230*/  FMUL R23, R27.reuse, R23 ;  /* 0x000000171b177220 */ /* 0x040fe20000400000 */
[----:B------:R-:W-:Y:S01]  /*34240*/  @!P1 FMUL R6, R6, 16777216 ;  /* 0x4b80000006069820 */ /* 0x000fe20000400000 */
[----:B------:R-:W-:Y:S03]  /*34250*/  STL [R1+0x15f4], R24 ;  /* 0x0015f41801007387 */ /* 0x000fe60000100800 */
[----:B------:R-:W-:Y:S01]  /*34260*/  FMUL R6, R27, R6 ;  /* 0x000000061b067220 */ /* 0x000fe20000400000 */
[----:B------:R-:W-:Y:S04]  /*34270*/  STL [R1+0x15f8], R23 ;  /* 0x0015f81701007387 */ /* 0x000fe80000100800 */
[----:B------:R0:W-:Y:S04]  /*34280*/  STL [R1+0x15fc], R6 ;  /* 0x0015fc0601007387 */ /* 0x0001e80000100800 */
[----:B0-----:R-:W3:Y:S04]  /*34290*/  LDL.LU R6, [R1+0xc8] ;  /* 0x0000c80001067983 */ /* 0x001ee80000300800 */
[----:B---3--:R0:W-:Y:S04]  /*342a0*/  STL [R1+0x1600], R6 ;  /* 0x0016000601007387 */ /* 0x0081e80000100800 */
        /* <DEDUP_REMOVED lines=17> */
[----:B------:R-:W4:Y:S04]  /*343c0*/  LDL.LU R23, [R1+0x108] ;  /* 0x0001080001177983 */ /* 0x000f280000300800 */
[----:B----4-:R0:W-:Y:S04]  /*343d0*/  STL [R1+0x1604], R23 ;  /* 0x0016041701007387 */ /* 0x0101e80000100800 */
[----:B0-----:R-:W4:Y:S04]  /*343e0*/  LDL.LU R23, [R1+0x100] ;  /* 0x0001000001177983 */ /* 0x001f280000300800 */
[----:B----4-:R0:W-:Y:S04]  /*343f0*/  STL [R1+0x1610], R23 ;  /* 0x0016101701007387 */ /* 0x0101e80000100800 */
[----:B0-----:R-:W4:Y:S04]  /*34400*/  LDL.LU R23, [R1+0xf8] ;  /* 0x0000f80001177983 */ /* 0x001f280000300800 */
[----:B----4-:R0:W-:Y:S04]  /*34410*/  STL [R1+0x1618], R23 ;  /* 0x0016181701007387 */ /* 0x0101e80000100800 */
[----:B0-----:R-:W4:Y:S04]  /*34420*/  LDL.LU R23, [R1+0xb8] ;  /* 0x0000b80001177983 */ /* 0x001f280000300800 */
[----:B----4-:R0:W-:Y:S04]  /*34430*/  STL [R1+0x1620], R23 ;  /* 0x0016201701007387 */ /* 0x0101e80000100800 */
[----:B0-----:R-:W4:Y:S04]  /*34440*/  LDL.LU R23, [R1+0xf0] ;  /* 0x0000f00001177983 */ /* 0x001f280000300800 */
[----:B----4-:R0:W-:Y:S04]  /*34450*/  STL [R1+0x162c], R23 ;  /* 0x00162c1701007387 */ /* 0x0101e80000100800 */
[----:B0-----:R-:W4:Y:S01]  /*34460*/  LDL.LU R23, [R1+0xe0] ;  /* 0x0000e00001177983 */ /* 0x001f220000300800 */
[----:B--2---:R-:W-:Y:S01]  /*34470*/  @P2 FMUL R7, R7, 0.25 ;  /* 0x3e80000007072820 */ /* 0x004fe20000400000 */
[----:B------:R-:W-:Y:S01]  /*34480*/  @P2 FMUL R8, R8, 0.25 ;  /* 0x3e80000008082820 */ /* 0x000fe20000400000 */
        /* <DEDUP_REMOVED lines=11> */
[----:B------:R-:W-:Y:S01]  /*34540*/  LOP3.LUT R4, R4, 0xff800000, RZ, 0xc0, !PT ;  /* 0xff80000004047812 */ /* 0x000fe200078ec0ff */
[----:B------:R-:W-:Y:S01]  /*34550*/  @!P1 FMUL R7, R7, 16777216 ;  /* 0x4b80000007079820 */ /* 0x000fe20000400000 */
        /* <DEDUP_REMOVED lines=12> */
[----:B------:R-:W-:Y:S01]  /*34620*/  I2FP.F32.S32 R5, R4 ;  /* 0x0000000400057245 */ /* 0x000fe20000201400 */
[C---:B------:R-:W-:Y:S01]  /*34630*/  FMUL R7, R27.reuse, R7 ;  /* 0x000000071b077220 */ /* 0x040fe20000400000 */
[----:B------:R-:W-:Y:S01]  /*34640*/  I2FP.F32.S32 R4, R2 ;  /* 0x0000000200047245 */ /* 0x000fe20000201400 */
[C---:B------:R-:W-:Y:S01]  /*34650*/  FMUL R8, R27.reuse, R8 ;  /* 0x000000081b087220 */ /* 0x040fe20000400000 */
        /* <DEDUP_REMOVED lines=10> */
[----:B------:R-:W-:Y:S01]  /*34700*/  FMUL R27, R27, R20 ;  /* 0x000000141b1b7220 */ /* 0x000fe20000400000 */
[----:B----4-:R0:W-:Y:S04]  /*34710*/  STL [R1+0x1638], R23 ;  /* 0x0016381701007387 */ /* 0x0101e80000100800 */
[----:B0-----:R-:W3:Y:S04]  /*34720*/  LDL.LU R23, [R1+0xd0] ;  /* 0x0000d00001177983 */ /* 0x001ee80000300800 */
[----:B------:R-:W2:Y:S04]  /*34730*/  LDL.LU R24, [R1+0x10c] ;  /* 0x00010c0001187983 */ /* 0x000ea80000300800 */
[----:B------:R-:W4:Y:S04]  /*34740*/  LDL.LU R26, [R1+0xd4] ;  /* 0x0000d400011a7983 */ /* 0x000f280000300800 */
[----:B------:R-:W5:Y:S04]  /*34750*/  LDL.LU R21, [R1+0x110] ;  /* 0x0001100001157983 */ /* 0x000f680000300800 */
[----:B------:R-:W5:Y:S04]  /*34760*/  LDL.LU R22, [R1+0x114] ;  /* 0x0001140001167983 */ /* 0x000f680000300800 */
[----:B------:R-:W2:Y:S04]  /*34770*/  LDL.LU R25, [R1+0xe4] ;  /* 0x0000e40001197983 */ /* 0x000ea80000300800 */
[----:B------:R-:W2:Y:S04]  /*34780*/  LDL.LU R28, [R1+0xec] ;  /* 0x0000ec00011c7983 */ /* 0x000ea80000300800 */
[----:B------:R-:W2:Y:S04]  /*34790*/  LDL.LU R29, [R1+0x118] ;  /* 0x00011800011d7983 */ /* 0x000ea80000300800 */
[----:B------:R-:W2:Y:S04]  /*347a0*/  LDL.LU R2, [R1+0x11c] ;  /* 0x00011c0001027983 */ /* 0x000ea80000300800 */
[----:B------:R-:W2:Y:S01]  /*347b0*/  LDL.LU R20, [R1+0x163c] ;  /* 0x00163c0001147983 */ /* 0x000ea20000300800 */
[----:B------:R-:W-:-:S02]  /*347c0*/  FSEL R3, RZ, -23, P3 ;  /* 0xc1b80000ff037808 */ /* 0x000fc40001800000 */
[----:B------:R-:W-:-:S03]  /*347d0*/  FSEL R0, RZ, -23, P4 ;  /* 0xc1b80000ff007808 */ /* 0x000fc60002000000 */
[----:B------:R-:W-:Y:S02]  /*347e0*/  FFMA.FTZ R5, R5, 1.1920928955078125e-07, R3 ;  /* 0x3400000005057823 */ /* 0x000fe40000010003 */
[----:B------:R-:W-:Y:S01]  /*347f0*/  FFMA.FTZ R0, R4, 1.1920928955078125e-07, R0 ;  /* 0x3400000004007823 */ /* 0x000fe20000010000 */
[----:B------:R-:W4:Y:S04]  /*34800*/  LDL.LU R3, [R1+0xa4] ;  /* 0x0000a40001037983 */ /* 0x000f280000300800 */
[----:B------:R0:W-:Y:S04]  /*34810*/  STL [R1+0x64], R5 ;  /* 0x0000640501007387 */ /* 0x0001e80000100800 */
[----:B0-----:R-:W4:Y:S04]  /*34820*/  LDL.LU R5, [R1+0xc4] ;  /* 0x0000c40001057983 */ /* 0x001f280000300800 */
[----:B------:R-:W4:Y:S04]  /*34830*/  LDL.LU R4, [R1+0xb4] ;  /* 0x0000b40001047983 */ /* 0x000f280000300800 */
[----:B------:R2:W-:Y:S01]  /*34840*/  STL [R1+0x60], R0 ;  /* 0x0000600001007387 */ /* 0x0005e20000100800 */
[----:B---3--:R-:W-:-:S02]  /*34850*/  F2FP.SATFINITE.E4M3.F32.PACK_AB_MERGE_C R6, R6, R23, RZ ;  /* 0x000000170606723e */ /* 0x008fc400048070ff */
[----:B--2---:R-:W-:Y:S02]  /*34860*/  F2FP.SATFINITE.E4M3.F32.PACK_AB_MERGE_C R0, R20, R19, RZ ;  /* 0x000000131400723e */ /* 0x004fe400048070ff */
[----:B------:R-:W2:Y:S04]  /*34870*/  LDL.LU R20, [R1+0xcc] ;  /* 0x0000cc0001147983 */ /* 0x000ea80000300800 */
[----:B------:R-:W3:Y:S04]  /*34880*/  LDL.LU R19, [R1+0xdc] ;  /* 0x0000dc0001137983 */ /* 0x000ee80000300800 */
[----:B------:R-:W2:Y:S04]  /*34890*/  LDL.LU R23, [R1+0x1638] ;  /* 0x0016380001177983 */ /* 0x000ea80000300800 */
[----:B------:R0:W-:Y:S04]  /*348a0*/  STL [R1+0x30], R6 ;  /* 0x0000300601007387 */ /* 0x0001e80000100800 */
[----:B0-----:R-:W4:Y:S02]  /*348b0*/  LDL.LU R6, [R1+0x1634] ;  /* 0x0016340001067983 */ /* 0x001f240000300800 */
[----:B----4-:R-:W-:-:S02]  /*348c0*/  F2FP.SATFINITE.E4M3.F32.PACK_AB_MERGE_C R3, R3, R6, RZ ;  /* 0x000000060303723e */ /* 0x010fc400048070ff */
[----:B------:R-:W2:Y:S02]  /*348d0*/  LDL.LU R6, [R1+0x1630] ;  /* 0x0016300001067983 */ /* 0x000ea40000300800 */
[----:B--2---:R-:W-:Y:S02]  /*348e0*/  F2FP.SATFINITE.E4M3.F32.PACK_AB_MERGE_C R6, R6, R23, RZ ;  /* 0x000000170606723e */ /* 0x004fe400048070ff */
        /* <DEDUP_REMOVED lines=8> */
[----:B0-----:R-:W2:Y:S02]  /*34970*/  LDL.LU R6, [R1+0x161c] ;  /* 0x00161c0001067983 */ /* 0x001ea40000300800 */
[----:B--2---:R-:W-:-:S02]  /*34980*/  F2FP.SATFINITE.E4M3.F32.PACK_AB_MERGE_C R6, R6, R23, RZ ;  /* 0x000000170606723e */ /* 0x004fc400048070ff */
[----:B------:R-:W2:Y:S04]  /*34990*/  LDL.LU R23, [R1+0x1618] ;  /* 0x0016180001177983 */ /* 0x000ea80000300800 */
[----:B------:R0:W-:Y:S04]  /*349a0*/  STL [R1+0x54], R6 ;  /* 0x0000540601007387 */ /* 0x0001e80000100800 */
[----:B0-----:R-:W2:Y:S02]  /*349b0*/  LDL.LU R6, [R1+0x1614] ;  /* 0x0016140001067983 */ /* 0x001ea40000300800 */
[----:B--2---:R-:W-:-:S02]  /*349c0*/  F2FP.SATFINITE.E4M3.F32.PACK_AB_MERGE_C R6, R6, R23, RZ ;  /* 0x000000170606723e */ /* 0x004fc400048070ff */
        /* <DEDUP_REMOVED lines=8> */
[----:B0-----:R-:W4:Y:S01]  /*34a50*/  LDL.LU R6, [R1+0x1600] ;  /* 0x0016000001067983 */ /* 0x001f220000300800 */
[----:B---3--:R-:W-:-:S02]  /*34a60*/  F2FP.SATFINITE.E4M3.F32.PACK_AB_MERGE_C R19, R19, R26, RZ ;  /* 0x0000001a1313723e */ /* 0x008fc400048070ff */
[----:B-----5:R-:W-:Y:S02]  /*34a70*/  F2FP.SATFINITE.E4M3.F32.PACK_AB_MERGE_C R22, R22, R21, RZ ;  /* 0x000000151616723e */ /* 0x020fe400048070ff */
[----:B------:R-:W-:Y:S02]  /*34a80*/  F2FP.SATFINITE.E4M3.F32.PACK_AB_MERGE_C R28, R28, R25, RZ ;  /* 0x000000191c1c723e */ /* 0x000fe400048070ff */
[----:B------:R-:W-:Y:S02]  /*34a90*/  F2FP.SATFINITE.E4M3.F32.PACK_AB_MERGE_C R2, R2, R29, RZ ;  /* 0x0000001d0202723e */ /* 0x000fe400048070ff */
[----:B--2---:R-:W-:Y:S02]  /*34aa0*/  F2FP.SATFINITE.E4M3.F32.PACK_AB_MERGE_C R24, R24, R23, RZ ;  /* 0x000000171818723e */ /* 0x004fe400048070ff */
[----:B----4-:R-:W-:Y:S02]  /*34ab0*/  F2FP.SATFINITE.E4M3.F32.PACK_AB_MERGE_C R20, R20, R6, RZ ;  /* 0x000000061414723e */ /* 0x010fe400048070ff */
[----:B------:R-:W2:Y:S04]  /*34ac0*/  LDL.LU R6, [R1+0x15fc] ;  /* 0x0015fc0001067983 */ /* 0x000ea80000300800 */
[----:B------:R-:W3:Y:S04]  /*34ad0*/  LDL.LU R23, [R1+0x15f8] ;  /* 0x0015f80001177983 */ /* 0x000ee80000300800 */
[----:B------:R0:W-:Y:S04]  /*34ae0*/  STL [R1+0x20], R24 ;  /* 0x0000201801007387 */ /* 0x0001e80000100800 */
[----:B0-----:R-:W3:Y:S04]  /*34af0*/  LDL.LU R24, [R1+0x15f4] ;  /* 0x0015f40001187983 */ /* 0x001ee80000300800 */
[----:B------:R-:W4:Y:S04]  /*34b00*/  LDL.LU R26, [R1+0x15f0] ;  /* 0x0015f000011a7983 */ /* 0x000f280000300800 */
[----:B------:R-:W4:Y:S04]  /*34b10*/  LDL.LU R21, [R1+0x15ec] ;  /* 0x0015ec0001157983 */ /* 0x000f280000300800 */
[----:B------:R0:W-:Y:S04]  /*34b20*/  STL [R1+0x24], R22 ;  /* 0x0000241601007387 */ /* 0x0001e80000100800 */
[----:B0-----:R-:W5:Y:S04]  /*34b30*/  LDL.LU R22, [R1+0x15e8] ;  /* 0x0015e80001167983 */ /* 0x001f680000300800 */
[----:B------:R-:W5:Y:S04]  /*34b40*/  LDL.LU R25, [R1+0x15e4] ;  /* 0x0015e40001197983 */ /* 0x000f680000300800 */
[----:B------:R0:W-:Y:S04]  /*34b50*/  STL [R1+0x50], R28 ;  /* 0x0000501c01007387 */ /* 0x0001e80000100800 */
[----:B0-----:R-:W2:Y:S04]  /*34b60*/  LDL.LU R28, [R1+0x15e0] ;  /* 0x0015e000011c7983 */ /* 0x001ea80000300800 */
[----:B------:R-:W2:Y:S04]  /*34b70*/  LDL.LU R29, [R1+0x15dc] ;  /* 0x0015dc00011d7983 */ /* 0x000ea80000300800 */
[----:B------:R0:W-:Y:S01]  /*34b80*/  STL [R1+0x5c], R2 ;  /* 0x00005c0201007387 */ /* 0x0001e20000100800 */
[----:B------:R-:W-:-:S02]  /*34b90*/  F2FP.SATFINITE.E4M3.F32.PACK_AB_MERGE_C R16, R16, R18, RZ ;  /* 0x000000121010723e */ /* 0x000fc400048070ff */
[----:B------:R-:W-:Y:S02]  /*34ba0*/  F2FP.SATFINITE.E4M3.F32.PACK_AB_MERGE_C R17, R17, R27, RZ ;  /* 0x0000001b1111723e */ /* 0x000fe400048070ff */
[----:B------:R-:W-:Y:S01]  /*34bb0*/  F2FP.SATFINITE.E4M3.F32.PACK_AB_MERGE_C R14, R14, R15, RZ ;  /* 0x0000000f0e0e723e */ /* 0x000fe200048070ff */
[----:B0-----:R-:W3:Y:S01]  /*34bc0*/  LDL.LU R2, [R1+0x98] ;  /* 0x0000980001027983 */ /* 0x001ee20000300800 */
[----:B------:R-:W-:Y:S02]  /*34bd0*/  F2FP.SATFINITE.E4M3.F32.PACK_AB_MERGE_C R13, R12, R13, RZ ;  /* 0x0000000d0c0d723e */ /* 0x000fe400048070ff */
[----:B----4-:R-:W-:Y:S02]  /*34be0*/  F2FP.SATFINITE.E4M3.F32.PACK_AB_MERGE_C R26, R21, R26, RZ ;  /* 0x0000001a151a723e */ /* 0x010fe400048070ff */
[----:B------:R-:W4:Y:S04]  /*34bf0*/  LDL.LU R21, [R1+0x18] ;  /* 0x0000180001157983 */ /* 0x000f280000300800 */
[----:B------:R0:W-:Y:S04]  /*34c00*/  STL [R1+0x15d8], R26 ;  /* 0x0015d81a01007387 */ /* 0x0001e80000100800 */
[----:B0-----:R-:W3:Y:S01]  /*34c10*/  LDL.LU R26, [R1+0x94] ;  /* 0x00009400011a7983 */ /* 0x001ee20000300800 */
[----:B-----5:R-:W-:-:S03]  /*34c20*/  F2FP.SATFINITE.E4M3.F32.PACK_AB_MERGE_C R25, R25, R22, RZ ;  /* 0x000000161919723e */ /* 0x020fc600048070ff */
[----:B------:R-:W5:Y:S04]  /*34c30*/  LDL.LU R18, [R1+0x10] ;  /* 0x0000100001127983 */ /* 0x000f680000300800 */
[----:B------:R-:W4:Y:S04]  /*34c40*/  LDL.LU R22, [R1+0x4] ;  /* 0x0000040001167983 */ /* 0x000f280000300800 */
[----:B------:R-:W4:Y:S01]  /*34c50*/  LDL.LU R15, [R1+0x88] ;  /* 0x00008800010f7983 */ /* 0x000f220000300800 */
[----:B--2---:R-:W-:-:S03]  /*34c60*/  F2FP.SATFINITE.E4M3.F32.PACK_AB_MERGE_C R27, R29, R28, RZ ;  /* 0x0000001c1d1b723e */ /* 0x004fc600048070ff */
[----:B------:R-:W5:Y:S04]  /*34c70*/  LDL.LU R28, [R1+0xc] ;  /* 0x00000c00011c7983 */ /* 0x000f680000300800 */
[----:B------:R-:W2:Y:S04]  /*34c80*/  LDL.LU R29, [R1+0x84] ;  /* 0x00008400011d7983 */ /* 0x000ea80000300800 */
[----:B------:R-:W4:Y:S04]  /*34c90*/  LDL.LU R12, [R1] ;  /* 0x00000000010c7983 */ /* 0x000f280000300800 */
[----:B------:R0:W-:Y:S04]  /*34ca0*/  STL [R1+0x40], R13 ;  /* 0x0000400d01007387 */ /* 0x0001e80000100800 */
[----:B0-----:R-:W2:Y:S01]  /*34cb0*/  LDL.LU R13, [R1+0x14] ;  /* 0x00001400010d7983 */ /* 0x001ea20000300800 */
[----:B---3--:R-:W-:-:S02]  /*34cc0*/  F2FP.SATFINITE.E4M3.F32.PACK_AB_MERGE_C R2, R2, R26, RZ ;  /* 0x0000001a0202723e */ /* 0x008fc400048070ff */
[----:B----4-:R-:W-:Y:S02]  /*34cd0*/  F2FP.SATFINITE.E4M3.F32.PACK_AB_MERGE_C R12, R22, R12, RZ ;  /* 0x0000000c160c723e */ /* 0x010fe400048070ff */
[----:B------:R-:W-:Y:S02]  /*34ce0*/  F2FP.SATFINITE.E4M3.F32.PACK_AB_MERGE_C R22, R10, R11, RZ ;  /* 0x0000000b0a16723e */ /* 0x000fe400048070ff */
[----:B-----5:R-:W-:Y:S02]  /*34cf0*/  F2FP.SATFINITE.E4M3.F32.PACK_AB_MERGE_C R10, R18, R28, RZ ;  /* 0x0000001c120a723e */ /* 0x020fe400048070ff */
[----:B------:R-:W-:Y:S01]  /*34d00*/  F2FP.SATFINITE.E4M3.F32.PACK_AB_MERGE_C R18, R8, R9, RZ ;  /* 0x000000090812723e */ /* 0x000fe200048070ff */
[----:B------:R-:W-:Y:S04]  /*34d10*/  STL [R1+0x58], R12 ;  /* 0x0000580c01007387 */ /* 0x000fe80000100800 */
[----:B------:R-:W3:Y:S01]  /*34d20*/  LDL.LU R28, [R1+0x24] ;  /* 0x00002400011c7983 */ /* 0x000ee20000300800 */
[----:B--2---:R-:W-:-:S02]  /*34d30*/  F2FP.SATFINITE.E4M3.F32.PACK_AB_MERGE_C R8, R21, R13, RZ ;  /* 0x0000000d1508723e */ /* 0x004fc400048070ff */
[----:B------:R-:W-:Y:S01]  /*34d40*/  F2FP.SATFINITE.E4M3.F32.PACK_AB_MERGE_C R21, R6, R7, RZ ;  /* 0x000000070615723e */ /* 0x000fe200048070ff */
[----:B------:R-:W-:Y:S01]  /*34d50*/  STL [R1+0x10], R10 ;  /* 0x0000100a01007387 */ /* 0x000fe20000100800 */
[----:B------:R-:W-:-:S03]  /*34d60*/  F2FP.SATFINITE.E4M3.F32.PACK_AB_MERGE_C R6, R24, R23, RZ ;  /* 0x000000171806723e */ /* 0x000fc600048070ff */
[----:B------:R0:W-:Y:S04]  /*34d70*/  STL [R1], R8 ;  /* 0x0000000801007387 */ /* 0x0001e80000100800 */
[----:B------:R-:W2:Y:S01]  /*34d80*/  LDL.LU R24, [R1+0x1c] ;  /* 0x00001c0001187983 */ /* 0x000ea20000300800 */
[----:B------:R-:W-:-:S03]  /*34d90*/  LOP3.LUT R7, R19, 0xffff, RZ, 0xc0, !PT ;  /* 0x0000ffff13077812 */ /* 0x000fc600078ec0ff */
[----:B------:R-:W4:Y:S04]  /*34da0*/  LDL.LU R23, [R1+0x20] ;  /* 0x0000200001177983 */ /* 0x000f280000300800 */
[----:B------:R1:W-:Y:S01]  /*34db0*/  STL [R1+0x3c], R6 ;  /* 0x00003c0601007387 */ /* 0x0003e20000100800 */
[----:B0-----:R-:W-:Y:S02]  /*34dc0*/  LOP3.LUT R8, R17, 0xffff, RZ, 0xc0, !PT ;  /* 0x0000ffff11087812 */ /* 0x001fe400078ec0ff */
[----:B-1----:R-:W-:Y:S02]  /*34dd0*/  LOP3.LUT R6, R20, 0xffff, RZ, 0xc0, !PT ;  /* 0x0000ffff14067812 */ /* 0x002fe400078ec0ff */
[----:B------:R-:W5:Y:S04]  /*34de0*/  LDL.LU R20, [R1+0x28] ;  /* 0x0000280001147983 */ /* 0x000f680000300800 */
[----:B------:R-:W2:Y:S04]  /*34df0*/  LDL.LU R19, [R1+0x2c] ;  /* 0x00002c0001137983 */ /* 0x000ea80000300800 */
[----:B------:R-:W2:Y:S04]  /*34e00*/  LDL.LU R17, [R1+0x30] ;  /* 0x0000300001117983 */ /* 0x000ea80000300800 */
[----:B------:R-:W5:Y:S01]  /*34e10*/  LDL.LU R26, [R1+0x15d8] ;  /* 0x0015d800011a7983 */ /* 0x000f620000300800 */
[----:B------:R-:W-:-:S02]  /*34e20*/  LOP3.LUT R0, R0, 0xffff, RZ, 0xc0, !PT ;  /* 0x0000ffff00007812 */ /* 0x000fc400078ec0ff */
[----:B------:R-:W-:Y:S02]  /*34e30*/  LOP3.LUT R3, R3, 0xffff, RZ, 0xc0, !PT ;  /* 0x0000ffff03037812 */ /* 0x000fe400078ec0ff */
[----:B------:R-:W-:Y:S02]  /*34e40*/  LOP3.LUT R4, R4, 0xffff, RZ, 0xc0, !PT ;  /* 0x0000ffff04047812 */ /* 0x000fe400078ec0ff */
[----:B------:R-:W-:Y:S02]  /*34e50*/  LOP3.LUT R5, R5, 0xffff, RZ, 0xc0, !PT ;  /* 0x0000ffff05057812 */ /* 0x000fe400078ec0ff */
[----:B------:R-:W-:Y:S02]  /*34e60*/  LOP3.LUT R9, R14, 0xffff, RZ, 0xc0, !PT ;  /* 0x0000ffff0e097812 */ /* 0x000fe400078ec0ff */
[----:B------:R-:W-:Y:S02]  /*34e70*/  LOP3.LUT R10, R16, 0xffff, RZ, 0xc0, !PT ;  /* 0x0000ffff100a7812 */ /* 0x000fe400078ec0ff */
[----:B------:R-:W-:-:S02]  /*34e80*/  PRMT R11, R4, 0x3340, R1 ;  /* 0x00003340040b7816 */ /* 0x000fc40000000001 */
[----:B------:R-:W-:Y:S02]  /*34e90*/  PRMT R14, R0, 0x3340, R3 ;  /* 0x00003340000e7816 */ /* 0x000fe40000000003 */
[----:B------:R-:W-:Y:S02]  /*34ea0*/  F2FP.SATFINITE.E4M3.F32.PACK_AB_MERGE_C R29, R15, R29, RZ ;  /* 0x0000001d0f1d723e */ /* 0x000fe400048070ff */
[--C-:B------:R-:W-:Y:S02]  /*34eb0*/  PRMT R12, R7, 0x3340, R1.reuse ;  /* 0x00003340070c7816 */ /* 0x100fe40000000001 */
[----:B------:R-:W-:Y:S02]  /*34ec0*/  PRMT R15, R5, 0x3340, R6 ;  /* 0x00003340050f7816 */ /* 0x000fe40000000006 */
[----:B------:R-:W-:Y:S02]  /*34ed0*/  PRMT R13, R9, 0x3340, R1 ;  /* 0x00003340090d7816 */ /* 0x000fe40000000001 */
[----:B------:R-:W-:-:S02]  /*34ee0*/  PRMT R16, R8, 0x3340, R10 ;  /* 0x0000334008107816 */ /* 0x000fc4000000000a */
[----:B------:R-:W-:Y:S01]  /*34ef0*/  PRMT R11, R14, 0x5410, R11 ;  /* 0x000054100e0b7816 */ /* 0x000fe2000000000b */
[----:B------:R0:W-:Y:S01]  /*34f00*/  STL [R1+0x15d4], R2 ;  /* 0x0015d40201007387 */ /* 0x0001e20000100800 */
[----:B------:R-:W-:-:S03]  /*34f10*/  PRMT R12, R15, 0x5410, R12 ;  /* 0x000054100f0c7816 */ /* 0x000fc6000000000c */
[----:B------:R2:W-:Y:S01]  /*34f20*/  STL [R1+0x38], R11 ;  /* 0x0000380b01007387 */ /* 0x0005e20000100800 */
[----:B------:R-:W-:Y:S02]  /*34f30*/  LOP3.LUT R18, R18, 0xffff, RZ, 0xc0, !PT ;  /* 0x0000ffff12127812 */ /* 0x000fe400078ec0ff */
[----:B0-----:R-:W-:Y:S01]  /*34f40*/  PRMT R2, R16, 0x5410, R13 ;  /* 0x0000541010027816 */ /* 0x001fe2000000000d */
[----:B------:R-:W-:Y:S01]  /*34f50*/  STL [R1+0x34], R12 ;  /* 0x0000340c01007387 */ /* 0x000fe20000100800 */
[----:B------:R-:W-:-:S03]  /*34f60*/  LOP3.LUT R16, R21, 0xffff, RZ, 0xc0, !PT ;  /* 0x0000ffff15107812 */ /* 0x000fc600078ec0ff */
[----:B------:R5:W-:Y:S01]  /*34f70*/  STL [R1+0x18], R2 ;  /* 0x0000180201007387 */ /* 0x000be20000100800 */
[----:B----4-:R-:W-:Y:S02]  /*34f80*/  LOP3.LUT R15, R23, 0xffff, RZ, 0xc0, !PT ;  /* 0x0000ffff170f7812 */ /* 0x010fe400078ec0ff */
[----:B---3--:R-:W-:Y:S02]  /*34f90*/  LOP3.LUT R23, R28, 0xffff, RZ, 0xc0, !PT ;  /* 0x0000ffff1c177812 */ /* 0x008fe400078ec0ff */
[----:B------:R-:W-:Y:S02]  /*34fa0*/  LOP3.LUT R28, R25, 0xffff, RZ, 0xc0, !PT ;  /* 0x0000ffff191c7812 */ /* 0x000fe400078ec0ff */
[----:B------:R-:W-:Y:S01]  /*34fb0*/  PRMT R21, R23, 0x3340, R1 ;  /* 0x0000334017157816 */ /* 0x000fe20000000001 */
[----:B------:R0:W-:Y:S01]  /*34fc0*/  STL [R1+0xc], R23 ;  /* 0x00000c1701007387 */ /* 0x0001e20000100800 */
[----:B--2---:R-:W-:Y:S02]  /*34fd0*/  LOP3.LUT R11, R17, 0xffff, RZ, 0xc0, !PT ;  /* 0x0000ffff110b7812 */ /* 0x004fe400078ec0ff */
[----:B------:R-:W-:-:S02]  /*34fe0*/  LOP3.LUT R17, R22, 0xffff, RZ, 0xc0, !PT ;  /* 0x0000ffff16117812 */ /* 0x000fc400078ec0ff */
[----:B-----5:R-:W-:Y:S02]  /*34ff0*/  LOP3.LUT R2, R26, 0xffff, RZ, 0xc0, !PT ;  /* 0x0000ffff1a027812 */ /* 0x020fe400078ec0ff */
[----:B------:R-:W-:Y:S02]  /*35000*/  LOP3.LUT R12, R19, 0xffff, RZ, 0xc0, !PT ;  /* 0x0000ffff130c7812 */ /* 0x000fe400078ec0ff */
[----:B0-----:R-:W-:Y:S02]  /*35010*/  PRMT R23, R17, 0x3340, R18 ;  /* 0x0000334011177816 */ /* 0x001fe40000000012 */
[----:B------:R-:W-:Y:S01]  /*35020*/  PRMT R19, R16, 0x3340, R1 ;  /* 0x0000334010137816 */ /* 0x000fe20000000001 */
[----:B------:R0:W-:Y:S01]  /*35030*/  STL [R1+0x4], R2 ;  /* 0x0000040201007387 */ /* 0x0001e20000100800 */
[----:B------:R-:W-:Y:S02]  /*35040*/  PRMT R26, R2, 0x3340, R28 ;  /* 0x00003340021a7816 */ /* 0x000fe4000000001c */
[----:B0-----:R-:W-:-:S02]  /*35050*/  PRMT R2, R23, 0x5410, R19 ;  /* 0x0000541017027816 */ /* 0x001fc40000000013 */
[----:B------:R-:W2:Y:S04]  /*35060*/  LDL.LU R23, [R1+0x10] ;  /* 0x0000100001177983 */ /* 0x000ea80000300800 */
[----:B------:R-:W3:Y:S01]  /*35070*/  LDL.LU R19, [R1] ;  /* 0x0000000001137983 */ /* 0x000ee20000300800 */
[----:B------:R-:W-:Y:S02]  /*35080*/  LOP3.LUT R13, R20, 0xffff, RZ, 0xc0, !PT ;  /* 0x0000ffff140d7812 */ /* 0x000fe400078ec0ff */
[----:B------:R-:W-:Y:S02]  /*35090*/  LOP3.LUT R14, R24, 0xffff, RZ, 0xc0, !PT ;  /* 0x0000ffff180e7812 */ /* 0x000fe400078ec0ff */
[----:B------:R-:W-:Y:S02]  /*350a0*/  PRMT R20, R13, 0x3340, R1 ;  /* 0x000033400d147816 */ /* 0x000fe40000000001 */
[----:B------:R-:W-:-:S02]  /*350b0*/  PRMT R24, R11, 0x3340, R12 ;  /* 0x000033400b187816 */ /* 0x000fc4000000000c */
[----:B------:R-:W-:Y:S02]  /*350c0*/  LOP3.LUT R27, R27, 0xffff, RZ, 0xc0, !PT ;  /* 0x0000ffff1b1b7812 */ /* 0x000fe400078ec0ff */
[----:B------:R-:W-:Y:S02]  /*350d0*/  PRMT R25, R14, 0x3340, R15 ;  /* 0x000033400e197816 */ /* 0x000fe4000000000f */
[----:B------:R-:W-:Y:S02]  /*350e0*/  PRMT R24, R24, 0x5410, R20 ;  /* 0x0000541018187816 */ /* 0x000fe40000000014 */
[----:B------:R-:W-:Y:S02]  /*350f0*/  PRMT R22, R27, 0x3340, R1 ;  /* 0x000033401b167816 */ /* 0x000fe40000000001 */
[----:B------:R-:W-:Y:S01]  /*35100*/  PRMT R20, R25, 0x5410, R21 ;  /* 0x0000541019147816 */ /* 0x000fe20000000015 */
[----:B------:R0:W-:Y:S01]  /*35110*/  STL [R1+0x20], R24 ;  /* 0x0000201801007387 */ /* 0x0001e20000100800 */
[----:B------:R-:W-:-:S02]  /*35120*/  PRMT R22, R26, 0x5410, R22 ;  /* 0x000054101a167816 */ /* 0x000fc40000000016 */
[----:B------:R-:W-:Y:S01]  /*35130*/  SHF.R.U32.HI R0, RZ, 0x8, R0 ;  /* 0x00000008ff007819 */ /* 0x000fe20000011600 */
[----:B------:R3:W-:Y:S01]  /*35140*/  STL [R1+0x1c], R20 ;  /* 0x00001c1401007387 */ /* 0x0007e20000100800 */
[----:B------:R-:W-:Y:S02]  /*35150*/  SHF.R.U32.HI R5, RZ, 0x8, R5 ;  /* 0x00000008ff057819 */ /* 0x000fe40000011605 */
[----:B------:R-:W-:Y:S01]  /*35160*/  LOP3.LUT R25, R0, 0xffff, RZ, 0xc0, !PT ;  /* 0x0000ffff00197812 */ /* 0x000fe200078ec0ff */
[----:B------:R1:W-:Y:S01]  /*35170*/  STL [R1+0x24], R22 ;  /* 0x0000241601007387 */ /* 0x0003e20000100800 */
[----:B------:R-:W-:Y:S02]  /*35180*/  LOP3.LUT R5, R5, 0xffff, RZ, 0xc0, !PT ;  /* 0x0000ffff05057812 */ /* 0x000fe400078ec0ff */
[----:B------:R-:W-:Y:S01]  /*35190*/  SHF.R.U32.HI R7, RZ, 0x8, R7 ;  /* 0x00000008ff077819 */ /* 0x000fe20000011607 */
[----:B0-----:R-:W4:Y:S01]  /*351a0*/  LDL.LU R24, [R1+0x50] ;  /* 0x0000500001187983 */ /* 0x001f220000300800 */
[----:B------:R-:W-:-:S02]  /*351b0*/  SHF.R.U32.HI R18, RZ, 0x8, R18 ;  /* 0x00000008ff127819 */ /* 0x000fc40000011612 */
[----:B--2---:R-:W-:Y:S02]  /*351c0*/  LOP3.LUT R21, R23, 0xffff, RZ, 0xc0, !PT ;  /* 0x0000ffff17157812 */ /* 0x004fe400078ec0ff */
[----:B------:R-:W-:Y:S02]  /*351d0*/  SHF.R.U32.HI R23, RZ, 0x8, R6 ;  /* 0x00000008ff177819 */ /* 0x000fe40000011606 */
[----:B---3--:R-:W-:Y:S02]  /*351e0*/  LOP3.LUT R20, R19, 0xffff, RZ, 0xc0, !PT ;  /* 0x0000ffff13147812 */ /* 0x008fe400078ec0ff */
[----:B------:R-:W-:Y:S02]  /*351f0*/  LOP3.LUT R19, R29, 0xffff, RZ, 0xc0, !PT ;  /* 0x0000ffff1d137812 */ /* 0x000fe400078ec0ff */
[----:B-1----:R-:W-:Y:S01]  /*35200*/  PRMT R22, R21, 0x3340, R20 ;  /* 0x0000334015167816 */ /* 0x002fe20000000014 */
[----:B------:R-:W2:Y:S01]  /*35210*/  LDL R29, [R1+0x8] ;  /* 0x00000800011d7983 */ /* 0x000ea20000100800 */
[----:B------:R-:W-:-:S02]  /*35220*/  LOP3.LUT R0, R23, 0xffff, RZ, 0xc0, !PT ;  /* 0x0000ffff17007812 */ /* 0x000fc400078ec0ff */
[----:B------:R-:W-:Y:S01]  /*35230*/  PRMT R6, R19, 0x3340, R1 ;  /* 0x0000334013067816 */ /* 0x000fe20000000001 */
[----:B------:R-:W3:Y:S01]  /*35240*/  LDL.LU R23, [R1+0x54] ;  /* 0x0000540001177983 */ /* 0x000ee20000300800 */
[----:B------:R-:W-:Y:S02]  /*35250*/  PRMT R0, R5, 0x3340, R0 ;  /* 0x0000334005007816 */ /* 0x000fe40000000000 */
[----:B------:R-:W-:Y:S02]  /*35260*/  PRMT R26, R22, 0x5410, R6 ;  /* 0x00005410161a7816 */ /* 0x000fe40000000006 */
[----:B------:R-:W-:Y:S01]  /*35270*/  LOP3.LUT R5, R7, 0xffff, RZ, 0xc0, !PT ;  /* 0x0000ffff07057812 */ /* 0x000fe200078ec0ff */
[----:B------:R-:W5:Y:S01]  /*35280*/  LDL.LU R22, [R1+0x4] ;  /* 0x0000040001167983 */ /* 0x000f620000300800 */
[----:B------:R-:W-:-:S03]  /*35290*/  LOP3.LUT R7, R18, 0xffff, RZ, 0xc0, !PT ;  /* 0x0000ffff12077812 */ /* 0x000fc600078ec0ff */
[----:B------:R-:W2:Y:S01]  /*352a0*/  LDL.LU R18, [R1+0xc] ;  /* 0x00000c0001127983 */ /* 0x000ea20000300800 */
[----:B------:R-:W-:Y:S02]  /*352b0*/  SHF.R.U32.HI R8, RZ, 0x8, R8 ;  /* 0x00000008ff087819 */ /* 0x000fe40000011608 */
[----:B------:R-:W-:Y:S02]  /*352c0*/  SHF.R.U32.HI R10, RZ, 0x8, R10 ;  /* 0x00000008ff0a7819 */ /* 0x000fe4000001160a */
[----:B------:R-:W-:Y:S02]  /*352d0*/  LOP3.LUT R8, R8, 0xffff, RZ, 0xc0, !PT ;  /* 0x0000ffff08087812 */ /* 0x000fe400078ec0ff */
[----:B------:R-:W-:Y:S02]  /*352e0*/  LOP3.LUT R6, R10, 0xffff, RZ, 0xc0, !PT ;  /* 0x0000ffff0a067812 */ /* 0x000fe400078ec0ff */
[----:B------:R-:W-:Y:S02]  /*352f0*/  SHF.R.U32.HI R14, RZ, 0x8, R14 ;  /* 0x00000008ff0e7819 */ /* 0x000fe4000001160e */
[----:B------:R-:W-:-:S02]  /*35300*/  SHF.R.U32.HI R15, RZ, 0x8, R15 ;  /* 0x00000008ff0f7819 */ /* 0x000fc4000001160f */
[----:B------:R-:W-:Y:S02]  /*35310*/  SHF.R.U32.HI R11, RZ, 0x8, R11 ;  /* 0x00000008ff0b7819 */ /* 0x000fe4000001160b */
[----:B------:R-:W-:Y:S02]  /*35320*/  SHF.R.U32.HI R12, RZ, 0x8, R12 ;  /* 0x00000008ff0c7819 */ /* 0x000fe4000001160c */
[----:B------:R-:W-:Y:S02]  /*35330*/  PRMT R6, R8, 0x3340, R6 ;  /* 0x0000334008067816 */ /* 0x000fe40000000006 */
[----:B------:R-:W-:Y:S02]  /*35340*/  SHF.R.U32.HI R3, RZ, 0x8, R3 ;  /* 0x00000008ff037819 */ /* 0x000fe40000011603 */
[----:B------:R-:W-:Y:S02]  /*35350*/  LOP3.LUT R8, R15, 0xffff, RZ, 0xc0, !PT ;  /* 0x0000ffff0f087812 */ /* 0x000fe400078ec0ff */
[----:B------:R-:W-:-:S02]  /*35360*/  LOP3.LUT R10, R14, 0xffff, RZ, 0xc0, !PT ;  /* 0x0000ffff0e0a7812 */ /* 0x000fc400078ec0ff */
[----:B------:R-:W-:Y:S02]  /*35370*/  SHF.R.U32.HI R4, RZ, 0x8, R4 ;  /* 0x00000008ff047819 */ /* 0x000fe40000011604 */
[----:B------:R-:W-:Y:S02]  /*35380*/  LOP3.LUT R12, R12, 0xffff, RZ, 0xc0, !PT ;  /* 0x0000ffff0c0c7812 */ /* 0x000fe400078ec0ff */
[----:B------:R-:W-:Y:S02]  /*35390*/  LOP3.LUT R11, R11, 0xffff, RZ, 0xc0, !PT ;  /* 0x0000ffff0b0b7812 */ /* 0x000fe400078ec0ff */
[----:B------:R-:W-:Y:S02]  /*353a0*/  LOP3.LUT R3, R3, 0xffff, RZ, 0xc0, !PT ;  /* 0x0000ffff03037812 */ /* 0x000fe400078ec0ff */
[----:B------:R-:W-:Y:S02]  /*353b0*/  SHF.R.U32.HI R17, RZ, 0x8, R17 ;  /* 0x00000008ff117819 */ /* 0x000fe40000011611 */
[----:B------:R-:W-:-:S02]  /*353c0*/  PRMT R8, R10, 0x3340, R8 ;  /* 0x000033400a087816 */ /* 0x000fc40000000008 */
[----:B------:R-:W-:Y:S02]  /*353d0*/  LOP3.LUT R4, R4, 0xffff, RZ, 0xc0, !PT ;  /* 0x0000ffff04047812 */ /* 0x000fe400078ec0ff */
[----:B------:R-:W-:Y:S02]  /*353e0*/  SHF.R.U32.HI R16, RZ, 0x8, R16 ;  /* 0x00000008ff107819 */ /* 0x000fe40000011610 */
[----:B------:R-:W-:Y:S02]  /*353f0*/  PRMT R15, R11, 0x3340, R12 ;  /* 0x000033400b0f7816 */ /* 0x000fe4000000000c */
[----:B------:R-:W-:Y:S02]  /*35400*/  SHF.R.U32.HI R9, RZ, 0x8, R9 ;  /* 0x00000008ff097819 */ /* 0x000fe40000011609 */
[----:B------:R-:W-:Y:S02]  /*35410*/  SHF.R.U32.HI R13, RZ, 0x8, R13 ;  /* 0x00000008ff0d7819 */ /* 0x000fe4000001160d */
[----:B------:R-:W-:-:S02]  /*35420*/  SHF.R.U32.HI R28, RZ, 0x8, R28 ;  /* 0x00000008ff1c7819 */ /* 0x000fc4000001161c */
[----:B------:R-:W-:Y:S02]  /*35430*/  PRMT R25, R25, 0x3340, R3 ;  /* 0x0000334019197816 */ /* 0x000fe40000000003 */
[----:B------:R-:W-:Y:S02]  /*35440*/  LOP3.LUT R17, R17, 0xffff, RZ, 0xc0, !PT ;  /* 0x0000ffff11117812 */ /* 0x000fe400078ec0ff */
[----:B------:R-:W-:Y:S02]  /*35450*/  SHF.R.U32.HI R27, RZ, 0x8, R27 ;  /* 0x00000008ff1b7819 */ /* 0x000fe4000001161b */
[----:B------:R-:W-:Y:S02]  /*35460*/  SHF.R.U32.HI R21, RZ, 0x8, R21 ;  /* 0x00000008ff157819 */ /* 0x000fe40000011615 */
[----:B------:R-:W-:Y:S02]  /*35470*/  PRMT R3, R4, 0x3340, R1 ;  /* 0x0000334004037816 */ /* 0x000fe40000000001 */
[----:B------:R-:W-:-:S02]  /*35480*/  LOP3.LUT R16, R16, 0xffff, RZ, 0xc0, !PT ;  /* 0x0000ffff10107812 */ /* 0x000fc400078ec0ff */
[----:B------:R-:W-:Y:S02]  /*35490*/  SHF.R.U32.HI R20, RZ, 0x8, R20 ;  /* 0x00000008ff147819 */ /* 0x000fe40000011614 */
[----:B------:R-:W-:Y:S02]  /*354a0*/  LOP3.LUT R4, R9, 0xffff, RZ, 0xc0, !PT ;  /* 0x0000ffff09047812 */ /* 0x000fe400078ec0ff */
[----:B------:R-:W-:Y:S02]  /*354b0*/  LOP3.LUT R9, R13, 0xffff, RZ, 0xc0, !PT ;  /* 0x0000ffff0d097812 */ /* 0x000fe400078ec0ff */
[----:B------:R-:W-:Y:S01]  /*354c0*/  LOP3.LUT R28, R28, 0xffff, RZ, 0xc0, !PT ;  /* 0x0000ffff1c1c7812 */ /* 0x000fe200078ec0ff */
[----:B------:R-:W4:Y:S01]  /*354d0*/  LDL.LU R13, [R1+0x18] ;  /* 0x00001800010d7983 */ /* 0x000f220000300800 */
[----:B------:R-:W-:Y:S02]  /*354e0*/  PRMT R7, R17, 0x3340, R7 ;  /* 0x0000334011077816 */ /* 0x000fe40000000007 */
[----:B------:R-:W-:Y:S01]  /*354f0*/  LOP3.LUT R21, R21, 0xffff, RZ, 0xc0, !PT ;  /* 0x0000ffff15157812 */ /* 0x000fe200078ec0ff */
[----:B------:R-:W4:Y:S01]  /*35500*/  LDL.LU R12, [R1+0x34] ;  /* 0x00003400010c7983 */ /* 0x000f220000300800 */
[----:B------:R-:W-:-:S02]  /*35510*/  PRMT R14, R16, 0x3340, R1 ;  /* 0x00003340100e7816 */ /* 0x000fc40000000001 */
[----:B------:R-:W-:Y:S02]  /*35520*/  LOP3.LUT R17, R27, 0xffff, RZ, 0xc0, !PT ;  /* 0x0000ffff1b117812 */ /* 0x000fe400078ec0ff */
[----:B------:R-:W4:Y:S01]  /*35530*/  LDL R27, [R1+0xa8] ;  /* 0x0000a800011b7983 */ /* 0x000f220000100800 */
[----:B-----5:R-:W-:Y:S02]  /*35540*/  SHF.R.U32.HI R11, RZ, 0x8, R22 ;  /* 0x00000008ff0b7819 */ /* 0x020fe40000011616 */
[----:B--2---:R-:W-:Y:S02]  /*35550*/  SHF.R.U32.HI R10, RZ, 0x8, R18 ;  /* 0x00000008ff0a7819 */ /* 0x004fe40000011612 */
[----:B------:R-:W-:Y:S02]  /*35560*/  LOP3.LUT R11, R11, 0xffff, RZ, 0xc0, !PT ;  /* 0x0000ffff0b0b7812 */ /* 0x000fe400078ec0ff */
[----:B------:R-:W-:Y:S02]  /*35570*/  LOP3.LUT R10, R10, 0xffff, RZ, 0xc0, !PT ;  /* 0x0000ffff0a0a7812 */ /* 0x000fe400078ec0ff */
[----:B------:R-:W-:-:S02]  /*35580*/  LOP3.LUT R18, R20, 0xffff, RZ, 0xc0, !PT ;  /* 0x0000ffff14127812 */ /* 0x000fc400078ec0ff */
[----:B------:R-:W-:Y:S02]  /*35590*/  PRMT R16, R10, 0x3340, R1 ;  /* 0x000033400a107816 */ /* 0x000fe40000000001 */
[----:B------:R-:W2:Y:S01]  /*355a0*/  LDL.LU R10, [R1+0x38] ;  /* 0x00003800010a7983 */ /* 0x000ea20000300800 */
[----:B------:R-:W-:Y:S02]  /*355b0*/  PRMT R20, R11, 0x3340, R28 ;  /* 0x000033400b147816 */ /* 0x000fe4000000001c */
[----:B------:R-:W-:Y:S01]  /*355c0*/  PRMT R18, R21, 0x3340, R18 ;  /* 0x0000334015127816 */ /* 0x000fe20000000012 */
[----:B------:R-:W5:Y:S04]  /*355d0*/  LDL.LU R11, [R1+0x3c] ;  /* 0x00003c00010b7983 */ /* 0x000f680000300800 */
[----:B------:R-:W5:Y:S04]  /*355e0*/  LDL.LU R28, [R1+0x120] ;  /* 0x00012000011c7983 */ /* 0x000f680000300800 */
[----:B------:R-:W5:Y:S01]  /*355f0*/  LDL.LU R21, [R1+0x40] ;  /* 0x0000400001157983 */ /* 0x000f620000300800 */
[----:B---3--:R-:W-:-:S02]  /*35600*/  LOP3.LUT R23, R23, 0xffff, RZ, 0xc0, !PT ;  /* 0x0000ffff17177812 */ /* 0x008fc400078ec0ff */
[----:B----4-:R-:W-:Y:S02]  /*35610*/  LOP3.LUT R24, R24, 0xffff, RZ, 0xc0, !PT ;  /* 0x0000ffff18187812 */ /* 0x010fe400078ec0ff */
[----:B------:R-:W-:Y:S02]  /*35620*/  SHF.R.U32.HI R22, RZ, 0x8, R19 ;  /* 0x00000008ff167819 */ /* 0x000fe40000011613 */
[--C-:B------:R-:W-:Y:S02]  /*35630*/  PRMT R5, R5, 0x3340, R1.reuse ;  /* 0x0000334005057816 */ /* 0x100fe40000000001 */
[--C-:B------:R-:W-:Y:S02]  /*35640*/  PRMT R4, R4, 0x3340, R1.reuse ;  /* 0x0000334004047816 */ /* 0x100fe40000000001 */
[----:B------:R-:W-:Y:S02]  /*35650*/  PRMT R9, R9, 0x3340, R1 ;  /* 0x0000334009097816 */ /* 0x000fe40000000001 */
[----:B------:R-:W-:-:S02]  /*35660*/  PRMT R25, R25, 0x5410, R3 ;  /* 0x0000541019197816 */ /* 0x000fc40000000003 */
[----:B------:R-:W-:Y:S02]  /*35670*/  PRMT R5, R0, 0x5410, R5 ;  /* 0x0000541000057816 */ /* 0x000fe40000000005 */
[----:B------:R-:W-:Y:S02]  /*35680*/  PRMT R17, R17, 0x3340, R1 ;  /* 0x0000334011117816 */ /* 0x000fe40000000001 */
[----:B------:R-:W-:Y:S02]  /*35690*/  PRMT R7, R7, 0x5410, R14 ;  /* 0x0000541007077816 */ /* 0x000fe4000000000e */
[----:B------:R-:W-:Y:S02]  /*356a0*/  PRMT R6, R6, 0x5410, R4 ;  /* 0x0000541006067816 */ /* 0x000fe40000000004 */
[----:B------:R-:W-:Y:S02]  /*356b0*/  PRMT R4, R25, 0x5210, R23 ;  /* 0x0000521019047816 */ /* 0x000fe40000000017 */
[----:B------:R-:W-:-:S02]  /*356c0*/  PRMT R5, R5, 0x5210, R24 ;  /* 0x0000521005057816 */ /* 0x000fc40000000018 */
[----:B------:R-:W-:Y:S02]  /*356d0*/  PRMT R8, R8, 0x5410, R16 ;  /* 0x0000541008087816 */ /* 0x000fe40000000010 */
[----:B--2---:R-:W-:Y:S02]  /*356e0*/  PRMT R10, R10, 0x4210, R23 ;  /* 0x000042100a0a7816 */ /* 0x004fe40000000017 */
[----:B-----5:R-:W-:Y:S02]  /*356f0*/  LOP3.LUT R19, R21, 0xffff, RZ, 0xc0, !PT ;  /* 0x0000ffff15137812 */ /* 0x020fe400078ec0ff */
[----:B------:R-:W-:Y:S02]  /*35700*/  LOP3.LUT R21, R11, 0xffff, RZ, 0xc0, !PT ;  /* 0x0000ffff0b157812 */ /* 0x000fe400078ec0ff */
[----:B------:R-:W-:Y:S02]  /*35710*/  PRMT R11, R12, 0x4210, R24 ;  /* 0x000042100c0b7816 */ /* 0x000fe40000000018 */
[----:B------:R-:W-:-:S02]  /*35720*/  PRMT R12, R13, 0x4210, R19 ;  /* 0x000042100d0c7816 */ /* 0x000fc40000000013 */
[----:B------:R-:W-:Y:S01]  /*35730*/  PRMT R13, R2, 0x4210, R21 ;  /* 0x00004210020d7816 */ /* 0x000fe20000000015 */
[----:B------:R0:W-:Y:S04]  /*35740*/  STS.64 [R27+UR7], R10 ;  /* 0x0000000a1b007988 */ /* 0x0001e80008000a07 */
[----:B------:R-:W2:Y:S04]  /*35750*/  LDL.LU R2, [R1+0x15d4] ;  /* 0x0015d40001027983 */ /* 0x000ea80000300800 */
[----:B------:R1:W-:Y:S01]  /*35760*/  STS.64 [R27+UR7+0x80], R12 ;  /* 0x0000800c1b007988 */ /* 0x0003e20008000a07 */
[----:B0-----:R-:W-:-:S03]  /*35770*/  IMAD.IADD R10, R29, 0x1, -R28 ;  /* 0x000000011d0a7824 */ /* 0x001fc600078e0a1c */
[----:B------:R-:W3:Y:S04]  /*35780*/  LDL.LU R11, [R1+0x68] ;  /* 0x00006800010b7983 */ /* 0x000ee80000300800 */
[----:B------:R-:W4:Y:S01]  /*35790*/  LDL.LU R28, [R1+0x44] ;  /* 0x00004400011c7983 */ /* 0x000f220000300800 */
[----:B------:R-:W-:Y:S01]  /*357a0*/  FADD R3, R10, -1 ;  /* 0xbf8000000a037421 */ /* 0x000fe20000000000 */
[----:B------:R-:W-:Y:S02]  /*357b0*/  PRMT R10, R15, 0x5410, R9 ;  /* 0x000054100f0a7816 */ /* 0x000fe40000000009 */
[----:B-1----:R-:W5:Y:S04]  /*357c0*/  LDL.LU R12, [R1+0x20] ;  /* 0x00002000010c7983 */ /* 0x002f680000300800 */
[----:B------:R-:W2:Y:S01]  /*357d0*/  LDL.LU R13, [R1+0x24] ;  /* 0x00002400010d7983 */ /* 0x000ea20000300800 */
[----:B------:R-:W-:-:S03]  /*357e0*/  PRMT R23, R20, 0x5410, R17 ;  /* 0x0000541014177816 */ /* 0x000fc60000000011 */
[----:B------:R-:W2:Y:S04]  /*357f0*/  LDL.LU R14, [R1+0x58] ;  /* 0x00005800010e7983 */ /* 0x000ea80000300800 */
[----:B------:R-:W2:Y:S04]  /*35800*/  LDL.LU R15, [R1+0xa8] ;  /* 0x0000a800010f7983 */ /* 0x000ea80000300800 */
[----:B------:R-:W4:Y:S04]  /*35810*/  LDL R25, [R1+0x1d4] ;  /* 0x0001d40001197983 */ /* 0x000f280000100800 */
[----:B------:R-:W3:Y:S04]  /*35820*/  LDL R24, [R1+0xac] ;  /* 0x0000ac0001187983 */ /* 0x000ee80000100800 */
[----:B------:R-:W3:Y:S04]  /*35830*/  LDL.LU R16, [R1+0x124] ;  /* 0x0001240001107983 */ /* 0x000ee80000300800 */
[----:B------:R-:W4:Y:S01]  /*35840*/  LDL.LU R20, [R1+0x5c] ;  /* 0x00005c0001147983 */ /* 0x000f220000300800 */
[----:B------:R-:W-:-:S03]  /*35850*/  IMAD.MOV.U32 R27, RZ, RZ, 0x3dc6b27f ;  /* 0x3dc6b27fff1b7424 */ /* 0x000fc600078e00ff */
[----:B------:R-:W5:Y:S01]  /*35860*/  LDL.LU R17, [R1+0x1c] ;  /* 0x00001c0001117983 */ /* 0x000f620000300800 */
[----:B------:R-:W-:-:S04]  /*35870*/  FFMA.FTZ R0, R3, R27, -0.16845393180847167969 ;  /* 0xbe2c7f3003007423 */ /* 0x000fc8000001001b */
[----:B------:R-:W-:-:S04]  /*35880*/  FFMA.FTZ R0, R3, R0, 0.1716887056827545166 ;  /* 0x3e2fcf2a03007423 */ /* 0x000fc80000010000 */
[----:B------:R-:W-:Y:S01]  /*35890*/  FFMA.FTZ R0, R3, R0, -0.17900948226451873779 ;  /* 0xbe374e4303007423 */ /* 0x000fe20000010000 */
[----:B--2---:R0:W-:Y:S02]  /*358a0*/  STS.64 [R15+UR7+0x100], R4 ;  /* 0x000100040f007988 */ /* 0x0041e40008000a07 */
[----:B0-----:R-:W-:Y:S01]  /*358b0*/  PRMT R5, R7, 0x5210, R21 ;  /* 0x0000521007057816 */ /* 0x001fe20000000015 */
[----:B------:R-:W-:Y:S01]  /*358c0*/  FFMA.FTZ R7, R3, R0, 0.20512372255325317383 ;  /* 0x3e520bf403077423 */ /* 0x000fe20000010000 */
[----:B---3--:R-:W-:Y:S01]  /*358d0*/  LOP3.LUT R11, R11, 0xffff, RZ, 0xc0, !PT ;  /* 0x0000ffff0b0b7812 */ /* 0x008fe200078ec0ff */
[----:B------:R-:W0:Y:S01]  /*358e0*/  LDC R21, c[0x0][0x3e8] ;  /* 0x0000fa00ff157b82 */ /* 0x000e220000000800 */
[----:B----4-:R-:W-:Y:S02]  /*358f0*/  LOP3.LUT R0, R20, 0xffff, RZ, 0xc0, !PT ;  /* 0x0000ffff14007812 */ /* 0x010fe400078ec0ff */
[----:B------:R-:W-:Y:S02]  /*35900*/  LOP3.LUT R20, R2, 0xffff, RZ, 0xc0, !PT ;  /* 0x0000ffff02147812 */ /* 0x000fe400078ec0ff */
[----:B------:R-:W2:Y:S01]  /*35910*/  LDL.LU R2, [R1+0x15d0] ;  /* 0x0015d00001027983 */ /* 0x000ea20000300800 */
[----:B------:R-:W-:-:S02]  /*35920*/  PRMT R4, R6, 0x5210, R19 ;  /* 0x0000521006047816 */ /* 0x000fc40000000013 */
[--C-:B-----5:R-:W-:Y:S01]  /*35930*/  PRMT R6, R12, 0x4210, R11.reuse ;  /* 0x000042100c067816 */ /* 0x120fe2000000000b */
[----:B------:R-:W-:Y:S01]  /*35940*/  FFMA.FTZ R12, R3, R7, -0.24046532809734344482 ;  /* 0xbe763c8b030c7423 */ /* 0x000fe20000010007 */
[----:B------:R-:W-:Y:S01]  /*35950*/  PRMT R10, R10, 0x5210, R11 ;  /* 0x000052100a0a7816 */ /* 0x000fe2000000000b */
[----:B------:R-:W-:Y:S01]  /*35960*/  STS.64 [R15+UR7+0x180], R4 ;  /* 0x000180040f007988 */ /* 0x000fe20008000a07 */
[--C-:B------:R-:W-:Y:S02]  /*35970*/  PRMT R7, R17, 0x4210, R0.reuse ;  /* 0x0000421011077816 */ /* 0x100fe40000000000 */
[----:B------:R-:W-:Y:S02]  /*35980*/  PRMT R11, R8, 0x5210, R0 ;  /* 0x00005210080b7816 */ /* 0x000fe40000000000 */
[----:B------:R-:W-:Y:S01]  /*35990*/  LOP3.LUT R0, R15, 0x40, RZ, 0x3c, !PT ;  /* 0x000000400f007812 */ /* 0x000fe200078e3cff */
[----:B------:R-:W-:Y:S01]  /*359a0*/  IMAD.IADD R19, R25, 0x1, -R28 ;  /* 0x0000000119137824 */ /* 0x000fe200078e0a1c */
[----:B------:R-:W-:-:S03]  /*359b0*/  LOP3.LUT R22, R22, 0xffff, RZ, 0xc0, !PT ;  /* 0x0000ffff16167812 */ /* 0x000fc600078ec0ff */
[----:B------:R1:W-:Y:S01]  /*359c0*/  STS.64 [R0+UR7+0x2000], R6 ;  /* 0x0020000600007988 */ /* 0x0003e20008000a07 */
[----:B------:R-:W-:Y:S01]  /*359d0*/  PRMT R22, R22, 0x3340, R1 ;  /* 0x0000334016167816 */ /* 0x000fe20000000001 */
[----:B------:R-:W-:Y:S02]  /*359e0*/  FADD R19, R19, -1 ;  /* 0xbf80000013137421 */ /* 0x000fe40000000000 */
[----:B------:R3:W-:Y:S01]  /*359f0*/  STS.64 [R0+UR7+0x2100], R10 ;  /* 0x0021000a00007988 */ /* 0x0007e20008000a07 */
[----:B------:R-:W-:Y:S01]  /*35a00*/  PRMT R9, R18, 0x5410, R22 ;  /* 0x0000541012097816 */ /* 0x000fe20000000016 */
[----:B-1----:R-:W-:-:S04]  /*35a10*/  IMAD.IADD R6, R24, 0x1, -R16 ;  /* 0x0000000118067824 */ /* 0x002fc800078e0a10 */
[----:B------:R-:W-:Y:S01]  /*35a20*/  FADD R6, R6, -1 ;  /* 0xbf80000006067421 */ /* 0x000fe20000000000 */
[----:B------:R-:W-:-:S03]  /*35a30*/  FFMA.FTZ R7, R19, R27, -0.16845393180847167969 ;  /* 0xbe2c7f3013077423 */ /* 0x000fc6000001001b */
[----:B---3--:R-:W-:Y:S01]  /*35a40*/  FFMA.FTZ R10, R6, R27, -0.16845393180847167969 ;  /* 0xbe2c7f30060a7423 */ /* 0x008fe2000001001b */
[----:B------:R-:W-:Y:S01]  /*35a50*/  FFMA.FTZ R12, R3, R12, 0.28857114911079406738 ;  /* 0x3e93bf99030c7423 */ /* 0x000fe2000001000c */
[----:B------:R-:W-:-:S03]  /*35a60*/  LOP3.LUT R8, R14, 0xffff, RZ, 0xc0, !PT ;  /* 0x0000ffff0e087812 */ /* 0x000fc600078ec0ff */
[----:B------:R-:W-:Y:S01]  /*35a70*/  FFMA.FTZ R14, R3, R12, -0.36067417263984680176 ;  /* 0xbeb8aa49030e7423 */ /* 0x000fe2000001000c */
[----:B------:R-:W-:Y:S02]  /*35a80*/  PRMT R12, R13, 0x4210, R8 ;  /* 0x000042100d0c7816 */ /* 0x000fe40000000008 */
[----:B------:R-:W-:Y:S02]  /*35a90*/  PRMT R13, R26, 0x4210, R20 ;  /* 0x000042101a0d7816 */ /* 0x000fe40000000014 */
[----:B------:R-:W1:Y:S01]  /*35aa0*/  S2R R26, SR_TID.X ;  /* 0x00000000001a7919 */ /* 0x000e620000002100 */
[----:B------:R-:W-:Y:S01]  /*35ab0*/  FFMA.FTZ R14, R3, R14, 0.48089820146560668945 ;  /* 0x3ef6384a030e7423 */ /* 0x000fe2000001000e */
[----:B--2---:R-:W-:-:S05]  /*35ac0*/  VIADD R15, R2, 0xc0cafb0d ;  /* 0xc0cafb0d020f7836 */ /* 0x004fca0000000000 */
[----:B------:R-:W-:-:S05]  /*35ad0*/  LOP3.LUT R15, R15, 0xff800000, RZ, 0xc0, !PT ;  /* 0xff8000000f0f7812 */ /* 0x000fca00078ec0ff */
[----:B------:R-:W-:-:S04]  /*35ae0*/  IMAD.IADD R4, R2, 0x1, -R15 ;  /* 0x0000000102047824 */ /* 0x000fc800078e0a0f */
[----:B------:R-:W-:-:S04]  /*35af0*/  FADD R4, R4, -1 ;  /* 0xbf80000004047421 */ /* 0x000fc80000000000 */
[----:B------:R-:W-:Y:S02]  /*35b00*/  FFMA.FTZ R18, R4, R27, -0.16845393180847167969 ;  /* 0xbe2c7f3004127423 */ /* 0x000fe4000001001b */
[----:B------:R-:W2:Y:S04]  /*35b10*/  LDL.LU R27, [R1+0xac] ;  /* 0x0000ac00011b7983 */ /* 0x000ea80000300800 */
[----:B------:R-:W3:Y:S01]  /*35b20*/  LDL.LU R28, [R1+0x12c] ;  /* 0x00012c00011c7983 */ /* 0x000ee20000300800 */
[----:B------:R-:W-:-:S04]  /*35b30*/  FFMA.FTZ R5, R3, R14, -0.72134751081466674805 ;  /* 0xbf38aa3b03057423 */ /* 0x000fc8000001000e */
[----:B------:R-:W-:Y:S01]  /*35b40*/  FMUL R5, R3, R5 ;  /* 0x0000000503057220 */ /* 0x000fe20000400000 */
[----:B-1----:R-:W-:-:S03]  /*35b50*/  SHF.R.U32.HI R17, RZ, 0x5, R26 ;  /* 0x00000005ff117819 */ /* 0x002fc6000001161a */
[----:B------:R-:W-:Y:S01]  /*35b60*/  FMUL R5, R3, R5 ;  /* 0x0000000503057220 */ /* 0x000fe20000400000 */
[----:B------:R-:W-:-:S03]  /*35b70*/  SGXT.U32 R17, R17, 0x3 ;  /* 0x000000031111781a */ /* 0x000fc60000000000 */
[----:B------:R-:W-:Y:S01]  /*35b80*/  FFMA.FTZ R5, R3, 1.4426950216293334961, R5 ;  /* 0x3fb8aa3b03057823 */ /* 0x000fe20000010005 */
[C---:B------:R-:W-:Y:S01]  /*35b90*/  FFMA.FTZ R3, R6.reuse, R10, 0.1716887056827545166 ;  /* 0x3e2fcf2a06037423 */ /* 0x040fe2000001000a */
[----:B------:R-:W-:Y:S01]  /*35ba0*/  FFMA.FTZ R7, R19, R7, 0.1716887056827545166 ;  /* 0x3e2fcf2a13077423 */ /* 0x000fe20000010007 */
[----:B0-----:R-:W-:Y:S02]  /*35bb0*/  IMAD R17, R17, R21, RZ ;  /* 0x0000001511117224 */ /* 0x001fe400078e02ff */
[C---:B------:R-:W-:Y:S01]  /*35bc0*/  FFMA.FTZ R3, R6.reuse, R3, -0.17900948226451873779 ;  /* 0xbe374e4306037423 */ /* 0x040fe20000010003 */
[----:B------:R-:W-:Y:S01]  /*35bd0*/  FFMA.FTZ R7, R19, R7, -0.17900948226451873779 ;  /* 0xbe374e4313077423 */ /* 0x000fe20000010007 */
[----:B------:R-:W-:Y:S02]  /*35be0*/  IMAD R24, R21, 0x8, R17 ;  /* 0x0000000815187824 */ /* 0x000fe400078e0211 */
[----:B------:R-:W-:Y:S01]  /*35bf0*/  FFMA.FTZ R3, R6, R3, 0.20512372255325317383 ;  /* 0x3e520bf406037423 */ /* 0x000fe20000010003 */
[----:B------:R-:W-:Y:S01]  /*35c00*/  FFMA.FTZ R7, R19, R7, 0.20512372255325317383 ;  /* 0x3e520bf413077423 */ /* 0x000fe20000010007 */
[----:B------:R-:W-:-:S02]  /*35c10*/  IMAD R16, R21, 0x8, R24 ;  /* 0x0000000815107824 */ /* 0x000fc400078e0218 */
[C---:B------:R-:W-:Y:S01]  /*35c20*/  FFMA.FTZ R3, R6.reuse, R3, -0.24046532809734344482 ;  /* 0xbe763c8b06037423 */ /* 0x040fe20000010003 */
[----:B------:R-:W-:Y:S01]  /*35c30*/  FFMA.FTZ R7, R19, R7, -0.24046532809734344482 ;  /* 0xbe763c8b13077423 */ /* 0x000fe20000010007 */
[----:B------:R-:W-:Y:S02]  /*35c40*/  IMAD R14, R21, 0x8, R16 ;  /* 0x00000008150e7824 */ /* 0x000fe400078e0210 */
[C---:B------:R-:W-:Y:S01]  /*35c50*/  FFMA.FTZ R3, R6.reuse, R3, 0.28857114911079406738 ;  /* 0x3e93bf9906037423 */ /* 0x040fe20000010003 */
[----:B------:R-:W-:Y:S01]  /*35c60*/  FFMA.FTZ R7, R19, R7, 0.28857114911079406738 ;  /* 0x3e93bf9913077423 */ /* 0x000fe20000010007 */
[----:B------:R-:W-:Y:S02]  /*35c70*/  IMAD R15, R21, 0x8, R14 ;  /* 0x00000008150f7824 */ /* 0x000fe400078e020e */
[----:B------:R-:W-:Y:S01]  /*35c80*/  FFMA.FTZ R3, R6, R3, -0.36067417263984680176 ;  /* 0xbeb8aa4906037423 */ /* 0x000fe20000010003 */
[----:B------:R0:W-:Y:S01]  /*35c90*/  STS.64 [R0+UR7+0x2080], R12 ;  /* 0x0020800c00007988 */ /* 0x0001e20008000a07 */
[----:B------:R-:W-:-:S02]  /*35ca0*/  FFMA.FTZ R7, R19, R7, -0.36067417263984680176 ;  /* 0xbeb8aa4913077423 */ /* 0x000fc40000010007 */
[C---:B------:R-:W-:Y:S02]  /*35cb0*/  FFMA.FTZ R3, R6.reuse, R3, 0.48089820146560668945 ;  /* 0x3ef6384a06037423 */ /* 0x040fe40000010003 */
[----:B------:R-:W-:Y:S02]  /*35cc0*/  FFMA.FTZ R7, R19, R7, 0.48089820146560668945 ;  /* 0x3ef6384a13077423 */ /* 0x000fe40000010007 */
[C---:B------:R-:W-:Y:S01]  /*35cd0*/  FFMA.FTZ R3, R6.reuse, R3, -0.72134751081466674805 ;  /* 0xbf38aa3b06037423 */ /* 0x040fe20000010003 */
[----:B0-----:R-:W-:Y:S02]  /*35ce0*/  IMAD R13, R21, 0x8, R15 ;  /* 0x00000008150d7824 */ /* 0x001fe400078e020f */
[----:B------:R-:W-:Y:S02]  /*35cf0*/  FFMA.FTZ R7, R19, R7, -0.72134751081466674805 ;  /* 0xbf38aa3b13077423 */ /* 0x000fe40000010007 */
[----:B------:R-:W-:Y:S02]  /*35d00*/  IMAD R11, R21, 0x8, R13 ;  /* 0x00000008150b7824 */ /* 0x000fe400078e020d */
[----:B------:R-:W-:-:S02]  /*35d10*/  FMUL R3, R6, R3 ;  /* 0x0000000306037220 */ /* 0x000fc40000400000 */
[----:B------:R-:W-:Y:S02]  /*35d20*/  IMAD R12, R21, 0x8, R11 ;  /* 0x00000008150c7824 */ /* 0x000fe400078e020b */
[----:B------:R-:W-:Y:S01]  /*35d30*/  FMUL R7, R19, R7 ;  /* 0x0000000713077220 */ /* 0x000fe20000400000 */
[C---:B------:R-:W-:Y:S01]  /*35d40*/  FMUL R3, R6.reuse, R3 ;  /* 0x0000000306037220 */ /* 0x040fe20000400000 */
[----:B------:R-:W-:Y:S02]  /*35d50*/  IMAD R10, R21, 0x8, R12 ;  /* 0x00000008150a7824 */ /* 0x000fe400078e020c */
[----:B------:R-:W-:Y:S01]  /*35d60*/  FMUL R7, R19, R7 ;  /* 0x0000000713077220 */ /* 0x000fe20000400000 */
[----:B------:R-:W-:Y:S01]  /*35d70*/  FFMA.FTZ R3, R6, 1.4426950216293334961, R3 ;  /* 0x3fb8aa3b06037823 */ /* 0x000fe20000010003 */
[----:B------:R-:W-:Y:S02]  /*35d80*/  IMAD R6, R21, 0x8, R10 ;  /* 0x0000000815067824 */ /* 0x000fe400078e020a */
[----:B------:R-:W-:Y:S01]  /*35d90*/  FFMA.FTZ R19, R19, 1.4426950216293334961, R7 ;  /* 0x3fb8aa3b13137823 */ /* 0x000fe20000010007 */
[----:B------:R-:W-:Y:S01]  /*35da0*/  ISETP.GE.U32.AND P3, PT, R29, 0x7f800000, PT ;  /* 0x7f8000001d00780c */ /* 0x000fe20003f66070 */
[C---:B------:R-:W-:Y:S01]  /*35db0*/  IMAD R7, R21.reuse, 0x8, R6 ;  /* 0x0000000815077824 */ /* 0x040fe200078e0206 */
[----:B------:R-:W4:Y:S04]  /*35dc0*/  LDL.LU R29, [R1+0x128] ;  /* 0x00012800011d7983 */ /* 0x000f280000300800 */
[----:B------:R0:W-:Y:S04]  /*35dd0*/  STL.64 [R1+0x15c8], R14 ;  /* 0x0015c80e01007387 */ /* 0x0001e80000100a00 */
[----:B0-----:R-:W5:Y:S04]  /*35de0*/  LDL.LU R15, [R1+0x64] ;  /* 0x00006400010f7983 */ /* 0x001f680000300800 */
[----:B------:R0:W-:Y:S04]  /*35df0*/  STL.64 [R1+0x15c0], R6 ;  /* 0x0015c00601007387 */ /* 0x0001e80000100a00 */
[----:B0-----:R-:W5:Y:S01]  /*35e00*/  LDL.LU R6, [R1+0x60] ;  /* 0x0000600001067983 */ /* 0x001f620000300800 */
[----:B---3--:R-:W-:Y:S01]  /*35e10*/  FADD R22, R28, R5 ;  /* 0x000000051c167221 */ /* 0x008fe20000000000 */
[----:B------:R-:W-:-:S02]  /*35e20*/  IMAD R5, R21, 0x8, R7 ;  /* 0x0000000815057824 */ /* 0x000fc400078e0207 */
[----:B------:R-:W3:Y:S01]  /*35e30*/  LDL.LU R7, [R1+0x8] ;  /* 0x0000080001077983 */ /* 0x000ee20000300800 */
[----:B------:R-:W-:-:S04]  /*35e40*/  FFMA.FTZ R18, R4, R18, 0.1716887056827545166 ;  /* 0x3e2fcf2a04127423 */ /* 0x000fc80000010012 */
[----:B------:R-:W-:-:S04]  /*35e50*/  FFMA.FTZ R18, R4, R18, -0.17900948226451873779 ;  /* 0xbe374e4304127423 */ /* 0x000fc80000010012 */
[----:B------:R-:W-:-:S04]  /*35e60*/  FFMA.FTZ R18, R4, R18, 0.20512372255325317383 ;  /* 0x3e520bf404127423 */ /* 0x000fc80000010012 */
[----:B------:R-:W-:-:S04]  /*35e70*/  FFMA.FTZ R18, R4, R18, -0.24046532809734344482 ;  /* 0xbe763c8b04127423 */ /* 0x000fc80000010012 */
[----:B------:R-:W-:-:S04]  /*35e80*/  FFMA.FTZ R18, R4, R18, 0.28857114911079406738 ;  /* 0x3e93bf9904127423 */ /* 0x000fc80000010012 */
[----:B------:R-:W-:-:S04]  /*35e90*/  FFMA.FTZ R18, R4, R18, -0.36067417263984680176 ;  /* 0xbeb8aa4904127423 */ /* 0x000fc80000010012 */
[----:B------:R-:W-:-:S04]  /*35ea0*/  FFMA.FTZ R18, R4, R18, 0.48089820146560668945 ;  /* 0x3ef6384a04127423 */ /* 0x000fc80000010012 */
[----:B------:R-:W-:-:S04]  /*35eb0*/  FFMA.FTZ R18, R4, R18, -0.72134751081466674805 ;  /* 0xbf38aa3b04127423 */ /* 0x000fc80000010012 */
[----:B------:R-:W-:-:S04]  /*35ec0*/  FMUL R18, R4, R18 ;  /* 0x0000001204127220 */ /* 0x000fc80000400000 */
[----:B------:R-:W-:-:S04]  /*35ed0*/  FMUL R18, R4, R18 ;  /* 0x0000001204127220 */ /* 0x000fc80000400000 */
[----:B------:R-:W-:Y:S01]  /*35ee0*/  FFMA.FTZ R4, R4, 1.4426950216293334961, R18 ;  /* 0x3fb8aa3b04047823 */ /* 0x000fe20000010012 */
[----:B------:R-:W-:Y:S01]  /*35ef0*/  @P3 IMAD.MOV.U32 R18, RZ, RZ, 0x7f800000 ;  /* 0x7f800000ff123424 */ /* 0x000fe200078e00ff */
[----:B--2---:R-:W-:Y:S02]  /*35f00*/  ISETP.GE.U32.AND P4, PT, R27, 0x7f800000, PT ;  /* 0x7f8000001b00780c */ /* 0x004fe40003f86070 */
[----:B------:R-:W-:Y:S02]  /*35f10*/  ISETP.GE.U32.AND P1, PT, R2, 0x7f800000, PT ;  /* 0x7f8000000200780c */ /* 0x000fe40003f26070 */
[----:B------:R-:W-:Y:S01]  /*35f20*/  ISETP.GE.U32.AND P5, PT, R25, 0x7f800000, PT ;  /* 0x7f8000001900780c */ /* 0x000fe20003fa6070 */
[----:B----4-:R-:W-:Y:S02]  /*35f30*/  FADD R14, R29, R3 ;  /* 0x000000031d0e7221 */ /* 0x010fe40000000000 */
[----:B------:R-:W0:Y:S01]  /*35f40*/  LDC.64 R28, c[0x0][0x398] ;  /* 0x0000e600ff1c7b82 */ /* 0x000e220000000a00 */
[----:B------:R-:W-:Y:S01]  /*35f50*/  IMAD R3, R21, 0x8, R5 ;  /* 0x0000000815037824 */ /* 0x000fe200078e0205 */
[----:B------:R-:W-:Y:S01]  /*35f60*/  UIMAD UR8, UR13, UR8, URZ ;  /* 0x000000080d0872a4 */ /* 0x000fe2000f8e02ff */
[----:B-----5:R-:W-:-:S02]  /*35f70*/  FADD R15, R15, R4 ;  /* 0x000000040f0f7221 */ /* 0x020fc40000000000 */
[----:B------:R-:W-:Y:S01]  /*35f80*/  IMAD R4, R21, 0x8, R3 ;  /* 0x0000000815047824 */ /* 0x000fe200078e0203 */
[----:B------:R-:W-:Y:S02]  /*35f90*/  PRMT R8, R23, 0x5210, R8 ;  /* 0x0000521017087816 */ /* 0x000fe40000000008 */
[----:B------:R-:W-:Y:S01]  /*35fa0*/  PRMT R9, R9, 0x5210, R20 ;  /* 0x0000521009097816 */ /* 0x000fe20000000014 */
[----:B------:R-:W-:Y:S01]  /*35fb0*/  FADD R6, R6, R19 ;  /* 0x0000001306067221 */ /* 0x000fe20000000000 */
[----:B------:R-:W-:-:S04]  /*35fc0*/  @P1 IMAD.MOV.U32 R19, RZ, RZ, 0x7f800000 ;  /* 0x7f800000ff131424 */ /* 0x000fc800078e00ff */
[----:B------:R-:W-:Y:S01]  /*35fd0*/  @P1 FFMA.FTZ R15, R2, R19, +INF ;  /* 0x7f800000020f1423 */ /* 0x000fe20000010013 */
[----:B------:R1:W-:Y:S02]  /*35fe0*/  STS.64 [R0+UR7+0x2180], R8 ;  /* 0x0021800800007988 */ /* 0x0003e40008000a07 */
[----:B-1----:R-:W1:Y:S01]  /*35ff0*/  LDC R9, c[0x0][0x3e8] ;  /* 0x0000fa00ff097b82 */ /* 0x002e620000000800 */
[----:B---3--:R-:W-:-:S05]  /*36000*/  @P3 FFMA.FTZ R22, R7, R18, +INF ;  /* 0x7f80000007163423 */ /* 0x008fca0000010012 */
[----:B------:R2:W-:Y:S02]  /*36010*/  STL [R1+0x1e4], R22 ;  /* 0x0001e41601007387 */ /* 0x0005e40000100800 */
[----:B--2---:R-:W2:Y:S01]  /*36020*/  S2R R22, SR_CTAID.X ;  /* 0x0000000000167919 */ /* 0x004ea20000002500 */
[----:B------:R-:W-:-:S04]  /*36030*/  @P4 IMAD.MOV.U32 R18, RZ, RZ, 0x7f800000 ;  /* 0x7f800000ff124424 */ /* 0x000fc800078e00ff */
[----:B------:R-:W-:Y:S01]  /*36040*/  @P4 FFMA.FTZ R14, R27, R18, +INF ;  /* 0x7f8000001b0e4423 */ /* 0x000fe20000010012 */
[----:B------:R-:W-:Y:S01]  /*36050*/  BAR.SYNC.DEFER_BLOCKING 0x0 ;  /* 0x0000000000007b1d */ /* 0x000fe20000010000 */
[----:B------:R-:W-:Y:S01]  /*36060*/  FSETP.NEU.AND P2, PT, R7, RZ, PT ;  /* 0x000000ff0700720b */ /* 0x000fe20003f4d000 */
[----:B------:R-:W-:-:S04]  /*36070*/  IMAD R7, R21, 0x8, R4 ;  /* 0x0000000815077824 */ /* 0x000fc800078e0204 */
[----:B------:R3:W-:Y:S01]  /*36080*/  STL [R1+0x1e0], R14 ;  /* 0x0001e00e01007387 */ /* 0x0007e20000100800 */
[----:B------:R-:W-:Y:S02]  /*36090*/  IMAD R18, R21, 0x8, R7 ;  /* 0x0000000815127824 */ /* 0x000fe400078e0207 */
[----:B--2---:R-:W-:-:S05]  /*360a0*/  IMAD.SHL.U32 R22, R22, 0x20, RZ ;  /* 0x0000002016167824 */ /* 0x004fca00078e00ff */
[----:B---3--:R-:W-:Y:S01]  /*360b0*/  LOP3.LUT R14, R22, 0x1f, R26, 0xf8, !PT ;  /* 0x0000001f160e7812 */ /* 0x008fe200078ef81a */
[----:B------:R-:W-:-:S04]  /*360c0*/  IMAD R19, R21, 0x8, R18 ;  /* 0x0000000815137824 */ /* 0x000fc800078e0212 */
[----:B------:R-:W-:Y:S01]  /*360d0*/  IMAD R22, R14, UR9, RZ ;  /* 0x000000090e167c24 */ /* 0x000fe2000f8e02ff */
[----:B------:R-:W-:Y:S01]  /*360e0*/  USHF.R.S32.HI UR9, URZ, 0x1f, UR8 ;  /* 0x0000001fff097899 */ /* 0x000fe20008011408 */
[----:B------:R-:W-:-:S03]  /*360f0*/  FSETP.NEU.AND P4, PT, R2, RZ, PT ;  /* 0x000000ff0200720b */ /* 0x000fc60003f8d000 */
[----:B0-----:R-:W-:Y:S02]  /*36100*/  IADD3 R28, P1, P6, R22, UR8, R28 ;  /* 0x00000008161c7c10 */ /* 0x001fe4000fe3e01c */
[----:B------:R-:W-:Y:S01]  /*36110*/  SHF.R.S32.HI R23, RZ, 0x1f, R22 ;  /* 0x0000001fff177819 */ /* 0x000fe20000011416 */
[----:B------:R-:W-:Y:S01]  /*36120*/  IMAD R20, R21, 0x8, R19 ;  /* 0x0000000815147824 */ /* 0x000fe200078e0213 */
[----:B------:R0:W-:Y:S01]  /*36130*/  STL [R1+0x1dc], R15 ;  /* 0x0001dc0f01007387 */ /* 0x0001e20000100800 */
[----:B------:R-:W-:Y:S01]  /*36140*/  @P5 IMAD.MOV.U32 R2, RZ, RZ, 0x7f800000 ;  /* 0x7f800000ff025424 */ /* 0x000fe200078e00ff */
[----:B------:R-:W-:Y:S01]  /*36150*/  IADD3.X R0, PT, PT, R23, UR9, R29, P1, P6 ;  /* 0x0000000917007c10 */ /* 0x000fe20008fec41d */
[----:B------:R-:W2:Y:S01]  /*36160*/  LDCU UR8, c[0x0][0x3ec] ;  /* 0x00007d80ff0877ac */ /* 0x000ea20008000800 */
[----:B------:R-:W-:Y:S01]  /*36170*/  IADD3 R14, P1, PT, R17, R28, RZ ;  /* 0x0000001c110e7210 */ /* 0x000fe20007f3e0ff */
[----:B------:R-:W-:Y:S02]  /*36180*/  IMAD R21, R21, 0x8, R20 ;  /* 0x0000000815157824 */ /* 0x000fe400078e0214 */
[----:B------:R-:W-:Y:S01]  /*36190*/  @P5 FFMA.FTZ R6, R25, R2, +INF ;  /* 0x7f80000019065423 */ /* 0x000fe20000010002 */
[----:B0-----:R-:W-:-:S02]  /*361a0*/  LEA.HI.X.SX32 R15, R17, R0, 0x1, P1 ;  /* 0x00000000110f7211 */ /* 0x001fc400008f0eff */
[----:B------:R-:W-:Y:S04]  /*361b0*/  STL [R1+0x15b8], R21 ;  /* 0x0015b81501007387 */ /* 0x000fe80000100800 */
[----:B------:R-:W-:Y:S04]  /*361c0*/  STL [R1+0x1d8], R6 ;  /* 0x0001d80601007387 */ /* 0x000fe80000100800 */
[----:B------:R0:W-:Y:S04]  /*361d0*/  STL.64 [R1+0x1c8], R14 ;  /* 0x0001c80e01007387 */ /* 0x0001e80000100a00 */
[----:B0-----:R-:W3:Y:S01]  /*361e0*/  LDL.LU.64 R14, [R1+0x15c8] ;  /* 0x0015c800010e7983 */ /* 0x001ee20000300a00 */
[----:B-1----:R-:W-:Y:S01]  /*361f0*/  IMAD R22, R9, 0x8, R21 ;  /* 0x0000000809167824 */ /* 0x002fe200078e0215 */
[----:B------:R-:W-:-:S02]  /*36200*/  IADD3 R26, P5, PT, R24, R28, RZ ;  /* 0x0000001c181a7210 */ /* 0x000fc40007fbe0ff */
[----:B------:R-:W-:Y:S01]  /*36210*/  IADD3 R6, P6, PT, R16, R28, RZ ;  /* 0x0000001c10067210 */ /* 0x000fe20007fde0ff */
[----:B------:R-:W-:Y:S01]  /*36220*/  IMAD R23, R9, 0x8, R22 ;  /* 0x0000000809177824 */ /* 0x000fe200078e0216 */
[----:B------:R-:W-:Y:S02]  /*36230*/  FSETP.NEU.AND P3, PT, R27, RZ, PT ;  /* 0x000000ff1b00720b */ /* 0x000fe40003f6d000 */
[-C--:B------:R-:W-:Y:S02]  /*36240*/  LEA.HI.X.SX32 R27, R24, R0.reuse, 0x1, P5 ;  /* 0x00000000181b7211 */ /* 0x080fe400028f0eff */
[----:B------:R-:W-:Y:S01]  /*36250*/  LEA.HI.X.SX32 R7, R16, R0, 0x1, P6 ;  /* 0x0000000010077211 */ /* 0x000fe200030f0eff */
[----:B------:R0:W-:Y:S04]  /*36260*/  STL.64 [R1+0x15b0], R22 ;  /* 0x0015b01601007387 */ /* 0x0001e80000100a00 */
[----:B------:R1:W-:Y:S01]  /*36270*/  STL.64 [R1+0x1c0], R26 ;  /* 0x0001c01a01007387 */ /* 0x0003e20000100a00 */
[----:B------:R-:W-:Y:S01]  /*36280*/  IMAD R24, R9, 0x8, R23 ;  /* 0x0000000809187824 */ /* 0x000fe200078e0217 */
[----:B0-----:R-:W-:-:S04]  /*36290*/  IADD3 R22, P6, PT, R13, R28, RZ ;  /* 0x0000001c0d167210 */ /* 0x001fc80007fde0ff */
[----:B------:R-:W-:Y:S01]  /*362a0*/  LEA.HI.X.SX32 R23, R13, R0, 0x1, P6 ;  /* 0x000000000d177211 */ /* 0x000fe200030f0eff */
[----:B------:R-:W-:Y:S01]  /*362b0*/  IMAD R25, R9, 0x8, R24 ;  /* 0x0000000809197824 */ /* 0x000fe200078e0218 */
[CC--:B---3--:R-:W-:Y:S02]  /*362c0*/  IADD3 R16, P1, PT, R14.reuse, R28.reuse, RZ ;  /* 0x0000001c0e107210 */ /* 0x0c8fe40007f3e0ff */
[----:B-1----:R-:W-:Y:S02]  /*362d0*/  IADD3 R26, P5, PT, R15, R28, RZ ;  /* 0x0000001c0f1a7210 */ /* 0x002fe40007fbe0ff */
[----:B------:R-:W-:Y:S01]  /*362e0*/  LEA.HI.X.SX32 R17, R14, R0, 0x1, P1 ;  /* 0x000000000e117211 */ /* 0x000fe200008f0eff */
[----:B------:R-:W-:Y:S01]  /*362f0*/  IMAD.MOV.U32 R14, RZ, RZ, R6 ;  /* 0x000000ffff0e7224 */ /* 0x000fe200078e0006 */
[----:B------:R-:W-:Y:S02]  /*36300*/  IADD3 R6, P1, PT, R11, R28, RZ ;  /* 0x0000001c0b067210 */ /* 0x000fe40007f3e0ff */
[-C--:B------:R-:W-:Y:S01]  /*36310*/  LEA.HI.X.SX32 R27, R15, R0.reuse, 0x1, P5 ;  /* 0x000000000f1b7211 */ /* 0x080fe200028f0eff */
[----:B------:R-:W-:Y:S01]  /*36320*/  IMAD.MOV.U32 R15, RZ, RZ, R7 ;  /* 0x000000ffff0f7224 */ /* 0x000fe200078e0007 */
[----:B------:R-:W-:-:S03]  /*36330*/  LEA.HI.X.SX32 R7, R11, R0, 0x1, P1 ;  /* 0x000000000b077211 */ /* 0x000fc600008f0eff */
[----:B------:R-:W-:Y:S04]  /*36340*/  STL.64 [R1+0x1a8], R26 ;  /* 0x0001a81a01007387 */ /* 0x000fe80000100a00 */
[----:B------:R-:W-:Y:S04]  /*36350*/  STL.64 [R1+0x1b0], R16 ;  /* 0x0001b01001007387 */ /* 0x000fe80000100a00 */
[----:B------:R-:W-:Y:S04]  /*36360*/  STL.64 [R1+0x1a0], R22 ;  /* 0x0001a01601007387 */ /* 0x000fe80000100a00 */
[----:B------:R0:W-:Y:S04]  /*36370*/  STL.64 [R1+0x198], R6 ;  /* 0x0001980601007387 */ /* 0x0001e80000100a00 */
[----:B0-----:R-:W3:Y:S01]  /*36380*/  LDL.LU.64 R6, [R1+0x15c0] ;  /* 0x0015c00001067983 */ /* 0x001ee20000300a00 */
[----:B------:R-:W-:-:S04]  /*36390*/  IMAD R26, R9, 0x8, R25 ;  /* 0x00000008091a7824 */ /* 0x000fc800078e0219 */
[----:B------:R-:W-:-:S04]  /*363a0*/  IMAD R27, R9, 0x8, R26 ;  /* 0x00000008091b7824 */ /* 0x000fc800078e021a */
[----:B------:R-:W-:-:S04]  /*363b0*/  IMAD R29, R9, 0x8, R27 ;  /* 0x00000008091d7824 */ /* 0x000fc800078e021b */
[C---:B------:R-:W-:Y:S01]  /*363c0*/  IMAD R2, R9.reuse, 0x8, R29 ;  /* 0x0000000809027824 */ /* 0x040fe200078e021d */
[----:B------:R0:W-:Y:S03]  /*363d0*/  STL.64 [R1+0x15a8], R26 ;  /* 0x0015a81a01007387 */ /* 0x0001e60000100a00 */
[----:B0-----:R-:W-:Y:S02]  /*363e0*/  IMAD R27, R9, 0x8, R2 ;  /* 0x00000008091b7824 */ /* 0x001fe400078e0202 */
[----:B------:R-:W0:Y:S01]  /*363f0*/  S2R R2, SR_TID.X ;  /* 0x0000000000027919 */ /* 0x000e220000002100 */
[-C--:B------:R-:W-:Y:S02]  /*36400*/  IADD3 R22, P5, PT, R12, R28.reuse, RZ ;  /* 0x0000001c0c167210 */ /* 0x080fe40007fbe0ff */
[----:B------:R-:W-:Y:S02]  /*36410*/  IADD3 R16, P6, PT, R10, R28, RZ ;  /* 0x0000001c0a107210 */ /* 0x000fe40007fde0ff */
[----:B------:R-:W-:-:S02]  /*36420*/  LEA.HI.X.SX32 R23, R12, R0, 0x1, P5 ;  /* 0x000000000c177211 */ /* 0x000fc400028f0eff */
[----:B------:R-:W-:-:S03]  /*36430*/  LEA.HI.X.SX32 R17, R10, R0, 0x1, P6 ;  /* 0x000000000a117211 */ /* 0x000fc600030f0eff */
[----:B------:R3:W-:Y:S04]  /*36440*/  STL.64 [R1+0x190], R22 ;  /* 0x0001901601007387 */ /* 0x0007e80000100a00 */
[----:B------:R1:W-:Y:S01]  /*36450*/  STL.64 [R1+0x188], R16 ;  /* 0x0001881001007387 */ /* 0x0003e20000100a00 */
[----:B------:R-:W-:-:S04]  /*36460*/  IADD3 R12, P6, PT, R5, R28, RZ ;  /* 0x0000001c050c7210 */ /* 0x000fc80007fde0ff */
[----:B------:R-:W-:Y:S01]  /*36470*/  LEA.HI.X.SX32 R13, R5, R0, 0x1, P6 ;  /* 0x00000000050d7211 */ /* 0x000fe200030f0eff */
[----:B------:R-:W-:Y:S02]  /*36480*/  IMAD R26, R9, 0x8, R27 ;  /* 0x00000008091a7824 */ /* 0x000fe400078e021b */
[C---:B0-----:R-:W-:Y:S01]  /*36490*/  IMAD.SHL.U32 R21, R2.reuse, 0x8, RZ ;  /* 0x0000000802157824 */ /* 0x041fe200078e00ff */
[C---:B------:R-:W-:Y:S02]  /*364a0*/  LOP3.LUT R8, R2.reuse, 0xc0, RZ, 0xc0, !PT ;  /* 0x000000c002087812 */ /* 0x040fe400078ec0ff */
[----:B------:R-:W-:Y:S02]  /*364b0*/  LOP3.LUT R2, R2, 0xc, RZ, 0xc0, !PT ;  /* 0x0000000c02027812 */ /* 0x000fe400078ec0ff */
[----:B------:R-:W-:Y:S02]  /*364c0*/  SHF.R.U32.HI R8, RZ, 0x1, R8 ;  /* 0x00000001ff087819 */ /* 0x000fe40000011608 */
[----:B---3--:R-:W-:-:S02]  /*364d0*/  IADD3 R22, P1, PT, R6, R28, RZ ;  /* 0x0000001c06167210 */ /* 0x008fc40007f3e0ff */
[C---:B-1----:R-:W-:Y:S02]  /*364e0*/  IADD3 R16, P5, PT, R7.reuse, R28, RZ ;  /* 0x0000001c07107210 */ /* 0x042fe40007fbe0ff */
[-C--:B------:R-:W-:Y:S02]  /*364f0*/  LEA.HI.X.SX32 R23, R6, R0.reuse, 0x1, P1 ;  /* 0x0000000006177211 */ /* 0x080fe400008f0eff */
[----:B------:R-:W-:-:S03]  /*36500*/  LEA.HI.X.SX32 R17, R7, R0, 0x1, P5 ;  /* 0x0000000007117211 */ /* 0x000fc600028f0eff */
[----:B------:R-:W-:Y:S01]  /*36510*/  STL.64 [R1+0x180], R22 ;  /* 0x0001801601007387 */ /* 0x000fe20000100a00 */
[----:B------:R-:W-:-:S03]  /*36520*/  IADD3 R10, P1, PT, R3, R28, RZ ;  /* 0x0000001c030a7210 */ /* 0x000fc60007f3e0ff */
[----:B------:R0:W-:Y:S01]  /*36530*/  STL.64 [R1+0x178], R16 ;  /* 0x0001781001007387 */ /* 0x0001e20000100a00 */
[C---:B------:R-:W-:Y:S02]  /*36540*/  IADD3 R6, P5, PT, R4.reuse, R28, RZ ;  /* 0x0000001c04067210 */ /* 0x040fe40007fbe0ff */
[-C--:B------:R-:W-:Y:S02]  /*36550*/  LEA.HI.X.SX32 R11, R3, R0.reuse, 0x1, P1 ;  /* 0x00000000030b7211 */ /* 0x080fe400008f0eff */
[----:B------:R-:W-:Y:S02]  /*36560*/  LEA.HI.X.SX32 R7, R4, R0, 0x1, P5 ;  /* 0x0000000004077211 */ /* 0x000fe400028f0eff */
[----:B0-----:R-:W-:Y:S01]  /*36570*/  LOP3.LUT R17, R21, 0x1f8, RZ, 0xc0, !PT ;  /* 0x000001f815117812 */ /* 0x001fe200078ec0ff */
[----:B------:R-:W-:Y:S04]  /*36580*/  STL.64 [R1+0x170], R12 ;  /* 0x0001700c01007387 */ /* 0x000fe80000100a00 */
[----:B------:R-:W-:Y:S01]  /*36590*/  IMAD R17, R2, 0x400, R17 ;  /* 0x0000040002117824 */ /* 0x000fe200078e0211 */
[----:B------:R-:W-:Y:S04]  /*365a0*/  STL.64 [R1+0x168], R10 ;  /* 0x0001680a01007387 */ /* 0x000fe80000100a00 */
[----:B------:R-:W-:Y:S01]  /*365b0*/  LOP3.LUT R17, R17, R8, RZ, 0x3c, !PT ;  /* 0x0000000811117212 */ /* 0x000fe200078e3cff */
[----:B------:R0:W-:Y:S01]  /*365c0*/  STL.64 [R1+0x160], R6 ;  /* 0x0001600601007387 */ /* 0x0001e20000100a00 */
[----:B------:R-:W-:-:S03]  /*365d0*/  IMAD R21, R9, 0x8, R4 ;  /* 0x0000000809157824 */ /* 0x000fc600078e0204 */
[----:B------:R-:W1:Y:S04]  /*365e0*/  LDS.64 R2, [R17+UR7] ;  /* 0x0000000711027984 */ /* 0x000e680008000a00 */
[----:B------:R-:W3:Y:S01]  /*365f0*/  LDS.64 R4, [R17+UR7+0x200] ;  /* 0x0002000711047984 */ /* 0x000ee20008000a00 */
[----:B0-----:R-:W-:-:S03]  /*36600*/  IMAD R6, R9, 0x8, R26 ;  /* 0x0000000809067824 */ /* 0x001fc600078e021a */
[----:B------:R-:W-:Y:S01]  /*36610*/  LDS.64 R10, [R17+UR7+0x800] ;  /* 0x00080007110a7984 */ /* 0x000fe20008000a00 */
[----:B------:R-:W-:-:S03]  /*36620*/  IMAD R8, R9, 0x8, R6 ;  /* 0x0000000809087824 */ /* 0x000fc600078e0206 */
[----:B------:R-:W-:Y:S04]  /*36630*/  LDS.64 R12, [R17+UR7+0xa00] ;  /* 0x000a0007110c7984 */ /* 0x000fe80008000a00 */
[----:B------:R-:W0:Y:S04]  /*36640*/  LDS.64 R6, [R17+UR7+0x400] ;  /* 0x0004000711067984 */ /* 0x000e280008000a00 */
[----:B-1----:R1:W-:Y:S04]  /*36650*/  STL.64 [R1+0x1580], R2 ;  /* 0x0015800201007387 */ /* 0x0023e80000100a00 */
[----:B---3--:R-:W-:Y:S01]  /*36660*/  STL.64 [R1+0x1588], R4 ;  /* 0x0015880401007387 */ /* 0x008fe20000100a00 */
[----:B-1----:R-:W-:-:S03]  /*36670*/  IMAD.MOV.U32 R2, RZ, RZ, R14 ;  /* 0x000000ffff027224 */ /* 0x002fc600078e000e */
[----:B0-----:R0:W-:Y:S01]  /*36680*/  STL.64 [R1+0x1590], R6 ;  /* 0x0015900601007387 */ /* 0x0011e20000100a00 */
[----:B------:R-:W-:-:S03]  /*36690*/  IMAD.MOV.U32 R3, RZ, RZ, R15 ;  /* 0x000000ffff037224 */ /* 0x000fc600078e000f */
[----:B------:R-:W-:Y:S01]  /*366a0*/  LDS.64 R14, [R17+UR7+0xc00] ;  /* 0x000c0007110e7984 */ /* 0x000fe20008000a00 */
[----:B0-----:R-:W-:Y:S01]  /*366b0*/  IMAD.MOV.U32 R6, RZ, RZ, R8 ;  /* 0x000000ffff067224 */ /* 0x001fe200078e0008 */
[----:B------:R-:W0:Y:S02]  /*366c0*/  LDC R7, c[0x0][0x3e8] ;  /* 0x0000fa00ff077b82 */ /* 0x000e240000000800 */
[----:B------:R-:W1:Y:S04]  /*366d0*/  LDS.64 R8, [R17+UR7+0x600] ;  /* 0x0006000711087984 */ /* 0x000e680008000a00 */
[----:B------:R-:W3:Y:S01]  /*366e0*/  LDS.64 R16, [R17+UR7+0xe00] ;  /* 0x000e000711107984 */ /* 0x000ee20008000a00 */
[----:B------:R-:W-:-:S04]  /*366f0*/  IADD3 R22, P1, PT, R21, R28, RZ ;  /* 0x0000001c15167210 */ /* 0x000fc80007f3e0ff */
[----:B------:R-:W-:Y:S01]  /*36700*/  LEA.HI.X.SX32 R23, R21, R0, 0x1, P1 ;  /* 0x0000000015177211 */ /* 0x000fe200008f0eff */
[----:B-1----:R1:W-:Y:S04]  /*36710*/  STL.64 [R1+0x1598], R8 ;  /* 0x0015980801007387 */ /* 0x0023e80000100a00 */
[----:B------:R-:W-:Y:S04]  /*36720*/  STL.64 [R1+0x1578], R10 ;  /* 0x0015780a01007387 */ /* 0x000fe80000100a00 */
[----:B0-----:R-:W-:Y:S04]  /*36730*/  STL [R1+0x15a0], R7 ;  /* 0x0015a00701007387 */ /* 0x001fe80000100800 */
[----:B------:R0:W-:Y:S04]  /*36740*/  STL.64 [R1+0x1570], R12 ;  /* 0x0015700c01007387 */ /* 0x0001e80000100a00 */
[----:B---3--:R-:W-:Y:S04]  /*36750*/  STL.64 [R1+0x1568], R16 ;  /* 0x0015681001007387 */ /* 0x008fe80000100a00 */
[----:B------:R-:W3:Y:S04]  /*36760*/  LDL.LU R21, [R1+0x15b8] ;  /* 0x0015b80001157983 */ /* 0x000ee80000300800 */
[----:B------:R4:W-:Y:S01]  /*36770*/  STL.64 [R1+0x158], R22 ;  /* 0x0001581601007387 */ /* 0x0009e20000100a00 */
[-C--:B-1----:R-:W-:Y:S01]  /*36780*/  IADD3 R8, P6, PT, R19, R28.reuse, RZ ;  /* 0x0000001c13087210 */ /* 0x082fe20007fde0ff */
[----:B------:R-:W-:Y:S01]  /*36790*/  IMAD R5, R7, 0x8, R6 ;  /* 0x0000000807057824 */ /* 0x000fe200078e0206 */
[----:B0-----:R-:W0:Y:S01]  /*367a0*/  LDC R13, c[0x0][0x3e8] ;  /* 0x0000fa00ff0d7b82 */ /* 0x001e220000000800 */
[----:B----4-:R-:W4:Y:S01]  /*367b0*/  LDL.LU.64 R22, [R1+0x15b0] ;  /* 0x0015b00001167983 */ /* 0x010f220000300a00 */
[----:B------:R-:W-:-:S04]  /*367c0*/  IADD3 R16, P5, PT, R18, R28, RZ ;  /* 0x0000001c12107210 */ /* 0x000fc80007fbe0ff */
[----:B------:R-:W-:-:S05]  /*367d0*/  LEA.HI.X.SX32 R17, R18, R0, 0x1, P5 ;  /* 0x0000000012117211 */ /* 0x000fca00028f0eff */
[----:B------:R1:W-:Y:S01]  /*367e0*/  STL.64 [R1+0x150], R16 ;  /* 0x0001501001007387 */ /* 0x0003e20000100a00 */
[----:B------:R-:W-:Y:S01]  /*367f0*/  LEA.HI.X.SX32 R9, R19, R0, 0x1, P6 ;  /* 0x0000000013097211 */ /* 0x000fe200030f0eff */
[----:B-1----:R-:W-:Y:S01]  /*36800*/  IMAD.MOV.U32 R17, RZ, RZ, R26 ;  /* 0x000000ffff117224 */ /* 0x002fe200078e001a */
[----:B------:R-:W-:Y:S01]  /*36810*/  IADD3 R26, P1, PT, R20, R28, RZ ;  /* 0x0000001c141a7210 */ /* 0x000fe20007f3e0ff */
[----:B------:R-:W-:-:S03]  /*36820*/  IMAD.MOV.U32 R16, RZ, RZ, R27 ;  /* 0x000000ffff107224 */ /* 0x000fc600078e001b */
[----:B------:R-:W-:Y:S01]  /*36830*/  LEA.HI.X.SX32 R27, R20, R0, 0x1, P1 ;  /* 0x00000000141b7211 */ /* 0x000fe200008f0eff */
[----:B------:R4:W-:Y:S04]  /*36840*/  STL.64 [R1+0x148], R8 ;  /* 0x0001480801007387 */ /* 0x0009e80000100a00 */
[----:B------:R1:W-:Y:S01]  /*36850*/  STL.64 [R1+0x140], R26 ;  /* 0x0001401a01007387 */ /* 0x0003e20000100a00 */
[----:B---3--:R-:W-:-:S04]  /*36860*/  IADD3 R18, P5, PT, R21, R28, RZ ;  /* 0x0000001c15127210 */ /* 0x008fc80007fbe0ff */
[----:B------:R-:W-:Y:S02]  /*36870*/  LEA.HI.X.SX32 R19, R21, R0, 0x1, P5 ;  /* 0x0000000015137211 */ /* 0x000fe400028f0eff */
[----:B------:R-:W3:Y:S01]  /*36880*/  LDC R21, c[0x0][0x3e8] ;  /* 0x0000fa00ff157b82 */ /* 0x000ee20000000800 */
[CC--:B----4-:R-:W-:Y:S02]  /*36890*/  IADD3 R8, P6, PT, R22.reuse, R28.reuse, RZ ;  /* 0x0000001c16087210 */ /* 0x0d0fe40007fde0ff */
[C---:B-1----:R-:W-:Y:S02]  /*368a0*/  IADD3 R26, P1, PT, R23.reuse, R28, RZ ;  /* 0x0000001c171a7210 */ /* 0x042fe40007f3e0ff */
[-C--:B------:R-:W-:Y:S02]  /*368b0*/  LEA.HI.X.SX32 R9, R22, R0.reuse, 0x1, P6 ;  /* 0x0000000016097211 */ /* 0x080fe400030f0eff */
[----:B------:R-:W-:Y:S01]  /*368c0*/  LEA.HI.X.SX32 R27, R23, R0, 0x1, P1 ;  /* 0x00000000171b7211 */ /* 0x000fe200008f0eff */
[----:B------:R-:W-:Y:S04]  /*368d0*/  STL.64 [R1+0x138], R18 ;  /* 0x0001381201007387 */ /* 0x000fe80000100a00 */
[----:B------:R-:W-:Y:S04]  /*368e0*/  STL.64 [R1+0x130], R8 ;  /* 0x0001300801007387 */ /* 0x000fe80000100a00 */
[----:B------:R1:W-:Y:S04]  /*368f0*/  STL.64 [R1+0x128], R26 ;  /* 0x0001281a01007387 */ /* 0x0003e80000100a00 */
[----:B-1----:R-:W4:Y:S01]  /*36900*/  LDL.LU.64 R26, [R1+0x15a8] ;  /* 0x0015a800011a7983 */ /* 0x002f220000300a00 */
[----:B---3--:R-:W-:Y:S01]  /*36910*/  IMAD R7, R21, 0x8, R29 ;  /* 0x0000000815077824 */ /* 0x008fe200078e021d */
[----:B------:R-:W-:-:S03]  /*36920*/  IADD3 R8, P6, PT, R25, R28, RZ ;  /* 0x0000001c19087210 */ /* 0x000fc60007fde0ff */
[----:B------:R-:W-:Y:S01]  /*36930*/  IMAD R7, R21, 0x8, R7 ;  /* 0x0000000815077824 */ /* 0x000fe200078e0207 */
[----:B------:R-:W-:-:S03]  /*36940*/  IADD3 R18, P5, PT, R24, R28, RZ ;  /* 0x0000001c18127210 */ /* 0x000fc60007fbe0ff */
[----:B------:R-:W-:Y:S01]  /*36950*/  IMAD R7, R21, 0x8, R7 ;  /* 0x0000000815077824 */ /* 0x000fe200078e0207 */
[-C--:B------:R-:W-:Y:S01]  /*36960*/  LEA.HI.X.SX32 R9, R25, R0.reuse, 0x1, P6 ;  /* 0x0000000019097211 */ /* 0x080fe200030f0eff */
[----:B------:R-:W-:Y:S02]  /*36970*/  IMAD.MOV.U32 R25, RZ, RZ, R6 ;  /* 0x000000ffff197224 */ /* 0x000fe400078e0006 */
[----:B------:R-:W-:Y:S01]  /*36980*/  IMAD R7, R21, 0x8, R7 ;  /* 0x0000000815077824 */ /* 0x000fe200078e0207 */
[----:B------:R-:W-:-:S03]  /*36990*/  LEA.HI.X.SX32 R19, R24, R0, 0x1, P5 ;  /* 0x0000000018137211 */ /* 0x000fc600028f0eff */
[----:B------:R-:W-:Y:S02]  /*369a0*/  IMAD.MOV.U32 R24, RZ, RZ, R7 ;  /* 0x000000ffff187224 */ /* 0x000fe400078e0007 */
[----:B------:R-:W-:Y:S04]  /*369b0*/  STL.64 [R1+0x120], R18 ;  /* 0x0001201201007387 */ /* 0x000fe80000100a00 */
[----:B------:R-:W-:Y:S01]  /*369c0*/  STL.64 [R1+0x118], R8 ;  /* 0x0001180801007387 */ /* 0x000fe20000100a00 */
[----:B----4-:R-:W-:-:S04]  /*369d0*/  IADD3 R6, P1, PT, R26, R28, RZ ;  /* 0x0000001c1a067210 */ /* 0x010fc80007f3e0ff */
[----:B------:R-:W-:-:S05]  /*369e0*/  LEA.HI.X.SX32 R7, R26, R0, 0x1, P1 ;  /* 0x000000001a077211 */ /* 0x000fca00008f0eff */
[----:B------:R1:W-:Y:S04]  /*369f0*/  STL.64 [R1+0x110], R6 ;  /* 0x0001100601007387 */ /* 0x0003e80000100a00 */
[----:B-1----:R-:W3:Y:S01]  /*36a00*/  LDL.LU R7, [R1+0x15a0] ;  /* 0x0015a00001077983 */ /* 0x002ee20000300800 */
[-C--:B------:R-:W-:Y:S02]  /*36a10*/  IADD3 R8, P5, PT, R27, R28.reuse, RZ ;  /* 0x0000001c1b087210 */ /* 0x080fe40007fbe0ff */
[----:B------:R-:W-:Y:S02]  /*36a20*/  IADD3 R22, P6, PT, R29, R28, RZ ;  /* 0x0000001c1d167210 */ /* 0x000fe40007fde0ff */
[-C--:B------:R-:W-:Y:S02]  /*36a30*/  LEA.HI.X.SX32 R9, R27, R0.reuse, 0x1, P5 ;  /* 0x000000001b097211 */ /* 0x080fe400028f0eff */
[----:B------:R-:W-:-:S03]  /*36a40*/  LEA.HI.X.SX32 R23, R29, R0, 0x1, P6 ;  /* 0x000000001d177211 */ /* 0x000fc600030f0eff */
[----:B------:R1:W-:Y:S01]  /*36a50*/  STL.64 [R1+0x108], R8 ;  /* 0x0001080801007387 */ /* 0x0003e20000100a00 */
[-C--:B------:R-:W-:Y:S02]  /*36a60*/  IADD3 R6, P6, PT, R17, R28.reuse, RZ ;  /* 0x0000001c11067210 */ /* 0x080fe40007fde0ff */
[C---:B------:R-:W-:Y:S01]  /*36a70*/  IADD3 R26, P5, PT, R16.reuse, R28, RZ ;  /* 0x0000001c101a7210 */ /* 0x040fe20007fbe0ff */
[----:B-1----:R-:W4:Y:S04]  /*36a80*/  LDL.LU.64 R8, [R1+0x1598] ;  /* 0x0015980001087983 */ /* 0x002f280000300a00 */
[----:B------:R1:W-:Y:S01]  /*36a90*/  STL.64 [R1+0x100], R22 ;  /* 0x0001001601007387 */ /* 0x0003e20000100a00 */
[----:B------:R-:W-:Y:S01]  /*36aa0*/  LEA.HI.X.SX32 R27, R16, R0, 0x1, P5 ;  /* 0x00000000101b7211 */ /* 0x000fe200028f0eff */
[----:B0-----:R-:W-:-:S04]  /*36ab0*/  IMAD R4, R13, 0x8, R5 ;  /* 0x000000080d047824 */ /* 0x001fc800078e0205 */
[----:B------:R-:W-:-:S04]  /*36ac0*/  IMAD R11, R13, 0x8, R4 ;  /* 0x000000080d0b7824 */ /* 0x000fc800078e0204 */
[----:B------:R-:W-:-:S04]  /*36ad0*/  IMAD R10, R13, 0x8, R11 ;  /* 0x000000080d0a7824 */ /* 0x000fc800078e020b */
[----:B------:R-:W-:-:S04]  /*36ae0*/  IMAD R20, R13, 0x8, R10 ;  /* 0x000000080d147824 */ /* 0x000fc800078e020a */
[----:B------:R-:W-:-:S04]  /*36af0*/  IMAD R12, R13, 0x8, R20 ;  /* 0x000000080d0c7824 */ /* 0x000fc800078e0214 */
[----:B------:R-:W-:-:S04]  /*36b00*/  IMAD R21, R13, 0x8, R12 ;  /* 0x000000080d157824 */ /* 0x000fc800078e020c */
[----:B------:R-:W-:-:S04]  /*36b10*/  IMAD R18, R13, 0x8, R21 ;  /* 0x000000080d127824 */ /* 0x000fc800078e0215 */
[----:B------:R-:W-:Y:S02]  /*36b20*/  IMAD R19, R13, 0x8, R18 ;  /* 0x000000080d137824 */ /* 0x000fe400078e0212 */
[----:B---3--:R-:W-:-:S04]  /*36b30*/  IMAD R7, R7, 0x8, R29 ;  /* 0x0000000807077824 */ /* 0x008fc800078e021d */
[----:B-1----:R-:W-:Y:S01]  /*36b40*/  IMAD.MOV.U32 R23, RZ, RZ, R7 ;  /* 0x000000ffff177224 */ /* 0x002fe200078e0007 */
[----:B------:R-:W-:Y:S02]  /*36b50*/  IADD3 R22, P1, PT, R7, R28, RZ ;  /* 0x0000001c07167210 */ /* 0x000fe40007f3e0ff */
[-C--:B------:R-:W-:Y:S02]  /*36b60*/  LEA.HI.X.SX32 R7, R17, R0.reuse, 0x1, P6 ;  /* 0x0000000011077211 */ /* 0x080fe400030f0eff */
[----:B------:R-:W-:-:S05]  /*36b70*/  LEA.HI.X.SX32 R23, R23, R0, 0x1, P1 ;  /* 0x0000000017177211 */ /* 0x000fca00008f0eff */
[----:B------:R-:W-:Y:S04]  /*36b80*/  STL.64 [R1+0xf8], R22 ;  /* 0x0000f81601007387 */ /* 0x000fe80000100a00 */
[----:B------:R0:W-:Y:S01]  /*36b90*/  STL.64 [R1+0xe8], R6 ;  /* 0x0000e80601007387 */ /* 0x0001e20000100a00 */
[----:B------:R-:W-:-:S03]  /*36ba0*/  IADD3 R16, P6, PT, R5, R28, RZ ;  /* 0x0000001c05107210 */ /* 0x000fc60007fde0ff */
[----:B------:R1:W-:Y:S01]  /*36bb0*/  STL.64 [R1+0xf0], R26 ;  /* 0x0000f01a01007387 */ /* 0x0003e20000100a00 */
[CC--:B0-----:R-:W-:Y:S02]  /*36bc0*/  IADD3 R6, P1, PT, R24.reuse, R28.reuse, RZ ;  /* 0x0000001c18067210 */ /* 0x0c1fe40007f3e0ff */
[C---:B-1----:R-:W-:Y:S02]  /*36bd0*/  IADD3 R26, P5, PT, R25.reuse, R28, RZ ;  /* 0x0000001c191a7210 */ /* 0x042fe40007fbe0ff */
[-C--:B------:R-:W-:Y:S02]  /*36be0*/  LEA.HI.X.SX32 R7, R24, R0.reuse, 0x1, P1 ;  /* 0x0000000018077211 */ /* 0x080fe400008f0eff */
[-C--:B------:R-:W-:Y:S02]  /*36bf0*/  LEA.HI.X.SX32 R27, R25, R0.reuse, 0x1, P5 ;  /* 0x00000000191b7211 */ /* 0x080fe400028f0eff */
[----:B------:R-:W-:Y:S01]  /*36c00*/  LEA.HI.X.SX32 R17, R5, R0, 0x1, P6 ;  /* 0x0000000005117211 */ /* 0x000fe200030f0eff */
[----:B------:R0:W-:Y:S04]  /*36c10*/  STL.64 [R1+0xe0], R6 ;  /* 0x0000e00601007387 */ /* 0x0001e80000100a00 */
[----:B0-----:R-:W3:Y:S04]  /*36c20*/  LDL.LU.64 R6, [R1+0x1590] ;  /* 0x0015900001067983 */ /* 0x001ee80000300a00 */
[----:B------:R0:W-:Y:S04]  /*36c30*/  STL.64 [R1+0xd8], R26 ;  /* 0x0000d81a01007387 */ /* 0x0001e80000100a00 */
[----:B------:R1:W-:Y:S01]  /*36c40*/  STL.64 [R1+0xd0], R16 ;  /* 0x0000d01001007387 */ /* 0x0003e20000100a00 */
[----:B0-----:R-:W-:Y:S01]  /*36c50*/  IMAD.MOV.U32 R27, RZ, RZ, R4 ;  /* 0x000000ffff1b7224 */ /* 0x001fe200078e0004 */
[----:B------:R-:W-:-:S02]  /*36c60*/  IADD3 R26, P1, PT, R4, R28, RZ ;  /* 0x0000001c041a7210 */ /* 0x000fc40007f3e0ff */
[----:B-1----:R-:W-:Y:S02]  /*36c70*/  IADD3 R16, P5, PT, R11, R28, RZ ;  /* 0x0000001c0b107210 */ /* 0x002fe40007fbe0ff */
[-C--:B------:R-:W-:Y:S02]  /*36c80*/  LEA.HI.X.SX32 R27, R27, R0.reuse, 0x1, P1 ;  /* 0x000000001b1b7211 */ /* 0x080fe400008f0eff */
[----:B------:R-:W-:Y:S02]  /*36c90*/  LEA.HI.X.SX32 R17, R11, R0, 0x1, P5 ;  /* 0x000000000b117211 */ /* 0x000fe400028f0eff */
[C---:B------:R-:W-:Y:S01]  /*36ca0*/  IADD3 R4, P6, PT, R10.reuse, R28, RZ ;  /* 0x0000001c0a047210 */ /* 0x040fe20007fde0ff */
[----:B------:R-:W-:Y:S04]  /*36cb0*/  STL.64 [R1+0xc8], R26 ;  /* 0x0000c81a01007387 */ /* 0x000fe80000100a00 */
[----:B------:R0:W-:Y:S01]  /*36cc0*/  STL.64 [R1+0xc0], R16 ;  /* 0x0000c01001007387 */ /* 0x0001e20000100a00 */
[----:B------:R-:W-:Y:S01]  /*36cd0*/  LEA.HI.X.SX32 R5, R10, R0, 0x1, P6 ;  /* 0x000000000a057211 */ /* 0x000fe200030f0eff */
[----:B------:R-:W-:Y:S01]  /*36ce0*/  IMAD R29, R13, 0x8, R19 ;  /* 0x000000080d1d7824 */ /* 0x000fe200078e0213 */
[----:B------:R-:W-:-:S02]  /*36cf0*/  IADD3 R10, P5, PT, R12, R28, RZ ;  /* 0x0000001c0c0a7210 */ /* 0x000fc40007fbe0ff */
[----:B0-----:R-:W-:-:S04]  /*36d00*/  IADD3 R16, P1, PT, R20, R28, RZ ;  /* 0x0000001c14107210 */ /* 0x001fc80007f3e0ff */
[----:B------:R-:W-:Y:S01]  /*36d10*/  LEA.HI.X.SX32 R17, R20, R0, 0x1, P1 ;  /* 0x0000000014117211 */ /* 0x000fe200008f0eff */
[----:B------:R0:W-:Y:S01]  /*36d20*/  STL.64 [R1+0xb8], R4 ;  /* 0x0000b80401007387 */ /* 0x0001e20000100a00 */
[----:B------:R-:W-:-:S03]  /*36d30*/  IMAD R22, R13, 0x8, R29 ;  /* 0x000000080d167824 */ /* 0x000fc600078e021d */
[----:B------:R1:W-:Y:S01]  /*36d40*/  STL.64 [R1+0xb0], R16 ;  /* 0x0000b01001007387 */ /* 0x0003e20000100a00 */
[----:B------:R-:W-:Y:S01]  /*36d50*/  LEA.HI.X.SX32 R11, R12, R0, 0x1, P5 ;  /* 0x000000000c0b7211 */ /* 0x000fe200028f0eff */
[----:B------:R-:W-:Y:S01]  /*36d60*/  IMAD R23, R13, 0x8, R22 ;  /* 0x000000080d177824 */ /* 0x000fe200078e0216 */
[CC--:B0-----:R-:W-:Y:S02]  /*36d70*/  IADD3 R4, P6, PT, R21.reuse, R28.reuse, RZ ;  /* 0x0000001c15047210 */ /* 0x0c1fe40007fde0ff */
[C---:B-1----:R-:W-:Y:S02]  /*36d80*/  IADD3 R16, P1, PT, R18.reuse, R28, RZ ;  /* 0x0000001c12107210 */ /* 0x042fe40007f3e0ff */
[-C--:B------:R-:W-:Y:S02]  /*36d90*/  LEA.HI.X.SX32 R5, R21, R0.reuse, 0x1, P6 ;  /* 0x0000000015057211 */ /* 0x080fe400030f0eff */
[----:B------:R-:W-:Y:S01]  /*36da0*/  LEA.HI.X.SX32 R17, R18, R0, 0x1, P1 ;  /* 0x0000000012117211 */ /* 0x000fe200008f0eff */
[C---:B------:R-:W-:Y:S01]  /*36db0*/  IMAD R24, R13.reuse, 0x8, R23 ;  /* 0x000000080d187824 */ /* 0x040fe200078e0217 */
[----:B------:R0:W-:Y:S04]  /*36dc0*/  STL.64 [R1+0xa8], R10 ;  /* 0x0000a80a01007387 */ /* 0x0001e80000100a00 */
[----:B------:R1:W-:Y:S01]  /*36dd0*/  STL.64 [R1+0xa0], R4 ;  /* 0x0000a00401007387 */ /* 0x0003e20000100a00 */
[----:B------:R-:W-:-:S03]  /*36de0*/  IMAD R25, R13, 0x8, R24 ;  /* 0x000000080d197824 */ /* 0x000fc600078e0218 */
[----:B------:R5:W-:Y:S01]  /*36df0*/  STL.64 [R1+0x98], R16 ;  /* 0x0000981001007387 */ /* 0x000be20000100a00 */
[-C--:B0-----:R-:W-:Y:S02]  /*36e00*/  IADD3 R10, P5, PT, R19, R28.reuse, RZ ;  /* 0x0000001c130a7210 */ /* 0x081fe40007fbe0ff */
[----:B-1----:R-:W-:Y:S02]  /*36e10*/  IADD3 R4, P6, PT, R29, R28, RZ ;  /* 0x0000001c1d047210 */ /* 0x002fe40007fde0ff */
[----:B------:R-:W-:Y:S02]  /*36e20*/  LEA.HI.X.SX32 R11, R19, R0, 0x1, P5 ;  /* 0x00000000130b7211 */ /* 0x000fe400028f0eff */
[C---:B-----5:R-:W-:Y:S02]  /*36e30*/  IADD3 R16, P1, PT, R22.reuse, R28, RZ ;  /* 0x0000001c16107210 */ /* 0x060fe40007f3e0ff */
[-C--:B------:R-:W-:Y:S01]  /*36e40*/  LEA.HI.X.SX32 R5, R29, R0.reuse, 0x1, P6 ;  /* 0x000000001d057211 */ /* 0x080fe200030f0eff */
[C---:B------:R-:W-:Y:S01]  /*36e50*/  IMAD R26, R13.reuse, 0x8, R25 ;  /* 0x000000080d1a7824 */ /* 0x040fe200078e0219 */
[----:B------:R-:W-:Y:S01]  /*36e60*/  LEA.HI.X.SX32 R17, R22, R0, 0x1, P1 ;  /* 0x0000000016117211 */ /* 0x000fe200008f0eff */
[----:B------:R0:W-:Y:S02]  /*36e70*/  STL.64 [R1+0x90], R10 ;  /* 0x0000900a01007387 */ /* 0x0001e40000100a00 */
[----:B------:R-:W-:-:S02]  /*36e80*/  IMAD R27, R13, 0x8, R26 ;  /* 0x000000080d1b7824 */ /* 0x000fc400078e021a */
[----:B------:R1:W-:Y:S04]  /*36e90*/  STL.64 [R1+0x88], R4 ;  /* 0x0000880401007387 */ /* 0x0003e80000100a00 */
[----:B------:R5:W-:Y:S01]  /*36ea0*/  STL.64 [R1+0x80], R16 ;  /* 0x0000801001007387 */ /* 0x000be20000100a00 */
[-C--:B0-----:R-:W-:Y:S02]  /*36eb0*/  IADD3 R10, P5, PT, R23, R28.reuse, RZ ;  /* 0x0000001c170a7210 */ /* 0x081fe40007fbe0ff */
[----:B-1----:R-:W-:Y:S01]  /*36ec0*/  IADD3 R4, P6, PT, R24, R28, RZ ;  /* 0x0000001c18047210 */ /* 0x002fe20007fde0ff */
[----:B------:R-:W-:Y:S01]  /*36ed0*/  IMAD R20, R13, 0x8, R27 ;  /* 0x000000080d147824 */ /* 0x000fe200078e021b */
[----:B------:R-:W-:Y:S02]  /*36ee0*/  LEA.HI.X.SX32 R11, R23, R0, 0x1, P5 ;  /* 0x00000000170b7211 */ /* 0x000fe400028f0eff */
[----:B-----5:R-:W-:-:S02]  /*36ef0*/  IADD3 R16, P1, PT, R25, R28, RZ ;  /* 0x0000001c19107210 */ /* 0x020fc40007f3e0ff */
[-C--:B------:R-:W-:Y:S02]  /*36f00*/  LEA.HI.X.SX32 R5, R24, R0.reuse, 0x1, P6 ;  /* 0x0000000018057211 */ /* 0x080fe400030f0eff */
[----:B------:R-:W-:Y:S01]  /*36f10*/  LEA.HI.X.SX32 R17, R25, R0, 0x1, P1 ;  /* 0x0000000019117211 */ /* 0x000fe200008f0eff */
[C---:B------:R-:W-:Y:S01]  /*36f20*/  IMAD R12, R13.reuse, 0x8, R20 ;  /* 0x000000080d0c7824 */ /* 0x040fe200078e0214 */
[----:B------:R0:W-:Y:S04]  /*36f30*/  STL.64 [R1+0x78], R10 ;  /* 0x0000780a01007387 */ /* 0x0001e80000100a00 */
[----:B------:R1:W-:Y:S01]  /*36f40*/  STL.64 [R1+0x70], R4 ;  /* 0x0000700401007387 */ /* 0x0003e20000100a00 */
[----:B------:R-:W-:-:S03]  /*36f50*/  IMAD R21, R13, 0x8, R12 ;  /* 0x000000080d157824 */ /* 0x000fc600078e020c */
[----:B------:R5:W-:Y:S01]  /*36f60*/  STL.64 [R1+0x68], R16 ;  /* 0x0000681001007387 */ /* 0x000be20000100a00 */
[CC--:B0-----:R-:W-:Y:S02]  /*36f70*/  IADD3 R10, P5, PT, R26.reuse, R28.reuse, RZ ;  /* 0x0000001c1a0a7210 */ /* 0x0c1fe40007fbe0ff */
[C---:B-1----:R-:W-:Y:S02]  /*36f80*/  IADD3 R4, P6, PT, R27.reuse, R28, RZ ;  /* 0x0000001c1b047210 */ /* 0x042fe40007fde0ff */
[----:B------:R-:W-:Y:S02]  /*36f90*/  LEA.HI.X.SX32 R11, R26, R0, 0x1, P5 ;  /* 0x000000001a0b7211 */ /* 0x000fe400028f0eff */
[C---:B-----5:R-:W-:Y:S02]  /*36fa0*/  IADD3 R16, P1, PT, R20.reuse, R28, RZ ;  /* 0x0000001c14107210 */ /* 0x060fe40007f3e0ff */
[-C--:B------:R-:W-:Y:S01]  /*36fb0*/  LEA.HI.X.SX32 R5, R27, R0.reuse, 0x1, P6 ;  /* 0x000000001b057211 */ /* 0x080fe200030f0eff */
[----:B------:R-:W-:Y:S01]  /*36fc0*/  IMAD R19, R13, 0x8, R21 ;  /* 0x000000080d137824 */ /* 0x000fe200078e0215 */
[----:B------:R-:W-:Y:S01]  /*36fd0*/  LEA.HI.X.SX32 R17, R20, R0, 0x1, P1 ;  /* 0x0000000014117211 */ /* 0x000fe200008f0eff */
[----:B------:R0:W-:Y:S04]  /*36fe0*/  STL.64 [R1+0x60], R10 ;  /* 0x0000600a01007387 */ /* 0x0001e80000100a00 */
[----:B------:R1:W-:Y:S04]  /*36ff0*/  STL.64 [R1+0x58], R4 ;  /* 0x0000580401007387 */ /* 0x0003e80000100a00 */
[----:B------:R5:W-:Y:S01]  /*37000*/  STL.64 [R1+0x50], R16 ;  /* 0x0000501001007387 */ /* 0x000be20000100a00 */
[----:B0-----:R-:W-:-:S02]  /*37010*/  IADD3 R10, P5, PT, R12, R28, RZ ;  /* 0x0000001c0c0a7210 */ /* 0x001fc40007fbe0ff */
[----:B-1----:R-:W-:Y:S02]  /*37020*/  IADD3 R4, P6, PT, R21, R28, RZ ;  /* 0x0000001c15047210 */ /* 0x002fe40007fde0ff */
[----:B------:R-:W-:Y:S02]  /*37030*/  LEA.HI.X.SX32 R11, R12, R0, 0x1, P5 ;  /* 0x000000000c0b7211 */ /* 0x000fe400028f0eff */
[----:B-----5:R-:W-:Y:S02]  /*37040*/  IADD3 R16, P1, PT, R19, R28, RZ ;  /* 0x0000001c13107210 */ /* 0x020fe40007f3e0ff */
[-C--:B------:R-:W-:Y:S02]  /*37050*/  LEA.HI.X.SX32 R5, R21, R0.reuse, 0x1, P6 ;  /* 0x0000000015057211 */ /* 0x080fe400030f0eff */
[----:B------:R-:W-:Y:S01]  /*37060*/  LEA.HI.X.SX32 R17, R19, R0, 0x1, P1 ;  /* 0x0000000013117211 */ /* 0x000fe200008f0eff */
[----:B------:R-:W-:Y:S04]  /*37070*/  STL.64 [R1+0x48], R10 ;  /* 0x0000480a01007387 */ /* 0x000fe80000100a00 */
[----:B------:R-:W-:Y:S04]  /*37080*/  STL.64 [R1+0x40], R4 ;  /* 0x0000400401007387 */ /* 0x000fe80000100a00 */
[----:B------:R0:W-:Y:S04]  /*37090*/  STL.64 [R1+0x38], R16 ;  /* 0x0000381001007387 */ /* 0x0001e80000100a00 */
[----:B0-----:R-:W5:Y:S01]  /*370a0*/  LDL.LU R17, [R1+0x1d4] ;  /* 0x0001d40001117983 */ /* 0x001f620000300800 */
[----:B------:R-:W-:-:S04]  /*370b0*/  IMAD R22, R13, 0x8, R19 ;  /* 0x000000080d167824 */ /* 0x000fc800078e0213 */
[----:B------:R-:W-:-:S04]  /*370c0*/  IMAD R23, R13, 0x8, R22 ;  /* 0x000000080d177824 */ /* 0x000fc800078e0216 */
[----:B------:R-:W-:Y:S01]  /*370d0*/  IMAD R24, R13, 0x8, R23 ;  /* 0x000000080d187824 */ /* 0x000fe200078e0217 */
[----:B------:R-:W-:-:S03]  /*370e0*/  IADD3 R4, P5, PT, R22, R28, RZ ;  /* 0x0000001c16047210 */ /* 0x000fc60007fbe0ff */
[----:B------:R-:W-:Y:S01]  /*370f0*/  IMAD R18, R13, 0x8, R24 ;  /* 0x000000080d127824 */ /* 0x000fe200078e0218 */
[----:B------:R-:W-:-:S03]  /*37100*/  LEA.HI.X.SX32 R5, R22, R0, 0x1, P5 ;  /* 0x0000000016057211 */ /* 0x000fc600028f0eff */
[----:B------:R-:W-:Y:S02]  /*37110*/  IMAD R20, R13, 0x8, R18 ;  /* 0x000000080d147824 */ /* 0x000fe400078e0212 */
[----:B------:R-:W-:Y:S01]  /*37120*/  IMAD.MOV.U32 R10, RZ, RZ, R2 ;  /* 0x000000ffff0a7224 */ /* 0x000fe200078e0002 */
[-C--:B------:R-:W-:Y:S01]  /*37130*/  IADD3 R2, P6, PT, R23, R28.reuse, RZ ;  /* 0x0000001c17027210 */ /* 0x080fe20007fde0ff */
[----:B------:R-:W-:Y:S01]  /*37140*/  IMAD R25, R13, 0x8, R20 ;  /* 0x000000080d197824 */ /* 0x000fe200078e0214 */
[C---:B------:R-:W-:Y:S01]  /*37150*/  IADD3 R26, P1, PT, R24.reuse, R28, RZ ;  /* 0x0000001c181a7210 */ /* 0x040fe20007f3e0ff */
[----:B------:R-:W-:Y:S01]  /*37160*/  IMAD.MOV.U32 R11, RZ, RZ, R3 ;  /* 0x000000ffff0b7224 */ /* 0x000fe200078e0003 */
[-C--:B------:R-:W-:Y:S01]  /*37170*/  LEA.HI.X.SX32 R3, R23, R0.reuse, 0x1, P6 ;  /* 0x0000000017037211 */ /* 0x080fe200030f0eff */
[----:B------:R-:W-:Y:S01]  /*37180*/  IMAD R21, R13, 0x8, R25 ;  /* 0x000000080d157824 */ /* 0x000fe200078e0219 */
[----:B------:R0:W-:Y:S01]  /*37190*/  STL.64 [R1+0x30], R4 ;  /* 0x0000300401007387 */ /* 0x0001e20000100a00 */
[----:B------:R-:W-:-:S02]  /*371a0*/  LEA.HI.X.SX32 R27, R24, R0, 0x1, P1 ;  /* 0x00000000181b7211 */ /* 0x000fc400008f0eff */
[----:B------:R-:W-:Y:S01]  /*371b0*/  IMAD R19, R13, 0x8, R21 ;  /* 0x000000080d137824 */ /* 0x000fe200078e0215 */
[----:B------:R1:W-:Y:S01]  /*371c0*/  STL.64 [R1+0x28], R2 ;  /* 0x0000280201007387 */ /* 0x0003e20000100a00 */
[----:B0-----:R-:W-:-:S03]  /*371d0*/  IADD3 R4, P5, PT, R18, R28, RZ ;  /* 0x0000001c12047210 */ /* 0x001fc60007fbe0ff */
[----:B------:R0:W-:Y:S01]  /*371e0*/  STL.64 [R1+0x20], R26 ;  /* 0x0000201a01007387 */ /* 0x0001e20000100a00 */
[----:B------:R-:W-:Y:S02]  /*371f0*/  LEA.HI.X.SX32 R5, R18, R0, 0x1, P5 ;  /* 0x0000000012057211 */ /* 0x000fe400028f0eff */
[----:B-1----:R-:W-:-:S03]  /*37200*/  IADD3 R2, P6, PT, R20, R28, RZ ;  /* 0x0000001c14027210 */ /* 0x002fc60007fde0ff */
[----:B------:R1:W-:Y:S01]  /*37210*/  STL.64 [R1+0x18], R4 ;  /* 0x0000180401007387 */ /* 0x0003e20000100a00 */
[----:B------:R-:W-:Y:S01]  /*37220*/  LEA.HI.X.SX32 R3, R20, R0, 0x1, P6 ;  /* 0x0000000014037211 */ /* 0x000fe200030f0eff */
[----:B0-----:R-:W-:-:S04]  /*37230*/  IMAD R26, R13, 0x8, R19 ;  /* 0x000000080d1a7824 */ /* 0x001fc800078e0213 */
[----:B------:R-:W-:Y:S01]  /*37240*/  IMAD R23, R13, 0x8, R26 ;  /* 0x000000080d177824 */ /* 0x000fe200078e021a */
[C---:B-1----:R-:W-:Y:S01]  /*37250*/  IADD3 R4, P1, PT, R25.reuse, R28, RZ ;  /* 0x0000001c19047210 */ /* 0x042fe20007f3e0ff */
[----:B------:R0:W-:Y:S03]  /*37260*/  STL.64 [R1+0x10], R2 ;  /* 0x0000100201007387 */ /* 0x0001e60000100a00 */
[----:B------:R-:W-:Y:S01]  /*37270*/  LEA.HI.X.SX32 R5, R25, R0, 0x1, P1 ;  /* 0x0000000019057211 */ /* 0x000fe200008f0eff */
[----:B------:R-:W-:Y:S01]  /*37280*/  IMAD R25, R13, 0x8, R23 ;  /* 0x000000080d197824 */ /* 0x000fe200078e0217 */
[-C--:B------:R-:W-:Y:S02]  /*37290*/  IADD3 R18, P6, PT, R19, R28.reuse, RZ ;  /* 0x0000001c13127210 */ /* 0x080fe40007fde0ff */
[-C--:B------:R-:W-:Y:S01]  /*372a0*/  IADD3 R20, P1, PT, R26, R28.reuse, RZ ;  /* 0x0000001c1a147210 */ /* 0x080fe20007f3e0ff */
[----:B------:R-:W-:Y:S01]  /*372b0*/  IMAD R27, R13, 0x8, R25 ;  /* 0x000000080d1b7824 */ /* 0x000fe200078e0219 */
[----:B0-----:R-:W-:Y:S01]  /*372c0*/  IADD3 R2, P5, PT, R21, R28, RZ ;  /* 0x0000001c15027210 */ /* 0x001fe20007fbe0ff */
[----:B------:R0:W-:Y:S01]  /*372d0*/  STL.64 [R1+0x8], R4 ;  /* 0x0000080401007387 */ /* 0x0001e20000100a00 */
[----:B------:R-:W-:-:S02]  /*372e0*/  LEA.HI.X.SX32 R19, R19, R0, 0x1, P6 ;  /* 0x0000000013137211 */ /* 0x000fc400030f0eff */
[----:B------:R-:W-:Y:S02]  /*372f0*/  LEA.HI.X.SX32 R3, R21, R0, 0x1, P5 ;  /* 0x0000000015037211 */ /* 0x000fe400028f0eff */
[-C--:B------:R-:W-:Y:S01]  /*37300*/  IADD3 R22, P5, PT, R23, R28.reuse, RZ ;  /* 0x0000001c17167210 */ /* 0x080fe20007fbe0ff */
[----:B------:R-:W-:Y:S01]  /*37310*/  IMAD R29, R13, 0x8, R27 ;  /* 0x000000080d1d7824 */ /* 0x000fe200078e021b */
[----:B------:R-:W-:Y:S02]  /*37320*/  IADD3 R24, P6, PT, R25, R28, RZ ;  /* 0x0000001c19187210 */ /* 0x000fe40007fde0ff */
[-C--:B------:R-:W-:Y:S02]  /*37330*/  LEA.HI.X.SX32 R21, R26, R0.reuse, 0x1, P1 ;  /* 0x000000001a157211 */ /* 0x080fe400008f0eff */
[-C--:B------:R-:W-:Y:S01]  /*37340*/  LEA.HI.X.SX32 R23, R23, R0.reuse, 0x1, P5 ;  /* 0x0000000017177211 */ /* 0x080fe200028f0eff */
[----:B0-----:R-:W2:Y:S01]  /*37350*/  LDL.LU.64 R4, [R1+0x1588] ;  /* 0x0015880001047983 */ /* 0x001ea20000300a00 */
[----:B------:R-:W-:-:S03]  /*37360*/  LEA.HI.X.SX32 R25, R25, R0, 0x1, P6 ;  /* 0x0000000019197211 */ /* 0x000fc600030f0eff */
[----:B------:R0:W-:Y:S01]  /*37370*/  STL.64 [R1], R2 ;  /* 0x0000000201007387 */ /* 0x0001e20000100a00 */
[-C--:B------:R-:W-:Y:S02]  /*37380*/  IADD3 R26, P5, PT, R27, R28.reuse, RZ ;  /* 0x0000001c1b1a7210 */ /* 0x080fe40007fbe0ff */
[----:B------:R-:W-:Y:S02]  /*37390*/  IADD3 R28, P6, PT, R29, R28, RZ ;  /* 0x0000001c1d1c7210 */ /* 0x000fe40007fde0ff */
[-C--:B------:R-:W-:Y:S01]  /*373a0*/  LEA.HI.X.SX32 R27, R27, R0.reuse, 0x1, P5 ;  /* 0x000000001b1b7211 */ /* 0x080fe200028f0eff */
[----:B0-----:R-:W3:Y:S04]  /*373b0*/  LDL.LU.64 R2, [R1+0x1580] ;  /* 0x0015800001027983 */ /* 0x001ee80000300a00 */
[----:B------:R-:W-:Y:S04]  /*373c0*/  STL.64 [R1+0x1498], R18 ;  /* 0x0014981201007387 */ /* 0x000fe80000100a00 */
[----:B------:R-:W-:Y:S04]  /*373d0*/  STL.64 [R1+0x14a0], R20 ;  /* 0x0014a01401007387 */ /* 0x000fe80000100a00 */
[----:B------:R-:W4:Y:S01]  /*373e0*/  LDL.LU.64 R12, [R1+0x1b0] ;  /* 0x0001b000010c7983 */ /* 0x000f220000300a00 */
[----:B------:R-:W-:-:S03]  /*373f0*/  LEA.HI.X.SX32 R29, R29, R0, 0x1, P6 ;  /* 0x000000001d1d7211 */ /* 0x000fc600030f0eff */
[----:B------:R0:W-:Y:S04]  /*37400*/  STL.64 [R1+0x14a8], R22 ;  /* 0x0014a81601007387 */ /* 0x0001e80000100a00 */
[----:B0-----:R-:W4:Y:S04]  /*37410*/  LDL.LU.64 R22, [R1+0x1a8] ;  /* 0x0001a80001167983 */ /* 0x001f280000300a00 */
[----:B------:R0:W-:Y:S04]  /*37420*/  STL.64 [R1+0x14b0], R24 ;  /* 0x0014b01801007387 */ /* 0x0001e80000100a00 */
[----:B0-----:R-:W4:Y:S01]  /*37430*/  LDL.LU.64 R24, [R1+0x1c0] ;  /* 0x0001c00001187983 */ /* 0x001f220000300a00 */
[----:B-----5:R-:W-:-:S03]  /*37440*/  FSETP.NEU.AND P1, PT, R17, RZ, PT ;  /* 0x000000ff1100720b */ /* 0x020fc60003f2d000 */
[----:B------:R-:W5:Y:S04]  /*37450*/  LDL.LU.64 R16, [R1+0x1a0] ;  /* 0x0001a00001107983 */ /* 0x000f680000300a00 */
[----:B------:R-:W4:Y:S04]  /*37460*/  LDL.LU.64 R20, [R1+0x198] ;  /* 0x0001980001147983 */ /* 0x000f280000300a00 */
[----:B------:R0:W-:Y:S04]  /*37470*/  STL.64 [R1+0x14b8], R26 ;  /* 0x0014b81a01007387 */ /* 0x0001e80000100a00 */
[----:B0-----:R-:W4:Y:S04]  /*37480*/  LDL.LU.64 R26, [R1+0x1c8] ;  /* 0x0001c800011a7983 */ /* 0x001f280000300a00 */
[----:B------:R0:W-:Y:S04]  /*37490*/  STL.64 [R1+0x14c0], R28 ;  /* 0x0014c01c01007387 */ /* 0x0001e80000100a00 */
[----:B0-----:R-:W5:Y:S01]  /*374a0*/  LDL.LU.64 R28, [R1+0x188] ;  /* 0x00018800011c7983 */ /* 0x001f620000300a00 */
[----:B--2---:R-:W-:-:S02]  /*374b0*/  PRMT R0, R4, 0x7770, RZ ;  /* 0x0000777004007816 */ /* 0x004fc400000000ff */
[----:B---3--:R-:W-:-:S05]  /*374c0*/  PRMT R18, R2, 0x7770, RZ ;  /* 0x0000777002127816 */ /* 0x008fca00000000ff */
[----:B----4-:R-:W-:Y:S04]  /*374d0*/  STG.E.U8 desc[UR10][R26.64], R18 ;  /* 0x000000121a007986 */ /* 0x010fe8000c10110a */
[----:B------:R-:W-:Y:S04]  /*374e0*/  STG.E.U8 desc[UR10][R24.64], R0 ;  /* 0x0000000018007986 */ /* 0x000fe8000c10110a */
[----:B-----5:R0:W-:Y:S04]  /*374f0*/  STL.64 [R1+0x1560], R28 ;  /* 0x0015601c01007387 */ /* 0x0201e80000100a00 */
[----:B0-----:R-:W2:Y:S04]  /*37500*/  LDL.LU.64 R28, [R1+0x190] ;  /* 0x00019000011c7983 */ /* 0x001ea80000300a00 */
[----:B------:R-:W3:Y:S04]  /*37510*/  LDL.LU.64 R26, [R1+0x180] ;  /* 0x00018000011a7983 */ /* 0x000ee80000300a00 */
[----:B------:R-:W4:Y:S04]  /*37520*/  LDL.LU.64 R24, [R1+0x158] ;  /* 0x0001580001187983 */ /* 0x000f280000300a00 */
[----:B----4-:R0:W-:Y:S04]  /*37530*/  STL.64 [R1+0x1540], R24 ;  /* 0x0015401801007387 */ /* 0x0101e80000100a00 */
[----:B0-----:R-:W4:Y:S04]  /*37540*/  LDL.LU.64 R24, [R1+0x160] ;  /* 0x0001600001187983 */ /* 0x001f280000300a00 */
[----:B----4-:R0:W-:Y:S04]  /*37550*/  STL.64 [R1+0x1548], R24 ;  /* 0x0015481801007387 */ /* 0x0101e80000100a00 */
[----:B0-----:R-:W4:Y:S01]  /*37560*/  LDL.LU.64 R24, [R1+0x168] ;  /* 0x0001680001187983 */ /* 0x001f220000300a00 */
[----:B------:R-:W-:-:S03]  /*37570*/  PRMT R18, R6, 0x7770, RZ ;  /* 0x0000777006127816 */ /* 0x000fc600000000ff */
[----:B----4-:R0:W-:Y:S04]  /*37580*/  STL.64 [R1+0x1550], R24 ;  /* 0x0015501801007387 */ /* 0x0101e80000100a00 */
[----:B0-----:R-:W4:Y:S01]  /*37590*/  LDL.LU.64 R24, [R1+0x170] ;  /* 0x0001700001187983 */ /* 0x001f220000300a00 */
[----:B------:R-:W-:-:S03]  /*375a0*/  PRMT R0, R8, 0x7770, RZ ;  /* 0x0000777008007816 */ /* 0x000fc600000000ff */
[----:B------:R-:W-:Y:S04]  /*375b0*/  STG.E.U8 desc[UR10][R10.64], R18 ;  /* 0x000000120a007986 */ /* 0x000fe8000c10110a */
[----:B------:R-:W-:Y:S04]  /*375c0*/  STG.E.U8 desc[UR10][R12.64], R0 ;  /* 0x000000000c007986 */ /* 0x000fe8000c10110a */
[----:B----4-:R0:W-:Y:S04]  /*375d0*/  STL.64 [R1+0x1558], R24 ;  /* 0x0015581801007387 */ /* 0x0101e80000100a00 */
[----:B0-----:R-:W4:Y:S04]  /*375e0*/  LDL.LU.64 R24, [R1+0x178] ;  /* 0x0001780001187983 */ /* 0x001f280000300a00 */
[----:B------:R-:W5:Y:S04]  /*375f0*/  LDL.LU.64 R10, [R1+0x1578] ;  /* 0x00157800010a7983 */ /* 0x000f680000300a00 */
[----:B------:R-:W2:Y:S01]  /*37600*/  LDL.LU.64 R12, [R1+0x1570] ;  /* 0x00157000010c7983 */ /* 0x000ea20000300a00 */
[----:B-----5:R-:W-:-:S02]  /*37610*/  PRMT R18, R10, 0x7770, RZ ;  /* 0x000077700a127816 */ /* 0x020fc400000000ff */
[----:B--2---:R-:W-:-:S03]  /*37620*/  PRMT R0, R12, 0x7770, RZ ;  /* 0x000077700c007816 */ /* 0x004fc600000000ff */
[----:B------:R0:W-:Y:S04]  /*37630*/  STG.E.U8 desc[UR10][R22.64], R18 ;  /* 0x0000001216007986 */ /* 0x0001e8000c10110a */
[----:B------:R1:W-:Y:S04]  /*37640*/  STG.E.U8 desc[UR10][R16.64], R0 ;  /* 0x0000000010007986 */ /* 0x0003e8000c10110a */
[----:B0-----:R-:W2:Y:S04]  /*37650*/  LDL.LU.64 R22, [R1+0x148] ;  /* 0x0001480001167983 */ /* 0x001ea80000300a00 */
[----:B-1----:R-:W5:Y:S01]  /*37660*/  LDL.LU.64 R16, [R1+0x1568] ;  /* 0x0015680001107983 */ /* 0x002f620000300a00 */
[----:B------:R-:W-:-:S05]  /*37670*/  PRMT R18, R14, 0x7770, RZ ;  /* 0x000077700e127816 */ /* 0x000fca00000000ff */
[----:B------:R0:W-:Y:S04]  /*37680*/  STG.E.U8 desc[UR10][R20.64], R18 ;  /* 0x0000001214007986 */ /* 0x0001e8000c10110a */
[----:B0-----:R-:W2:Y:S01]  /*37690*/  LDL.LU.64 R18, [R1+0x140] ;  /* 0x0001400001127983 */ /* 0x001ea20000300a00 */
[----:B-----5:R-:W-:-:S05]  /*376a0*/  PRMT R0, R16, 0x7770, RZ ;  /* 0x0000777010007816 */ /* 0x020fca00000000ff */
[----:B------:R0:W-:Y:S04]  /*376b0*/  STG.E.U8 desc[UR10][R28.64], R0 ;  /* 0x000000001c007986 */ /* 0x0001e8000c10110a */
[----:B0-----:R-:W5:Y:S01]  /*376c0*/  LDL.LU.64 R28, [R1+0x1560] ;  /* 0x00156000011c7983 */ /* 0x001f620000300a00 */
[----:B------:R-:W-:Y:S02]  /*376d0*/  PRMT R20, R2, 0x7771, RZ ;  /* 0x0000777102147816 */ /* 0x000fe400000000ff */
[----:B------:R-:W-:-:S03]  /*376e0*/  PRMT R0, R4, 0x7771, RZ ;  /* 0x0000777104007816 */ /* 0x000fc600000000ff */
[----:B-----5:R0:W-:Y:S04]  /*376f0*/  STG.E.U8 desc[UR10][R28.64], R20 ;  /* 0x000000141c007986 */ /* 0x0201e8000c10110a */
[----:B0-----:R-:W5:Y:S01]  /*37700*/  LDL.LU.64 R28, [R1+0x130] ;  /* 0x00013000011c7983 */ /* 0x001f620000300a00 */
[----:B------:R-:W-:-:S03]  /*37710*/  PRMT R20, R6, 0x7771, RZ ;  /* 0x0000777106147816 */ /* 0x000fc600000000ff */
[----:B---3--:R-:W-:Y:S04]  /*37720*/  STG.E.U8 desc[UR10][R26.64], R0 ;  /* 0x000000001a007986 */ /* 0x008fe8000c10110a */
[----:B----4-:R-:W-:Y:S04]  /*37730*/  STG.E.U8 desc[UR10][R24.64], R20 ;  /* 0x0000001418007986 */ /* 0x010fe8000c10110a */
[----:B-----5:R0:W-:Y:S04]  /*37740*/  STL.64 [R1+0x1538], R28 ;  /* 0x0015381c01007387 */ /* 0x0201e80000100a00 */
[----:B0-----:R-:W3:Y:S04]  /*37750*/  LDL.LU.64 R28, [R1+0x138] ;  /* 0x00013800011c7983 */ /* 0x001ee80000300a00 */
[----:B------:R-:W4:Y:S04]  /*37760*/  LDL.LU.64 R26, [R1+0x128] ;  /* 0x00012800011a7983 */ /* 0x000f280000300a00 */
[----:B------:R-:W5:Y:S01]  /*37770*/  LDL.LU.64 R24, [R1+0x1558] ;  /* 0x0015580001187983 */ /* 0x000f620000300a00 */
[----:B------:R-:W-:-:S02]  /*37780*/  PRMT R0, R8, 0x7771, RZ ;  /* 0x0000777108007816 */ /* 0x000fc400000000ff */
[----:B------:R-:W-:-:S03]  /*37790*/  PRMT R20, R10, 0x7771, RZ ;  /* 0x000077710a147816 */ /* 0x000fc600000000ff */
[----:B-----5:R0:W-:Y:S04]  /*377a0*/  STG.E.U8 desc[UR10][R24.64], R0 ;  /* 0x0000000018007986 */ /* 0x0201e8000c10110a */
[----:B0-----:R-:W5:Y:S01]  /*377b0*/  LDL.LU.64 R24, [R1+0x1550] ;  /* 0x0015500001187983 */ /* 0x001f620000300a00 */
        /* <DEDUP_REMOVED lines=10> */
[----:B------:R0:W-:Y:S04]  /*37860*/  STL.64 [R1+0x1530], R2 ;  /* 0x0015300201007387 */ /* 0x0001e80000100a00 */
[----:B0-----:R-:W2:Y:S04]  /*37870*/  LDL.LU.64 R2, [R1+0x150] ;  /* 0x0001500001027983 */ /* 0x001ea80000300a00 */
[----:B--2---:R0:W-:Y:S04]  /*37880*/  STG.E.U8 desc[UR10][R2.64], R0 ;  /* 0x0000000002007986 */ /* 0x0041e8000c10110a */
[----:B------:R1:W-:Y:S01]  /*37890*/  STG.E.U8 desc[UR10][R22.64], R20 ;  /* 0x0000001416007986 */ /* 0x0003e2000c10110a */
[----:B0-----:R-:W-:-:S03]  /*378a0*/  PRMT R0, R4, 0x7772, RZ ;  /* 0x0000777204007816 */ /* 0x001fc600000000ff */
[----:B------:R-:W2:Y:S01]  /*378b0*/  LDL.LU.64 R2, [R1+0x118] ;  /* 0x0001180001027983 */ /* 0x000ea20000300a00 */
[----:B-1----:R-:W-:-:S03]  /*378c0*/  PRMT R22, R6, 0x7772, RZ ;  /* 0x0000777206167816 */ /* 0x002fc600000000ff */
[----:B------:R-:W2:Y:S04]  /*378d0*/  LDL.LU.64 R20, [R1+0x110] ;  /* 0x0001100001147983 */ /* 0x000ea80000300a00 */
[----:B------:R0:W-:Y:S04]  /*378e0*/  STL.64 [R1+0x1528], R6 ;  /* 0x0015280601007387 */ /* 0x0001e80000100a00 */
[----:B------:R1:W-:Y:S04]  /*378f0*/  STG.E.U8 desc[UR10][R18.64], R0 ;  /* 0x0000000012007986 */ /* 0x0003e8000c10110a */
[----:B---3--:R3:W-:Y:S04]  /*37900*/  STG.E.U8 desc[UR10][R28.64], R22 ;  /* 0x000000161c007986 */ /* 0x0087e8000c10110a */
[----:B0-----:R-:W2:Y:S04]  /*37910*/  LDL.LU.64 R6, [R1+0x108] ;  /* 0x0001080001067983 */ /* 0x001ea80000300a00 */
[----:B-1----:R-:W2:Y:S04]  /*37920*/  LDL.LU.64 R18, [R1+0x100] ;  /* 0x0001000001127983 */ /* 0x002ea80000300a00 */
[----:B---3--:R-:W3:Y:S01]  /*37930*/  LDL.LU.64 R28, [R1+0x1538] ;  /* 0x00153800011c7983 */ /* 0x008ee20000300a00 */
[----:B------:R-:W-:-:S02]  /*37940*/  PRMT R0, R8, 0x7772, RZ ;  /* 0x0000777208007816 */ /* 0x000fc400000000ff */
[----:B------:R-:W-:Y:S01]  /*37950*/  PRMT R22, R10, 0x7772, RZ ;  /* 0x000077720a167816 */ /* 0x000fe200000000ff */
[----:B------:R0:W-:Y:S04]  /*37960*/  STL.64 [R1+0x1520], R10 ;  /* 0x0015200a01007387 */ /* 0x0001e80000100a00 */
[----:B0-----:R-:W2:Y:S04]  /*37970*/  LDL.LU.64 R10, [R1+0xf8] ;  /* 0x0000f800010a7983 */ /* 0x001ea80000300a00 */
[----:B---3--:R0:W-:Y:S04]  /*37980*/  STG.E.U8 desc[UR10][R28.64], R0 ;  /* 0x000000001c007986 */ /* 0x0081e8000c10110a */
[----:B----4-:R1:W-:Y:S04]  /*37990*/  STG.E.U8 desc[UR10][R26.64], R22 ;  /* 0x000000161a007986 */ /* 0x0103e8000c10110a */
[----:B0-----:R-:W3:Y:S04]  /*379a0*/  LDL.LU.64 R28, [R1+0xf0] ;  /* 0x0000f000011c7983 */ /* 0x001ee80000300a00 */
[----:B-1----:R-:W4:Y:S04]  /*379b0*/  LDL.LU.64 R26, [R1+0xc8] ;  /* 0x0000c800011a7983 */ /* 0x002f280000300a00 */
        /* <DEDUP_REMOVED lines=8> */
[----:B-----5:R-:W-:Y:S04]  /*37a40*/  STG.E.U8 desc[UR10][R24.64], R0 ;  /* 0x0000000018007986 */ /* 0x020fe8000c10110a */
[----:B--2---:R-:W-:Y:S04]  /*37a50*/  STG.E.U8 desc[UR10][R2.64], R22 ;  /* 0x0000001602007986 */ /* 0x004fe8000c10110a */
[----:B----4-:R0:W-:Y:S04]  /*37a60*/  STL.64 [R1+0x1518], R26 ;  /* 0x0015181a01007387 */ /* 0x0101e80000100a00 */
[----:B0-----:R-:W2:Y:S04]  /*37a70*/  LDL.LU.64 R26, [R1+0xe8] ;  /* 0x0000e800011a7983 */ /* 0x001ea80000300a00 */
[----:B------:R-:W4:Y:S04]  /*37a80*/  LDL.LU.64 R24, [R1+0xc0] ;  /* 0x0000c00001187983 */ /* 0x000f280000300a00 */
[----:B------:R-:W5:Y:S01]  /*37a90*/  LDL.LU.64 R2, [R1+0x1530] ;  /* 0x0015300001027983 */ /* 0x000f620000300a00 */
[----:B------:R-:W-:-:S02]  /*37aa0*/  PRMT R0, R16, 0x7772, RZ ;  /* 0x0000777210007816 */ /* 0x000fc400000000ff */
[----:B------:R-:W-:Y:S01]  /*37ab0*/  PRMT R4, R4, 0x7773, RZ ;  /* 0x0000777304047816 */ /* 0x000fe200000000ff */
[----:B------:R-:W2:Y:S04]  /*37ac0*/  LDL.LU.64 R22, [R1+0xb8] ;  /* 0x0000b80001167983 */ /* 0x000ea80000300a00 */
[----:B------:R0:W-:Y:S04]  /*37ad0*/  STG.E.U8 desc[UR10][R20.64], R0 ;  /* 0x0000000014007986 */ /* 0x0001e8000c10110a */
[----:B0-----:R-:W2:Y:S01]  /*37ae0*/  LDL.LU.64 R20, [R1+0xb0] ;  /* 0x0000b00001147983 */ /* 0x001ea20000300a00 */
[----:B-----5:R-:W-:-:S05]  /*37af0*/  PRMT R2, R2, 0x7773, RZ ;  /* 0x0000777302027816 */ /* 0x020fca00000000ff */
[----:B------:R0:W-:Y:S04]  /*37b00*/  STG.E.U8 desc[UR10][R6.64], R2 ;  /* 0x0000000206007986 */ /* 0x0001e8000c10110a */
[----:B------:R1:W-:Y:S04]  /*37b10*/  STG.E.U8 desc[UR10][R18.64], R4 ;  /* 0x0000000412007986 */ /* 0x0003e8000c10110a */
[----:B0-----:R-:W5:Y:S04]  /*37b20*/  LDL.LU.64 R6, [R1+0x1528] ;  /* 0x0015280001067983 */ /* 0x001f680000300a00 */
[----:B-1----:R-:W2:Y:S01]  /*37b30*/  LDL.LU.64 R18, [R1+0xa0] ;  /* 0x0000a00001127983 */ /* 0x002ea20000300a00 */
[----:B-----5:R-:W-:-:S03]  /*37b40*/  PRMT R6, R6, 0x7773, RZ ;  /* 0x0000777306067816 */ /* 0x020fc600000000ff */
[----:B--2---:R0:W-:Y:S04]  /*37b50*/  STL.64 [R1+0x14f8], R18 ;  /* 0x0014f81201007387 */ /* 0x0041e80000100a00 */
[----:B------:R1:W-:Y:S04]  /*37b60*/  STG.E.U8 desc[UR10][R10.64], R6 ;  /* 0x000000060a007986 */ /* 0x0003e8000c10110a */
[----:B0-----:R-:W2:Y:S04]  /*37b70*/  LDL.LU.64 R18, [R1+0xa8] ;  /* 0x0000a80001127983 */ /* 0x001ea80000300a00 */
[----:B-1----:R-:W5:Y:S01]  /*37b80*/  LDL.LU.64 R10, [R1+0x1520] ;  /* 0x00152000010a7983 */ /* 0x002f620000300a00 */
[----:B------:R-:W-:-:S05]  /*37b90*/  PRMT R8, R8, 0x7773, RZ ;  /* 0x0000777308087816 */ /* 0x000fca00000000ff */
[----:B---3--:R0:W-:Y:S04]  /*37ba0*/  STG.E.U8 desc[UR10][R28.64], R8 ;  /* 0x000000081c007986 */ /* 0x0081e8000c10110a */
[----:B0-----:R-:W3:Y:S01]  /*37bb0*/  LDL.LU.64 R28, [R1+0x98] ;  /* 0x00009800011c7983 */ /* 0x001ee20000300a00 */
        /* <DEDUP_REMOVED lines=14> */
[----:B------:R0:W-:Y:S04]  /*37ca0*/  STL [R1+0x14f4], R5 ;  /* 0x0014f40501007387 */ /* 0x0001e80000100800 */
[----:B0-----:R-:W2:Y:S04]  /*37cb0*/  LDL.LU.64 R4, [R1+0x90] ;  /* 0x0000900001047983 */ /* 0x001ea80000300a00 */
[----:B-----5:R0:W-:Y:S04]  /*37cc0*/  STG.E.U8 desc[UR10][R26.64], R2 ;  /* 0x000000021a007986 */ /* 0x0201e8000c10110a */
[----:B----4-:R1:W-:Y:S01]  /*37cd0*/  STG.E.U8 desc[UR10][R24.64], R0 ;  /* 0x0000000018007986 */ /* 0x0103e2000c10110a */
[----:B0-----:R-:W-:-:S03]  /*37ce0*/  PRMT R2, R7, 0x7770, RZ ;  /* 0x0000777007027816 */ /* 0x001fc600000000ff */
[----:B------:R-:W4:Y:S01]  /*37cf0*/  LDL.LU.64 R26, [R1+0x88] ;  /* 0x00008800011a7983 */ /* 0x000f220000300a00 */
[----:B-1----:R-:W-:-:S03]  /*37d00*/  PRMT R0, R9, 0x7770, RZ ;  /* 0x0000777009007816 */ /* 0x002fc600000000ff */
[----:B------:R0:W-:Y:S04]  /*37d10*/  STG.E.U8 desc[UR10][R22.64], R2 ;  /* 0x0000000216007986 */ /* 0x0001e8000c10110a */
[----:B------:R-:W5:Y:S04]  /*37d20*/  LDL.LU.64 R24, [R1+0x80] ;  /* 0x0000800001187983 */ /* 0x000f680000300a00 */
[----:B------:R1:W-:Y:S01]  /*37d30*/  STG.E.U8 desc[UR10][R20.64], R0 ;  /* 0x0000000014007986 */ /* 0x0003e2000c10110a */
[----:B0-----:R-:W-:-:S03]  /*37d40*/  PRMT R2, R11, 0x7770, RZ ;  /* 0x000077700b027816 */ /* 0x001fc600000000ff */
[----:B------:R-:W3:Y:S04]  /*37d50*/  LDL.LU.64 R22, [R1+0x78] ;  /* 0x0000780001167983 */ /* 0x000ee80000300a00 */
[----:B--2---:R0:W-:Y:S04]  /*37d60*/  STG.E.U8 desc[UR10][R18.64], R2 ;  /* 0x0000000212007986 */ /* 0x0041e8000c10110a */
[----:B-1----:R-:W2:Y:S04]  /*37d70*/  LDL.LU.64 R20, [R1+0x70] ;  /* 0x0000700001147983 */ /* 0x002ea80000300a00 */
[----:B0-----:R-:W2:Y:S01]  /*37d80*/  LDL.LU.64 R18, [R1+0x14f8] ;  /* 0x0014f80001127983 */ /* 0x001ea20000300a00 */
[----:B------:R-:W-:-:S02]  /*37d90*/  PRMT R0, R13, 0x7770, RZ ;  /* 0x000077700d007816 */ /* 0x000fc400000000ff */
[----:B------:R-:W-:-:S03]  /*37da0*/  PRMT R2, R15, 0x7770, RZ ;  /* 0x000077700f027816 */ /* 0x000fc600000000ff */
[----:B--2---:R0:W-:Y:S04]  /*37db0*/  STG.E.U8 desc[UR10][R18.64], R0 ;  /* 0x0000000012007986 */ /* 0x0041e8000c10110a */
[----:B---3--:R-:W-:Y:S04]  /*37dc0*/  STG.E.U8 desc[UR10][R28.64], R2 ;  /* 0x000000021c007986 */ /* 0x008fe8000c10110a */
[----:B0-----:R-:W2:Y:S01]  /*37dd0*/  LDL.LU.64 R18, [R1+0x68] ;  /* 0x0000680001127983 */ /* 0x001ea20000300a00 */
[----:B------:R-:W-:-:S03]  /*37de0*/  PRMT R0, R17, 0x7770, RZ ;  /* 0x0000777011007816 */ /* 0x000fc600000000ff */
[----:B------:R0:W-:Y:S04]  /*37df0*/  STL [R1+0x14f0], R17 ;  /* 0x0014f01101007387 */ /* 0x0001e80000100800 */
[----:B0-----:R-:W3:Y:S04]  /*37e00*/  LDL.LU.64 R16, [R1+0x60] ;  /* 0x0000600001107983 */ /* 0x001ee80000300a00 */
[----:B------:R-:W2:Y:S04]  /*37e10*/  LDL.LU.64 R28, [R1+0x30] ;  /* 0x00003000011c7983 */ /* 0x000ea80000300a00 */
[----:B--2---:R0:W-:Y:S04]  /*37e20*/  STL.64 [R1+0x14c8], R28 ;  /* 0x0014c81c01007387 */ /* 0x0041e80000100a00 */
[----:B0-----:R-:W2:Y:S04]  /*37e30*/  LDL.LU.64 R28, [R1+0x38] ;  /* 0x00003800011c7983 */ /* 0x001ea80000300a00 */
[----:B--2---:R0:W-:Y:S04]  /*37e40*/  STL.64 [R1+0x14d0], R28 ;  /* 0x0014d01c01007387 */ /* 0x0041e80000100a00 */
[----:B0-----:R-:W2:Y:S04]  /*37e50*/  LDL.LU.64 R28, [R1+0x40] ;  /* 0x00004000011c7983 */ /* 0x001ea80000300a00 */
[----:B--2---:R0:W-:Y:S04]  /*37e60*/  STL.64 [R1+0x14d8], R28 ;  /* 0x0014d81c01007387 */ /* 0x0041e80000100a00 */
[----:B0-----:R-:W2:Y:S04]  /*37e70*/  LDL.LU.64 R28, [R1+0x48] ;  /* 0x00004800011c7983 */ /* 0x001ea80000300a00 */
[----:B--2---:R0:W-:Y:S04]  /*37e80*/  STL.64 [R1+0x14e0], R28 ;  /* 0x0014e01c01007387 */ /* 0x0041e80000100a00 */
[----:B0-----:R-:W2:Y:S04]  /*37e90*/  LDL.LU.64 R28, [R1+0x50] ;  /* 0x00005000011c7983 */ /* 0x001ea80000300a00 */
[----:B------:R-:W-:Y:S04]  /*37ea0*/  STG.E.U8 desc[UR10][R4.64], R0 ;  /* 0x0000000004007986 */ /* 0x000fe8000c10110a */
[----:B--2---:R0:W-:Y:S04]  /*37eb0*/  STL.64 [R1+0x14e8], R28 ;  /* 0x0014e81c01007387 */ /* 0x0041e80000100a00 */
[----:B0-----:R-:W2:Y:S04]  /*37ec0*/  LDL.LU.64 R28, [R1+0x58] ;  /* 0x00005800011c7983 */ /* 0x001ea80000300a00 */
[----:B------:R-:W2:Y:S01]  /*37ed0*/  LDL.LU R5, [R1+0x14f4] ;  /* 0x0014f40001057983 */ /* 0x000ea20000300800 */
[----:B------:R-:W-:-:S05]  /*37ee0*/  PRMT R2, R3, 0x7771, RZ ;  /* 0x0000777103027816 */ /* 0x000fca00000000ff */
[----:B----4-:R0:W-:Y:S02]  /*37ef0*/  STG.E.U8 desc[UR10][R26.64], R2 ;  /* 0x000000021a007986 */ /* 0x0101e4000c10110a */
[----:B0-----:R-:W-:Y:S02]  /*37f00*/  PRMT R2, R7, 0x7771, RZ ;  /* 0x0000777107027816 */ /* 0x001fe400000000ff */
[----:B------:R-:W4:Y:S01]  /*37f10*/  LDL.LU.64 R26, [R1+0x28] ;  /* 0x00002800011a7983 */ /* 0x000f220000300a00 */
[----:B--2---:R-:W-:-:S05]  /*37f20*/  PRMT R0, R5, 0x7771, RZ ;  /* 0x0000777105007816 */ /* 0x004fca00000000ff */
[----:B-----5:R0:W-:Y:S04]  /*37f30*/  STG.E.U8 desc[UR10][R24.64], R0 ;  /* 0x0000000018007986 */ /* 0x0201e8000c10110a */
[----:B------:R1:W-:Y:S01]  /*37f40*/  STG.E.U8 desc[UR10][R22.64], R2 ;  /* 0x0000000216007986 */ /* 0x0003e2000c10110a */
[----:B0-----:R-:W-:-:S03]  /*37f50*/  PRMT R0, R9, 0x7771, RZ ;  /* 0x0000777109007816 */ /* 0x001fc600000000ff */
[----:B------:R-:W2:Y:S01]  /*37f60*/  LDL.LU.64 R24, [R1+0x20] ;  /* 0x0000200001187983 */ /* 0x000ea20000300a00 */
[----:B-1----:R-:W-:-:S03]  /*37f70*/  PRMT R2, R11, 0x7771, RZ ;  /* 0x000077710b027816 */ /* 0x002fc600000000ff */
[----:B------:R0:W-:Y:S04]  /*37f80*/  STG.E.U8 desc[UR10][R20.64], R0 ;  /* 0x0000000014007986 */ /* 0x0001e8000c10110a */
[----:B------:R-:W5:Y:S04]  /*37f90*/  LDL.LU.64 R22, [R1+0x18] ;  /* 0x0000180001167983 */ /* 0x000f680000300a00 */
[----:B------:R1:W-:Y:S01]  /*37fa0*/  STG.E.U8 desc[UR10][R18.64], R2 ;  /* 0x0000000212007986 */ /* 0x0003e2000c10110a */
[----:B0-----:R-:W-:-:S03]  /*37fb0*/  PRMT R0, R13, 0x7771, RZ ;  /* 0x000077710d007816 */ /* 0x001fc600000000ff */
[----:B------:R-:W2:Y:S04]  /*37fc0*/  LDL.LU.64 R20, [R1+0x10] ;  /* 0x0000100001147983 */ /* 0x000ea80000300a00 */
[----:B---3--:R0:W-:Y:S01]  /*37fd0*/  STG.E.U8 desc[UR10][R16.64], R0 ;  /* 0x0000000010007986 */ /* 0x0081e2000c10110a */
[----:B-1----:R-:W-:-:S03]  /*37fe0*/  PRMT R2, R15, 0x7771, RZ ;  /* 0x000077710f027816 */ /* 0x002fc600000000ff */
[----:B------:R-:W3:Y:S04]  /*37ff0*/  LDL.LU.64 R18, [R1+0x8] ;  /* 0x0000080001127983 */ /* 0x000ee80000300a00 */
[----:B------:R1:W-:Y:S04]  /*38000*/  STG.E.U8 desc[UR10][R28.64], R2 ;  /* 0x000000021c007986 */ /* 0x0003e8000c10110a */
[----:B0-----:R-:W2:Y:S04]  /*38010*/  LDL.LU R17, [R1+0x14f0] ;  /* 0x0014f00001117983 */ /* 0x001ea80000300800 */
[----:B-1----:R-:W3:Y:S01]  /*38020*/  LDL.LU.64 R28, [R1+0x14e8] ;  /* 0x0014e800011c7983 */ /* 0x002ee20000300a00 */
[----:B--2---:R-:W-:-:S05]  /*38030*/  PRMT R0, R17, 0x7771, RZ ;  /* 0x0000777111007816 */ /* 0x004fca00000000ff */
[----:B---3--:R0:W-:Y:S04]  /*38040*/  STG.E.U8 desc[UR10][R28.64], R0 ;  /* 0x000000001c007986 */ /* 0x0081e8000c10110a */
[----:B0-----:R-:W2:Y:S01]  /*38050*/  LDL.LU.64 R28, [R1+0x14e0] ;  /* 0x0014e000011c7983 */ /* 0x001ea20000300a00 */
[----:B------:R-:W-:Y:S02]  /*38060*/  PRMT R2, R3, 0x7772, RZ ;  /* 0x0000777203027816 */ /* 0x000fe400000000ff */
[----:B------:R-:W-:-:S03]  /*38070*/  PRMT R0, R5, 0x7772, RZ ;  /* 0x0000777205007816 */ /* 0x000fc600000000ff */
[----:B--2---:R0:W-:Y:S04]  /*38080*/  STG.E.U8 desc[UR10][R28.64], R2 ;  /* 0x000000021c007986 */ /* 0x0041e8000c10110a */
[----:B0-----:R-:W2:Y:S01]  /*38090*/  LDL.LU.64 R28, [R1+0x14d8] ;  /* 0x0014d800011c7983 */ /* 0x001ea20000300a00 */
[----:B------:R-:W-:-:S03]  /*380a0*/  PRMT R2, R7, 0x7772, RZ ;  /* 0x0000777207027816 */ /* 0x000fc600000000ff */
[----:B--2---:R0:W-:Y:S04]  /*380b0*/  STG.E.U8 desc[UR10][R28.64], R0 ;  /* 0x000000001c007986 */ /* 0x0041e8000c10110a */
[----:B0-----:R-:W2:Y:S01]  /*380c0*/  LDL.LU.64 R28, [R1+0x14d0] ;  /* 0x0014d000011c7983 */ /* 0x001ea20000300a00 */
[----:B------:R-:W-:-:S03]  /*380d0*/  PRMT R0, R9, 0x7772, RZ ;  /* 0x0000777209007816 */ /* 0x000fc600000000ff */
[----:B--2---:R0:W-:Y:S04]  /*380e0*/  STG.E.U8 desc[UR10][R28.64], R2 ;  /* 0x000000021c007986 */ /* 0x0041e8000c10110a */
[----:B0-----:R-:W2:Y:S01]  /*380f0*/  LDL.LU.64 R28, [R1+0x14c8] ;  /* 0x0014c800011c7983 */ /* 0x001ea20000300a00 */
[----:B------:R-:W-:-:S03]  /*38100*/  PRMT R2, R11, 0x7772, RZ ;  /* 0x000077720b027816 */ /* 0x000fc600000000ff */
[----:B------:R-:W3:Y:S01]  /*38110*/  LDL.LU R4, [R1+0x1e4] ;  /* 0x0001e40001047983 */ /* 0x000ee20000300800 */
[----:B------:R-:W-:-:S03]  /*38120*/  PRMT R3, R3, 0x7773, RZ ;  /* 0x0000777303037816 */ /* 0x000fc600000000ff */
[----:B--2---:R0:W-:Y:S04]  /*38130*/  STG.E.U8 desc[UR10][R28.64], R0 ;  /* 0x000000001c007986 */ /* 0x0041e8000c10110a */
[----:B----4-:R1:W-:Y:S01]  /*38140*/  STG.E.U8 desc[UR10][R26.64], R2 ;  /* 0x000000021a007986 */ /* 0x0103e2000c10110a */
[----:B0-----:R-:W-:-:S03]  /*38150*/  PRMT R0, R13, 0x7772, RZ ;  /* 0x000077720d007816 */ /* 0x001fc600000000ff */
[----:B------:R-:W2:Y:S04]  /*38160*/  LDL.LU.64 R28, [R1+0x14c0] ;  /* 0x0014c000011c7983 */ /* 0x000ea80000300a00 */
[----:B------:R-:W4:Y:S01]  /*38170*/  LDL.LU R10, [R1+0x1e0] ;  /* 0x0001e000010a7983 */ /* 0x000f220000300800 */
[----:B-1----:R-:W-:-:S03]  /*38180*/  PRMT R2, R15, 0x7772, RZ ;  /* 0x000077720f027816 */ /* 0x002fc600000000ff */
[----:B------:R-:W2:Y:S04]  /*38190*/  LDL.LU R6, [R1+0x1dc] ;  /* 0x0001dc0001067983 */ /* 0x000ea80000300800 */
[----:B------:R-:W2:Y:S04]  /*381a0*/  LDL.LU R8, [R1+0x33c] ;  /* 0x00033c0001087983 */ /* 0x000ea80000300800 */
[----:B------:R0:W-:Y:S04]  /*381b0*/  STG.E.U8 desc[UR10][R24.64], R0 ;  /* 0x0000000018007986 */ /* 0x0001e8000c10110a */
[----:B------:R-:W4:Y:S04]  /*381c0*/  LDL.LU.64 R26, [R1+0x14b8] ;  /* 0x0014b800011a7983 */ /* 0x000f280000300a00 */
[----:B-----5:R1:W-:Y:S01]  /*381d0*/  STG.E.U8 desc[UR10][R22.64], R2 ;  /* 0x0000000216007986 */ /* 0x0203e2000c10110a */
[----:B0-----:R-:W-:-:S03]  /*381e0*/  PRMT R0, R17, 0x7772, RZ ;  /* 0x0000777211007816 */ /* 0x001fc600000000ff */
[----:B------:R-:W5:Y:S04]  /*381f0*/  LDL.LU.64 R24, [R1+0x14b0] ;  /* 0x0014b00001187983 */ /* 0x000f680000300a00 */
[----:B------:R-:W4:Y:S04]  /*38200*/  LDL.LU R16, [R1+0x32c] ;  /* 0x00032c0001107983 */ /* 0x000f280000300800 */
[----:B------:R-:W4:Y:S04]  /*38210*/  LDL.LU R14, [R1+0x318] ;  /* 0x00031800010e7983 */ /* 0x000f280000300800 */
[----:B------:R-:W4:Y:S04]  /*38220*/  LDL.LU R12, [R1+0x308] ;  /* 0x00030800010c7983 */ /* 0x000f280000300800 */
[----:B-1----:R-:W4:Y:S04]  /*38230*/  LDL.LU.64 R22, [R1+0x14a8] ;  /* 0x0014a80001167983 */ /* 0x002f280000300a00 */
[----:B------:R0:W-:Y:S04]  /*38240*/  STG.E.U8 desc[UR10][R20.64], R0 ;  /* 0x0000000014007986 */ /* 0x0001e8000c10110a */
[----:B------:R1:W-:Y:S04]  /*38250*/  STG.E.U8 desc[UR10][R18.64], R3 ;  /* 0x0000000312007986 */ /* 0x0003e8000c10110a */
[----:B0-----:R-:W4:Y:S04]  /*38260*/  LDL.LU.64 R20, [R1+0x14a0] ;  /* 0x0014a00001147983 */ /* 0x001f280000300a00 */
[----:B------:R-:W4:Y:S04]  /*38270*/  LDL.LU R0, [R1+0x1d8] ;  /* 0x0001d80001007983 */ /* 0x000f280000300800 */
[----:B-1----:R-:W4:Y:S04]  /*38280*/  LDL.LU.64 R18, [R1+0x1498] ;  /* 0x0014980001127983 */ /* 0x002f280000300a00 */
[----:B------:R-:W4:Y:S01]  /*38290*/  LDL.LU.64 R2, [R1] ;  /* 0x0000000001027983 */ /* 0x000f220000300a00 */
[----:B------:R-:W-:-:S02]  /*382a0*/  PRMT R5, R5, 0x7773, RZ ;  /* 0x0000777305057816 */ /* 0x000fc400000000ff */
[----:B---3--:R-:W-:Y:S02]  /*382b0*/  FSEL R4, R4, -INF , P2 ;  /* 0xff80000004047808 */ /* 0x008fe40001000000 */
[----:B------:R-:W-:Y:S02]  /*382c0*/  PRMT R7, R7, 0x7773, RZ ;  /* 0x0000777307077816 */ /* 0x000fe400000000ff */
[----:B------:R-:W-:Y:S02]  /*382d0*/  PRMT R9, R9, 0x7773, RZ ;  /* 0x0000777309097816 */ /* 0x000fe400000000ff */
[----:B------:R-:W-:Y:S02]  /*382e0*/  PRMT R11, R11, 0x7773, RZ ;  /* 0x000077730b0b7816 */ /* 0x000fe400000000ff */
[----:B------:R-:W-:Y:S02]  /*382f0*/  PRMT R13, R13, 0x7773, RZ ;  /* 0x000077730d0d7816 */ /* 0x000fe400000000ff */
[----:B------:R-:W-:-:S02]  /*38300*/  PRMT R15, R15, 0x7773, RZ ;  /* 0x000077730f0f7816 */ /* 0x000fc400000000ff */
[----:B------:R-:W-:Y:S01]  /*38310*/  PRMT R17, R17, 0x7773, RZ ;  /* 0x0000777311117816 */ /* 0x000fe200000000ff */
[----:B------:R-:W-:-:S04]  /*38320*/  UIMAD UR8, UR13, UR8, URZ ;  /* 0x000000080d0872a4 */ /* 0x000fc8000f8e02ff */
[----:B------:R-:W-:Y:S02]  /*38330*/  USHF.L.U32 UR12, UR8, 0x2, URZ ;  /* 0x00000002080c7899 */ /* 0x000fe400080006ff */
[----:B------:R-:W-:Y:S01]  /*38340*/  UIMAD.WIDE UR8, UR8, 0x4, URZ ;  /* 0x00000004080878a5 */ /* 0x000fe2000f8e02ff */
[----:B--2---:R-:W-:Y:S02]  /*38350*/  FFMA R4, R4, 0.69314718246459960938, R8 ;  /* 0x3f31721804047823 */ /* 0x004fe40000000008 */
[----:B------:R-:W0:Y:S01]  /*38360*/  S2R R8, SR_TID.X ;  /* 0x0000000000087919 */ /* 0x000e220000002100 */
[----:B------:R-:W-:Y:S01]  /*38370*/  FSEL R6, R6, -INF , P4 ;  /* 0xff80000006067808 */ /* 0x000fe20002000000 */
[----:B----4-:R1:W-:Y:S02]  /*38380*/  STG.E.U8 desc[UR10][R2.64], R5 ;  /* 0x0000000502007986 */ /* 0x0103e4000c10110a */
[----:B-1----:R-:W-:Y:S02]  /*38390*/  FSEL R5, R10, -INF , P3 ;  /* 0xff8000000a057808 */ /* 0x002fe40001800000 */
[----:B------:R-:W-:Y:S01]  /*383a0*/  FFMA R6, R6, 0.69314718246459960938, R14 ;  /* 0x3f31721806067823 */ /* 0x000fe2000000000e */
[----:B------:R-:W1:Y:S01]  /*383b0*/  S2R R10, SR_CTAID.X ;  /* 0x00000000000a7919 */ /* 0x000e620000002500 */
[----:B------:R-:W2:Y:S01]  /*383c0*/  LDC.64 R2, c[0x0][0x3a0] ;  /* 0x0000e800ff027b82 */ /* 0x000ea20000000a00 */
[----:B------:R3:W-:Y:S04]  /*383d0*/  STG.E.U8 desc[UR10][R18.64], R7 ;  /* 0x0000000712007986 */ /* 0x0007e8000c10110a */
[----:B------:R4:W-:Y:S04]  /*383e0*/  STG.E.U8 desc[UR10][R20.64], R9 ;  /* 0x0000000914007986 */ /* 0x0009e8000c10110a */
[----:B------:R0:W-:Y:S04]  /*383f0*/  STG.E.U8 desc[UR10][R22.64], R11 ;  /* 0x0000000b16007986 */ /* 0x0001e8000c10110a */
[----:B-----5:R0:W-:Y:S04]  /*38400*/  STG.E.U8 desc[UR10][R24.64], R13 ;  /* 0x0000000d18007986 */ /* 0x0201e8000c10110a */
[----:B------:R0:W-:Y:S04]  /*38410*/  STG.E.U8 desc[UR10][R26.64], R15 ;  /* 0x0000000f1a007986 */ /* 0x0001e8000c10110a */
[----:B------:R0:W-:Y:S01]  /*38420*/  STG.E.U8 desc[UR10][R28.64], R17 ;  /* 0x000000111c007986 */ /* 0x0001e2000c10110a */
[----:B---3--:R-:W-:Y:S01]  /*38430*/  FSEL R7, R0, -INF , P1 ;  /* 0xff80000000077808 */ /* 0x008fe20000800000 */
[----:B-1----:R-:W-:-:S05]  /*38440*/  IMAD.SHL.U32 R10, R10, 0x20, RZ ;  /* 0x000000200a0a7824 */ /* 0x002fca00078e00ff */
[----:B0-----:R-:W-:Y:S02]  /*38450*/  LOP3.LUT R10, R10, 0x1f, R8, 0xf8, !PT ;  /* 0x0000001f0a0a7812 */ /* 0x001fe400078ef808 */
[----:B------:R-:W-:Y:S01]  /*38460*/  LOP3.LUT R8, R8, 0x1c, RZ, 0xc0, !PT ;  /* 0x0000001c08087812 */ /* 0x000fe200078ec0ff */
[----:B------:R-:W-:Y:S01]  /*38470*/  FFMA R5, R5, 0.69314718246459960938, R16 ;  /* 0x3f31721805057823 */ /* 0x000fe20000000010 */
[----:B------:R-:W-:Y:S02]  /*38480*/  FFMA R7, R7, 0.69314718246459960938, R12 ;  /* 0x3f31721807077823 */ /* 0x000fe4000000000c */
[----:B------:R-:W-:Y:S01]  /*38490*/  LEA R8, R8, UR7, 0x2 ;  /* 0x0000000708087c11 */ /* 0x000fe2000f8e10ff */
[----:B------:R-:W-:Y:S01]  /*384a0*/  BAR.SYNC.DEFER_BLOCKING 0x0 ;  /* 0x0000000000007b1d */ /* 0x000fe20000010000 */
[C---:B----4-:R-:W-:Y:S02]  /*384b0*/  IMAD.SHL.U32 R9, R10.reuse, 0x4, RZ ;  /* 0x000000040a097824 */ /* 0x050fe400078e00ff */
[----:B------:R-:W-:-:S03]  /*384c0*/  IMAD.HI R0, R10, 0x4, RZ ;  /* 0x000000040a007827 */ /* 0x000fc600078e02ff */
[----:B------:R0:W-:Y:S02]  /*384d0*/  STS.128 [R8], R4 ;  /* 0x0000000408007388 */ /* 0x0001e40000000c00 */
[----:B------:R-:W-:Y:S01]  /*384e0*/  BAR.SYNC.DEFER_BLOCKING 0x0 ;  /* 0x0000000000007b1d */ /* 0x000fe20000010000 */
[----:B--2---:R-:W-:-:S04]  /*384f0*/  IADD3 R2, P1, P2, R9, UR12, R2 ;  /* 0x0000000c09027c10 */ /* 0x004fc8000fa3e002 */
[----:B------:R-:W-:Y:S01]  /*38500*/  IADD3.X R3, PT, PT, R0, UR9, R3, P1, P2 ;  /* 0x0000000900037c10 */ /* 0x000fe20008fe4403 */
[----:B------:R-:W-:Y:S08]  /*38510*/  @P0 EXIT ;  /* 0x000000000000094d */ /* 0x000ff00003800000 */
[----:B------:R-:W2:Y:S04]  /*38520*/  LDL.LU R10, [R1+0x1e8] ;  /* 0x0001e800010a7983 */ /* 0x000ea80000300800 */
[----:B0-2---:R-:W0:Y:S04]  /*38530*/  LDS R5, [R10] ;  /* 0x000000000a057984 */ /* 0x005e280000000800 */
[----:B0-----:R-:W-:Y:S01]  /*38540*/  STG.E desc[UR10][R2.64], R5 ;  /* 0x0000000502007986 */ /* 0x001fe2000c10190a */
[----:B------:R-:W-:Y:S05]  /*38550*/  EXIT ;  /* 0x000000000000794d */ /* 0x000fea0003800000 */
.L_x_10:
[----:B------:R-:W-:-:S00]  /*38560*/  BRA `(.L_x_10) ;  /* 0xfffffffc00fc7947 */ /* 0x000fc0000383ffff */
[----:B------:R-:W-:-:S00]  /*38570*/  NOP ;  /* 0x0000000000007918 */ /* 0x000fc00000000000 */
        /* <DEDUP_REMOVED lines=8> */
.L_x_11:


//--------------------- .nv.global.init           --------------------------
	.section	.nv.global.init,"aw",@progbits
.nv.global.init:
	.type		_$_str,@object
	.size		_$_str,(.L_0 - _$_str)
_$_str:
        /*0000*/ 	.byte	0x5f, 0x5f, 0x43, 0x55, 0x44, 0x41, 0x5f, 0x46, 0x54, 0x5a, 0x00
.L_0:


//--------------------- .nv.shared.attn_fwd       --------------------------
	.section	.nv.shared.attn_fwd,"aw",@nobits
	.sectionflags	@""
	.align	16
	.zero		1024


//--------------------- .nv.shared.reserved.0     --------------------------
	.section	.nv.shared.reserved.0,"aw",@nobits
	.weak		__nv_reservedSMEM_offset_0_alias
	.size		__nv_reservedSMEM_offset_0_alias, 0, 64
	.other		__nv_reservedSMEM_offset_0_alias,@"STO_CUDA_RESERVED_SHARED STV_DEFAULT"
__nv_reservedSMEM_offset_0_alias:
	.zero		0
	.zero		64


//--------------------- .nv.constant0.attn_fwd    --------------------------
	.section	.nv.constant0.attn_fwd,"a",@progbits
	.sectionflags	@""
	.align	4
.nv.constant0.attn_fwd:
	.zero		1032


//--------------------- SYMBOLS --------------------------

	.type		.nv.reservedSmem.offset0,@object
	.size		.nv.reservedSmem.offset0,0x4
	.type		.nv.reservedSmem.cap,@object
	.size		.nv.reservedSmem.cap,0x4
